//
// Generated by NVIDIA NVVM Compiler
//
// Compiler Build ID: CL-36424714
// Cuda compilation tools, release 13.0, V13.0.88
// Based on NVVM 20.0.0
//

.version 9.0
.target sm_100
.address_size 64

	// .globl	default_function_kernel0
// _ZZ24default_function_kernel0E15pad_temp_shared has been demoted
// _ZZ24default_function_kernel0E13kernel_shared has been demoted
.extern .shared .align 16 .b8 shared_input[];

.visible .entry default_function_kernel0(
	.param .u64 .ptr .align 1 default_function_kernel0_param_0,
	.param .u64 .ptr .align 1 default_function_kernel0_param_1,
	.param .u64 .ptr .align 1 default_function_kernel0_param_2
)
{
	.reg .pred 	%p<102>;
	.reg .b16 	%rs<117>;
	.reg .b32 	%r<281>;
	.reg .b32 	%f<1047>;
	.reg .b64 	%rd<63>;
	// demoted variable
	.shared .align 4 .b8 _ZZ24default_function_kernel0E15pad_temp_shared[2016];
	// demoted variable
	.shared .align 4 .b8 _ZZ24default_function_kernel0E13kernel_shared[4608];
	ld.param.u64 	%rd12, [default_function_kernel0_param_0];
	ld.param.u64 	%rd13, [default_function_kernel0_param_1];
	cvta.to.global.u64 	%rd1, %rd13;
	cvta.to.global.u64 	%rd2, %rd12;
	mov.u32 	%r104, %ctaid.y;
	mov.u32 	%r105, %tid.y;
	mul.lo.s32 	%r106, %r105, 3;
	mov.u32 	%r1, %tid.x;
	mul.lo.s32 	%r107, %r1, 9;
	cvt.u16.u32 	%rs1, %r107;
	mul.hi.u16 	%rs2, %rs1, 10923;
	cvt.u32.u16 	%r108, %rs2;
	add.s32 	%r109, %r106, %r108;
	cvt.u16.u32 	%rs3, %r109;
	mul.hi.u16 	%rs4, %rs3, 18725;
	shr.u16 	%rs5, %rs4, 1;
	mul.lo.s16 	%rs6, %rs5, 7;
	sub.s16 	%rs7, %rs3, %rs6;
	cvt.u32.u16 	%r2, %rs7;
	mov.u32 	%r110, %ctaid.x;
	shl.b32 	%r3, %r110, 2;
	mul.lo.s16 	%rs8, %rs2, 6;
	sub.s16 	%rs9, %rs1, %rs8;
	cvt.u32.u16 	%r111, %rs9;
	or.b32  	%r4, %r3, %r111;
	add.s32 	%r5, %r3, %r111;
	mov.u32 	%r6, %tid.z;
	mul.lo.s32 	%r112, %r6, 2352;
	mul.lo.s32 	%r7, %r104, 196;
	mul.lo.s32 	%r113, %r105, 18;
	mad.lo.s32 	%r114, %r6, 126, %r113;
	add.s32 	%r115, %r114, %r107;
	shl.b32 	%r116, %r115, 2;
	mov.u32 	%r117, _ZZ24default_function_kernel0E15pad_temp_shared;
	add.s32 	%r8, %r117, %r116;
	add.s16 	%rs10, %rs1, 1;
	cvt.u16.u32 	%rs11, %r106;
	mul.hi.u16 	%rs12, %rs10, 10923;
	add.s16 	%rs13, %rs12, %rs11;
	mul.hi.u16 	%rs14, %rs13, 18725;
	shr.u16 	%rs15, %rs14, 1;
	mul.lo.s16 	%rs16, %rs15, 7;
	sub.s16 	%rs17, %rs13, %rs16;
	cvt.u32.u16 	%r9, %rs17;
	mul.lo.s16 	%rs18, %rs12, 6;
	sub.s16 	%rs19, %rs10, %rs18;
	cvt.u32.u16 	%r118, %rs19;
	or.b32  	%r10, %r3, %r118;
	add.s32 	%r11, %r3, %r118;
	add.s16 	%rs20, %rs1, 2;
	mul.hi.u16 	%rs21, %rs20, 10923;
	add.s16 	%rs22, %rs21, %rs11;
	mul.hi.u16 	%rs23, %rs22, 18725;
	shr.u16 	%rs24, %rs23, 1;
	mul.lo.s16 	%rs25, %rs24, 7;
	sub.s16 	%rs26, %rs22, %rs25;
	cvt.u32.u16 	%r12, %rs26;
	mul.lo.s16 	%rs27, %rs21, 6;
	sub.s16 	%rs28, %rs20, %rs27;
	cvt.u32.u16 	%r119, %rs28;
	or.b32  	%r13, %r3, %r119;
	add.s32 	%r14, %r3, %r119;
	add.s16 	%rs29, %rs1, 3;
	mul.hi.u16 	%rs30, %rs29, 10923;
	add.s16 	%rs31, %rs30, %rs11;
	mul.hi.u16 	%rs32, %rs31, 18725;
	shr.u16 	%rs33, %rs32, 1;
	mul.lo.s16 	%rs34, %rs33, 7;
	sub.s16 	%rs35, %rs31, %rs34;
	cvt.u32.u16 	%r15, %rs35;
	mul.lo.s16 	%rs36, %rs30, 6;
	sub.s16 	%rs37, %rs29, %rs36;
	cvt.u32.u16 	%r120, %rs37;
	or.b32  	%r16, %r3, %r120;
	add.s32 	%r17, %r3, %r120;
	add.s16 	%rs38, %rs1, 4;
	mul.hi.u16 	%rs39, %rs38, 10923;
	add.s16 	%rs40, %rs39, %rs11;
	mul.hi.u16 	%rs41, %rs40, 18725;
	shr.u16 	%rs42, %rs41, 1;
	mul.lo.s16 	%rs43, %rs42, 7;
	sub.s16 	%rs44, %rs40, %rs43;
	cvt.u32.u16 	%r18, %rs44;
	mul.lo.s16 	%rs45, %rs39, 6;
	sub.s16 	%rs46, %rs38, %rs45;
	cvt.u32.u16 	%r121, %rs46;
	or.b32  	%r19, %r3, %r121;
	add.s32 	%r20, %r3, %r121;
	add.s16 	%rs47, %rs1, 5;
	mul.hi.u16 	%rs48, %rs47, 10923;
	add.s16 	%rs49, %rs48, %rs11;
	mul.hi.u16 	%rs50, %rs49, 18725;
	shr.u16 	%rs51, %rs50, 1;
	mul.lo.s16 	%rs52, %rs51, 7;
	sub.s16 	%rs53, %rs49, %rs52;
	cvt.u32.u16 	%r21, %rs53;
	mul.lo.s16 	%rs54, %rs48, 6;
	sub.s16 	%rs55, %rs47, %rs54;
	cvt.u32.u16 	%r122, %rs55;
	or.b32  	%r22, %r3, %r122;
	add.s32 	%r23, %r3, %r122;
	add.s16 	%rs56, %rs3, 1;
	mul.hi.u16 	%rs57, %rs56, 18725;
	shr.u16 	%rs58, %rs57, 1;
	mul.lo.s16 	%rs59, %rs58, 7;
	sub.s16 	%rs60, %rs56, %rs59;
	cvt.u32.u16 	%r24, %rs60;
	add.s16 	%rs61, %rs1, 7;
	mul.hi.u16 	%rs62, %rs61, 10923;
	add.s16 	%rs63, %rs62, %rs11;
	mul.hi.u16 	%rs64, %rs63, 18725;
	shr.u16 	%rs65, %rs64, 1;
	mul.lo.s16 	%rs66, %rs65, 7;
	sub.s16 	%rs67, %rs63, %rs66;
	cvt.u32.u16 	%r25, %rs67;
	add.s16 	%rs68, %rs1, 8;
	mul.hi.u16 	%rs69, %rs68, 10923;
	add.s16 	%rs70, %rs69, %rs11;
	mul.hi.u16 	%rs71, %rs70, 18725;
	shr.u16 	%rs72, %rs71, 1;
	mul.lo.s16 	%rs73, %rs72, 7;
	sub.s16 	%rs74, %rs70, %rs73;
	cvt.u32.u16 	%r26, %rs74;
	mov.u32 	%r27, %ctaid.z;
	mul.lo.s32 	%r123, %r6, 6912;
	mad.lo.s32 	%r124, %r27, 27648, %r123;
	mul.lo.s32 	%r125, %r1, 7;
	mad.lo.s32 	%r126, %r105, 14, %r125;
	cvt.u16.u32 	%rs75, %r126;
	mul.hi.u16 	%rs76, %rs75, 10923;
	shr.u16 	%rs77, %rs76, 1;
	mul.wide.u16 	%r127, %rs77, 864;
	mul.lo.s16 	%rs78, %rs77, 12;
	sub.s16 	%rs79, %rs75, %rs78;
	mul.lo.s16 	%rs80, %rs79, 9;
	cvt.u32.u16 	%r128, %rs80;
	mul.lo.s32 	%r129, %r1, 21;
	mad.lo.s32 	%r130, %r105, 42, %r129;
	mad.lo.s32 	%r131, %r6, 288, %r130;
	shl.b32 	%r133, %r131, 2;
	mov.u32 	%r134, _ZZ24default_function_kernel0E13kernel_shared;
	add.s32 	%r28, %r134, %r133;
	add.s16 	%rs81, %rs75, 1;
	mul.hi.u16 	%rs82, %rs81, 10923;
	shr.u16 	%rs83, %rs82, 1;
	mul.wide.u16 	%r135, %rs83, 864;
	mul.lo.s16 	%rs84, %rs83, 12;
	sub.s16 	%rs85, %rs81, %rs84;
	mul.lo.s16 	%rs86, %rs85, 9;
	cvt.u32.u16 	%r136, %rs86;
	add.s16 	%rs87, %rs75, 2;
	mul.hi.u16 	%rs88, %rs87, 10923;
	shr.u16 	%rs89, %rs88, 1;
	mul.wide.u16 	%r137, %rs89, 864;
	mul.lo.s16 	%rs90, %rs89, 12;
	sub.s16 	%rs91, %rs87, %rs90;
	mul.lo.s16 	%rs92, %rs91, 9;
	cvt.u32.u16 	%r138, %rs92;
	add.s16 	%rs93, %rs75, 3;
	mul.hi.u16 	%rs94, %rs93, 10923;
	shr.u16 	%rs95, %rs94, 1;
	mul.wide.u16 	%r139, %rs95, 864;
	mul.lo.s16 	%rs96, %rs95, 12;
	sub.s16 	%rs97, %rs93, %rs96;
	mul.lo.s16 	%rs98, %rs97, 9;
	cvt.u32.u16 	%r140, %rs98;
	add.s16 	%rs99, %rs75, 4;
	mul.hi.u16 	%rs100, %rs99, 10923;
	shr.u16 	%rs101, %rs100, 1;
	mul.wide.u16 	%r141, %rs101, 864;
	mul.lo.s16 	%rs102, %rs101, 12;
	sub.s16 	%rs103, %rs99, %rs102;
	mul.lo.s16 	%rs104, %rs103, 9;
	cvt.u32.u16 	%r142, %rs104;
	shl.b32 	%r143, %r6, 3;
	add.s16 	%rs105, %rs75, 5;
	mul.hi.u16 	%rs106, %rs105, 10923;
	shr.u16 	%rs107, %rs106, 1;
	cvt.u32.u16 	%r144, %rs107;
	add.s32 	%r29, %r143, %r144;
	mad.lo.s32 	%r145, %r6, 96, %r126;
	setp.gt.u32 	%p7, %r145, 378;
	setp.gt.u32 	%p8, %r131, 1136;
	or.pred  	%p9, %p7, %p8;
	setp.gt.u32 	%p10, %r130, 272;
	or.pred  	%p11, %p9, %p10;
	shl.b32 	%r147, %r27, 5;
	add.s32 	%r148, %r147, %r143;
	add.s32 	%r149, %r148, %r144;
	setp.gt.u32 	%p12, %r149, 63;
	mul.wide.u16 	%r151, %rs107, 864;
	add.s32 	%r152, %r151, %r124;
	mul.lo.s16 	%rs108, %rs107, 12;
	sub.s16 	%rs109, %rs105, %rs108;
	mul.lo.s16 	%rs110, %rs109, 9;
	cvt.u32.u16 	%r153, %rs110;
	setp.gt.u32 	%p13, %r131, 1135;
	or.pred  	%p14, %p7, %p13;
	setp.gt.u32 	%p15, %r130, 271;
	or.pred  	%p16, %p14, %p15;
	setp.gt.u32 	%p17, %r131, 1134;
	or.pred  	%p18, %p7, %p17;
	setp.gt.u32 	%p19, %r130, 270;
	or.pred  	%p20, %p18, %p19;
	add.s16 	%rs111, %rs75, 6;
	mul.hi.u16 	%rs112, %rs111, 10923;
	shr.u16 	%rs113, %rs112, 1;
	cvt.u32.u16 	%r154, %rs113;
	add.s32 	%r30, %r143, %r154;
	setp.gt.u32 	%p21, %r145, 377;
	setp.gt.u32 	%p22, %r131, 1133;
	or.pred  	%p23, %p21, %p22;
	setp.gt.u32 	%p24, %r130, 269;
	or.pred  	%p25, %p23, %p24;
	add.s32 	%r155, %r148, %r154;
	setp.gt.u32 	%p26, %r155, 63;
	mul.wide.u16 	%r157, %rs113, 864;
	add.s32 	%r158, %r157, %r124;
	mul.lo.s16 	%rs114, %rs113, 12;
	sub.s16 	%rs115, %rs111, %rs114;
	mul.lo.s16 	%rs116, %rs115, 9;
	cvt.u32.u16 	%r159, %rs116;
	setp.gt.u32 	%p27, %r131, 1132;
	or.pred  	%p28, %p21, %p27;
	setp.gt.u32 	%p29, %r130, 268;
	or.pred  	%p30, %p28, %p29;
	setp.gt.u32 	%p31, %r131, 1131;
	or.pred  	%p32, %p21, %p31;
	setp.gt.u32 	%p33, %r130, 267;
	or.pred  	%p34, %p32, %p33;
	or.pred  	%p1, %p11, %p12;
	or.pred  	%p2, %p16, %p12;
	or.pred  	%p3, %p20, %p12;
	or.pred  	%p4, %p25, %p26;
	or.pred  	%p5, %p30, %p26;
	or.pred  	%p6, %p34, %p26;
	mul.wide.u16 	%r160, %rs72, 784;
	add.s32 	%r161, %r112, %r160;
	add.s32 	%r162, %r161, %r7;
	mul.wide.u16 	%r163, %rs74, 28;
	add.s32 	%r164, %r162, %r163;
	add.s32 	%r31, %r14, %r164;
	cvt.u64.u16 	%rd14, %rs116;
	cvt.u64.u32 	%rd15, %r158;
	add.s64 	%rd3, %rd14, %rd15;
	mul.wide.u16 	%r165, %rs65, 784;
	add.s32 	%r166, %r112, %r165;
	add.s32 	%r167, %r166, %r7;
	mul.wide.u16 	%r168, %rs67, 28;
	add.s32 	%r169, %r167, %r168;
	add.s32 	%r32, %r11, %r169;
	cvt.u64.u16 	%rd16, %rs110;
	cvt.u64.u32 	%rd17, %r152;
	add.s64 	%rd4, %rd16, %rd17;
	add.s32 	%r33, %r158, %r159;
	add.s32 	%r34, %r152, %r153;
	cvt.u32.u16 	%r170, %rs56;
	mul.hi.u32 	%r171, %r170, 613566757;
	mad.lo.s32 	%r172, %r171, 784, %r112;
	add.s32 	%r173, %r172, %r7;
	mul.wide.u16 	%r174, %rs60, 28;
	add.s32 	%r175, %r173, %r174;
	add.s32 	%r35, %r5, %r175;
	mul.wide.u16 	%r176, %rs51, 784;
	add.s32 	%r177, %r112, %r176;
	add.s32 	%r178, %r177, %r7;
	mul.wide.u16 	%r179, %rs53, 28;
	add.s32 	%r180, %r178, %r179;
	add.s32 	%r36, %r23, %r180;
	add.s32 	%r181, %r124, %r141;
	add.s32 	%r37, %r181, %r142;
	mul.wide.u16 	%r182, %rs42, 784;
	add.s32 	%r183, %r112, %r182;
	add.s32 	%r184, %r183, %r7;
	mul.wide.u16 	%r185, %rs44, 28;
	add.s32 	%r186, %r184, %r185;
	add.s32 	%r38, %r20, %r186;
	mul.wide.u16 	%r187, %rs33, 784;
	add.s32 	%r188, %r112, %r187;
	add.s32 	%r189, %r188, %r7;
	mul.wide.u16 	%r190, %rs35, 28;
	add.s32 	%r191, %r189, %r190;
	add.s32 	%r39, %r17, %r191;
	add.s32 	%r192, %r124, %r139;
	add.s32 	%r40, %r192, %r140;
	mul.wide.u16 	%r193, %rs24, 784;
	add.s32 	%r194, %r112, %r193;
	add.s32 	%r195, %r194, %r7;
	mul.wide.u16 	%r196, %rs26, 28;
	add.s32 	%r197, %r195, %r196;
	add.s32 	%r41, %r14, %r197;
	mul.wide.u16 	%r198, %rs15, 784;
	add.s32 	%r199, %r112, %r198;
	add.s32 	%r200, %r199, %r7;
	mul.wide.u16 	%r201, %rs17, 28;
	add.s32 	%r202, %r200, %r201;
	add.s32 	%r42, %r11, %r202;
	add.s32 	%r203, %r124, %r137;
	add.s32 	%r43, %r203, %r138;
	mul.wide.u16 	%r204, %rs5, 784;
	add.s32 	%r205, %r112, %r204;
	add.s32 	%r206, %r205, %r7;
	mul.wide.u16 	%r207, %rs7, 28;
	add.s32 	%r208, %r206, %r207;
	add.s32 	%r44, %r5, %r208;
	add.s32 	%r209, %r124, %r135;
	add.s32 	%r45, %r209, %r136;
	add.s32 	%r210, %r124, %r127;
	add.s32 	%r46, %r210, %r128;
	mov.f32 	%f1022, 0f00000000;
	mov.b32 	%r262, 0;
	add.s64 	%rd21, %rd1, 8;
	mov.f32 	%f1023, %f1022;
	mov.f32 	%f1024, %f1022;
	mov.f32 	%f1025, %f1022;
	mov.f32 	%f1026, %f1022;
	mov.f32 	%f1027, %f1022;
	mov.f32 	%f1028, %f1022;
	mov.f32 	%f1029, %f1022;
	mov.f32 	%f1030, %f1022;
	mov.f32 	%f1031, %f1022;
	mov.f32 	%f1032, %f1022;
	mov.f32 	%f1033, %f1022;
	mov.f32 	%f1034, %f1022;
	mov.f32 	%f1035, %f1022;
	mov.f32 	%f1036, %f1022;
	mov.f32 	%f1037, %f1022;
$L__BB0_1:
	mov.u32 	%r212, %ctaid.y;
	mul.lo.s32 	%r265, %r212, 7;
	mul.lo.s32 	%r213, %r262, 9408;
	mul.lo.s32 	%r214, %r262, 108;
	add.s32 	%r279, %r31, %r213;
	cvt.u64.u32 	%rd18, %r214;
	add.s64 	%rd19, %rd3, %rd18;
	shl.b64 	%rd20, %rd19, 2;
	add.s64 	%rd62, %rd21, %rd20;
	add.s32 	%r278, %r32, %r213;
	add.s64 	%rd22, %rd4, %rd18;
	shl.b64 	%rd23, %rd22, 2;
	add.s64 	%rd61, %rd21, %rd23;
	add.s32 	%r277, %r33, %r214;
	add.s32 	%r276, %r34, %r214;
	add.s32 	%r275, %r35, %r213;
	add.s32 	%r274, %r36, %r213;
	add.s32 	%r273, %r37, %r214;
	add.s32 	%r272, %r38, %r213;
	add.s32 	%r271, %r39, %r213;
	add.s32 	%r270, %r40, %r214;
	add.s32 	%r269, %r41, %r213;
	add.s32 	%r268, %r42, %r213;
	add.s32 	%r267, %r43, %r214;
	add.s32 	%r266, %r44, %r213;
	add.s32 	%r264, %r45, %r214;
	add.s32 	%r263, %r46, %r214;
	mov.b32 	%r280, 0;
$L__BB0_2:
	setp.gt.u32 	%p35, %r5, 28;
	setp.eq.s32 	%p36, %r4, 0;
	bar.sync 	0;
	or.b32  	%r216, %r265, %r2;
	setp.eq.s32 	%p37, %r216, 0;
	sub.s32 	%r217, 29, %r2;
	setp.ge.u32 	%p38, %r265, %r217;
	or.pred  	%p39, %p37, %p36;
	or.pred  	%p40, %p39, %p38;
	or.pred  	%p41, %p40, %p35;
	mov.f32 	%f1038, 0f00000000;
	@%p41 bra 	$L__BB0_4;
	add.s32 	%r218, %r266, -29;
	mul.wide.s32 	%rd24, %r218, 4;
	add.s64 	%rd25, %rd2, %rd24;
	ld.global.nc.f32 	%f1038, [%rd25];
$L__BB0_4:
	setp.gt.u32 	%p42, %r11, 28;
	setp.eq.s32 	%p43, %r10, 0;
	st.shared.f32 	[%r8], %f1038;
	or.b32  	%r220, %r265, %r9;
	setp.eq.s32 	%p44, %r220, 0;
	sub.s32 	%r221, 29, %r9;
	setp.ge.u32 	%p45, %r265, %r221;
	or.pred  	%p46, %p44, %p43;
	or.pred  	%p47, %p46, %p45;
	or.pred  	%p48, %p47, %p42;
	mov.f32 	%f1039, 0f00000000;
	@%p48 bra 	$L__BB0_6;
	add.s32 	%r222, %r268, -29;
	mul.wide.s32 	%rd26, %r222, 4;
	add.s64 	%rd27, %rd2, %rd26;
	ld.global.nc.f32 	%f1039, [%rd27];
$L__BB0_6:
	setp.gt.u32 	%p49, %r14, 28;
	setp.eq.s32 	%p50, %r13, 0;
	st.shared.f32 	[%r8+4], %f1039;
	or.b32  	%r224, %r265, %r12;
	setp.eq.s32 	%p51, %r224, 0;
	sub.s32 	%r225, 29, %r12;
	setp.ge.u32 	%p52, %r265, %r225;
	or.pred  	%p53, %p51, %p50;
	or.pred  	%p54, %p53, %p52;
	or.pred  	%p55, %p54, %p49;
	mov.f32 	%f1040, 0f00000000;
	@%p55 bra 	$L__BB0_8;
	add.s32 	%r226, %r269, -29;
	mul.wide.s32 	%rd28, %r226, 4;
	add.s64 	%rd29, %rd2, %rd28;
	ld.global.nc.f32 	%f1040, [%rd29];
$L__BB0_8:
	setp.gt.u32 	%p56, %r17, 28;
	setp.eq.s32 	%p57, %r16, 0;
	st.shared.f32 	[%r8+8], %f1040;
	or.b32  	%r228, %r265, %r15;
	setp.eq.s32 	%p58, %r228, 0;
	sub.s32 	%r229, 29, %r15;
	setp.ge.u32 	%p59, %r265, %r229;
	or.pred  	%p60, %p58, %p57;
	or.pred  	%p61, %p60, %p59;
	or.pred  	%p62, %p61, %p56;
	mov.f32 	%f1041, 0f00000000;
	@%p62 bra 	$L__BB0_10;
	add.s32 	%r230, %r271, -29;
	mul.wide.s32 	%rd30, %r230, 4;
	add.s64 	%rd31, %rd2, %rd30;
	ld.global.nc.f32 	%f1041, [%rd31];
$L__BB0_10:
	setp.gt.u32 	%p63, %r20, 28;
	setp.eq.s32 	%p64, %r19, 0;
	st.shared.f32 	[%r8+12], %f1041;
	or.b32  	%r232, %r265, %r18;
	setp.eq.s32 	%p65, %r232, 0;
	sub.s32 	%r233, 29, %r18;
	setp.ge.u32 	%p66, %r265, %r233;
	or.pred  	%p67, %p65, %p64;
	or.pred  	%p68, %p67, %p66;
	or.pred  	%p69, %p68, %p63;
	mov.f32 	%f1042, 0f00000000;
	@%p69 bra 	$L__BB0_12;
	add.s32 	%r234, %r272, -29;
	mul.wide.s32 	%rd32, %r234, 4;
	add.s64 	%rd33, %rd2, %rd32;
	ld.global.nc.f32 	%f1042, [%rd33];
$L__BB0_12:
	setp.gt.u32 	%p70, %r23, 28;
	setp.eq.s32 	%p71, %r22, 0;
	st.shared.f32 	[%r8+16], %f1042;
	or.b32  	%r236, %r265, %r21;
	setp.eq.s32 	%p72, %r236, 0;
	sub.s32 	%r237, 29, %r21;
	setp.ge.u32 	%p73, %r265, %r237;
	or.pred  	%p74, %p72, %p71;
	or.pred  	%p75, %p74, %p73;
	or.pred  	%p76, %p75, %p70;
	mov.f32 	%f1043, 0f00000000;
	@%p76 bra 	$L__BB0_14;
	add.s32 	%r238, %r274, -29;
	mul.wide.s32 	%rd34, %r238, 4;
	add.s64 	%rd35, %rd2, %rd34;
	ld.global.nc.f32 	%f1043, [%rd35];
$L__BB0_14:
	setp.gt.u32 	%p77, %r5, 28;
	setp.eq.s32 	%p78, %r4, 0;
	st.shared.f32 	[%r8+20], %f1043;
	or.b32  	%r240, %r265, %r24;
	setp.eq.s32 	%p79, %r240, 0;
	sub.s32 	%r241, 29, %r24;
	setp.ge.u32 	%p80, %r265, %r241;
	or.pred  	%p81, %p79, %p78;
	or.pred  	%p82, %p81, %p80;
	or.pred  	%p83, %p82, %p77;
	mov.f32 	%f1044, 0f00000000;
	@%p83 bra 	$L__BB0_16;
	add.s32 	%r242, %r275, -29;
	mul.wide.s32 	%rd36, %r242, 4;
	add.s64 	%rd37, %rd2, %rd36;
	ld.global.nc.f32 	%f1044, [%rd37];
$L__BB0_16:
	setp.gt.u32 	%p84, %r11, 28;
	setp.eq.s32 	%p85, %r10, 0;
	st.shared.f32 	[%r8+24], %f1044;
	or.b32  	%r244, %r265, %r25;
	setp.eq.s32 	%p86, %r244, 0;
	sub.s32 	%r245, 29, %r25;
	setp.ge.u32 	%p87, %r265, %r245;
	or.pred  	%p88, %p86, %p85;
	or.pred  	%p89, %p88, %p87;
	or.pred  	%p90, %p89, %p84;
	mov.f32 	%f1045, 0f00000000;
	@%p90 bra 	$L__BB0_18;
	add.s32 	%r246, %r278, -29;
	mul.wide.s32 	%rd38, %r246, 4;
	add.s64 	%rd39, %rd2, %rd38;
	ld.global.nc.f32 	%f1045, [%rd39];
$L__BB0_18:
	setp.gt.u32 	%p91, %r14, 28;
	setp.eq.s32 	%p92, %r13, 0;
	st.shared.f32 	[%r8+28], %f1045;
	or.b32  	%r248, %r265, %r26;
	setp.eq.s32 	%p93, %r248, 0;
	sub.s32 	%r249, 29, %r26;
	setp.ge.u32 	%p94, %r265, %r249;
	or.pred  	%p95, %p93, %p92;
	or.pred  	%p96, %p95, %p94;
	or.pred  	%p97, %p96, %p91;
	mov.f32 	%f1046, 0f00000000;
	@%p97 bra 	$L__BB0_20;
	add.s32 	%r250, %r279, -29;
	mul.wide.s32 	%rd40, %r250, 4;
	add.s64 	%rd41, %rd2, %rd40;
	ld.global.nc.f32 	%f1046, [%rd41];
$L__BB0_20:
	mul.wide.u32 	%rd42, %r273, 4;
	add.s64 	%rd43, %rd1, 8;
	add.s64 	%rd44, %rd43, %rd42;
	mul.wide.u32 	%rd45, %r270, 4;
	add.s64 	%rd46, %rd43, %rd45;
	mul.wide.u32 	%rd47, %r267, 4;
	add.s64 	%rd48, %rd43, %rd47;
	mul.wide.u32 	%rd49, %r264, 4;
	add.s64 	%rd50, %rd43, %rd49;
	mul.wide.u32 	%rd51, %r263, 4;
	add.s64 	%rd52, %rd43, %rd51;
	setp.gt.u32 	%p98, %r29, 31;
	st.shared.f32 	[%r8+32], %f1046;
	ld.global.nc.f32 	%f77, [%rd52+-8];
	st.shared.f32 	[%r28], %f77;
	ld.global.nc.f32 	%f78, [%rd52+-4];
	st.shared.f32 	[%r28+4], %f78;
	ld.global.nc.f32 	%f79, [%rd52];
	st.shared.f32 	[%r28+8], %f79;
	ld.global.nc.f32 	%f80, [%rd50+-8];
	st.shared.f32 	[%r28+12], %f80;
	ld.global.nc.f32 	%f81, [%rd50+-4];
	st.shared.f32 	[%r28+16], %f81;
	ld.global.nc.f32 	%f82, [%rd50];
	st.shared.f32 	[%r28+20], %f82;
	ld.global.nc.f32 	%f83, [%rd48+-8];
	st.shared.f32 	[%r28+24], %f83;
	ld.global.nc.f32 	%f84, [%rd48+-4];
	st.shared.f32 	[%r28+28], %f84;
	ld.global.nc.f32 	%f85, [%rd48];
	st.shared.f32 	[%r28+32], %f85;
	ld.global.nc.f32 	%f86, [%rd46+-8];
	st.shared.f32 	[%r28+36], %f86;
	ld.global.nc.f32 	%f87, [%rd46+-4];
	st.shared.f32 	[%r28+40], %f87;
	ld.global.nc.f32 	%f88, [%rd46];
	st.shared.f32 	[%r28+44], %f88;
	ld.global.nc.f32 	%f89, [%rd44+-8];
	st.shared.f32 	[%r28+48], %f89;
	ld.global.nc.f32 	%f90, [%rd44+-4];
	st.shared.f32 	[%r28+52], %f90;
	ld.global.nc.f32 	%f91, [%rd44];
	st.shared.f32 	[%r28+56], %f91;
	@%p98 bra 	$L__BB0_27;
	@%p1 bra 	$L__BB0_23;
	mul.wide.u32 	%rd53, %r276, 4;
	add.s64 	%rd54, %rd1, %rd53;
	ld.global.nc.f32 	%f92, [%rd54];
	st.shared.f32 	[%r28+60], %f92;
$L__BB0_23:
	@%p2 bra 	$L__BB0_25;
	ld.global.nc.f32 	%f93, [%rd61+-4];
	st.shared.f32 	[%r28+64], %f93;
$L__BB0_25:
	@%p3 bra 	$L__BB0_27;
	ld.global.nc.f32 	%f94, [%rd61];
	st.shared.f32 	[%r28+68], %f94;
$L__BB0_27:
	setp.gt.u32 	%p99, %r30, 31;
	@%p99 bra 	$L__BB0_34;
	@%p4 bra 	$L__BB0_30;
	mul.wide.u32 	%rd55, %r277, 4;
	add.s64 	%rd56, %rd1, %rd55;
	ld.global.nc.f32 	%f95, [%rd56];
	st.shared.f32 	[%r28+72], %f95;
$L__BB0_30:
	@%p5 bra 	$L__BB0_32;
	ld.global.nc.f32 	%f96, [%rd62+-4];
	st.shared.f32 	[%r28+76], %f96;
$L__BB0_32:
	@%p6 bra 	$L__BB0_34;
	ld.global.nc.f32 	%f97, [%rd62];
	st.shared.f32 	[%r28+80], %f97;
$L__BB0_34:
	bar.sync 	0;
	mov.u32 	%r83, %tid.y;
	mad.lo.s32 	%r251, %r83, 6, %r1;
	shl.b32 	%r252, %r251, 2;
	mov.u32 	%r253, _ZZ24default_function_kernel0E15pad_temp_shared;
	add.s32 	%r254, %r253, %r252;
	ld.shared.f32 	%f98, [%r254];
	ld.shared.f32 	%f99, [%r254+8];
	ld.shared.f32 	%f100, [%r254+168];
	ld.shared.f32 	%f101, [%r254+176];
	ld.shared.f32 	%f102, [%r254+336];
	ld.shared.f32 	%f103, [%r254+344];
	mov.u32 	%r255, _ZZ24default_function_kernel0E13kernel_shared;
	mad.lo.s32 	%r256, %r6, 144, %r255;
	ld.shared.f32 	%f104, [%r256];
	ld.shared.f32 	%f105, [%r256+576];
	ld.shared.f32 	%f106, [%r256+1152];
	ld.shared.f32 	%f107, [%r256+1728];
	ld.shared.f32 	%f108, [%r256+2304];
	ld.shared.f32 	%f109, [%r256+2880];
	ld.shared.f32 	%f110, [%r256+3456];
	ld.shared.f32 	%f111, [%r256+4032];
	ld.shared.f32 	%f112, [%r256+12];
	ld.shared.f32 	%f113, [%r256+588];
	ld.shared.f32 	%f114, [%r256+1164];
	ld.shared.f32 	%f115, [%r256+1740];
	ld.shared.f32 	%f116, [%r256+2316];
	ld.shared.f32 	%f117, [%r256+2892];
	ld.shared.f32 	%f118, [%r256+3468];
	ld.shared.f32 	%f119, [%r256+4044];
	ld.shared.f32 	%f120, [%r256+24];
	ld.shared.f32 	%f121, [%r256+600];
	ld.shared.f32 	%f122, [%r256+1176];
	ld.shared.f32 	%f123, [%r256+1752];
	ld.shared.f32 	%f124, [%r256+2328];
	ld.shared.f32 	%f125, [%r256+2904];
	ld.shared.f32 	%f126, [%r256+3480];
	ld.shared.f32 	%f127, [%r256+4056];
	fma.rn.f32 	%f128, %f98, %f104, %f1037;
	fma.rn.f32 	%f129, %f98, %f105, %f1035;
	fma.rn.f32 	%f130, %f98, %f106, %f1033;
	fma.rn.f32 	%f131, %f98, %f107, %f1031;
	fma.rn.f32 	%f132, %f98, %f108, %f1029;
	fma.rn.f32 	%f133, %f98, %f109, %f1027;
	fma.rn.f32 	%f134, %f98, %f110, %f1025;
	fma.rn.f32 	%f135, %f98, %f111, %f1023;
	fma.rn.f32 	%f136, %f99, %f104, %f1036;
	fma.rn.f32 	%f137, %f99, %f105, %f1034;
	fma.rn.f32 	%f138, %f99, %f106, %f1032;
	fma.rn.f32 	%f139, %f99, %f107, %f1030;
	fma.rn.f32 	%f140, %f99, %f108, %f1028;
	fma.rn.f32 	%f141, %f99, %f109, %f1026;
	fma.rn.f32 	%f142, %f99, %f110, %f1024;
	fma.rn.f32 	%f143, %f99, %f111, %f1022;
	fma.rn.f32 	%f144, %f100, %f112, %f128;
	fma.rn.f32 	%f145, %f100, %f113, %f129;
	fma.rn.f32 	%f146, %f100, %f114, %f130;
	fma.rn.f32 	%f147, %f100, %f115, %f131;
	fma.rn.f32 	%f148, %f100, %f116, %f132;
	fma.rn.f32 	%f149, %f100, %f117, %f133;
	fma.rn.f32 	%f150, %f100, %f118, %f134;
	fma.rn.f32 	%f151, %f100, %f119, %f135;
	fma.rn.f32 	%f152, %f101, %f112, %f136;
	fma.rn.f32 	%f153, %f101, %f113, %f137;
	fma.rn.f32 	%f154, %f101, %f114, %f138;
	fma.rn.f32 	%f155, %f101, %f115, %f139;
	fma.rn.f32 	%f156, %f101, %f116, %f140;
	fma.rn.f32 	%f157, %f101, %f117, %f141;
	fma.rn.f32 	%f158, %f101, %f118, %f142;
	fma.rn.f32 	%f159, %f101, %f119, %f143;
	fma.rn.f32 	%f160, %f102, %f120, %f144;
	fma.rn.f32 	%f161, %f102, %f121, %f145;
	fma.rn.f32 	%f162, %f102, %f122, %f146;
	fma.rn.f32 	%f163, %f102, %f123, %f147;
	fma.rn.f32 	%f164, %f102, %f124, %f148;
	fma.rn.f32 	%f165, %f102, %f125, %f149;
	fma.rn.f32 	%f166, %f102, %f126, %f150;
	fma.rn.f32 	%f167, %f102, %f127, %f151;
	fma.rn.f32 	%f168, %f103, %f120, %f152;
	fma.rn.f32 	%f169, %f103, %f121, %f153;
	fma.rn.f32 	%f170, %f103, %f122, %f154;
	fma.rn.f32 	%f171, %f103, %f123, %f155;
	fma.rn.f32 	%f172, %f103, %f124, %f156;
	fma.rn.f32 	%f173, %f103, %f125, %f157;
	fma.rn.f32 	%f174, %f103, %f126, %f158;
	fma.rn.f32 	%f175, %f103, %f127, %f159;
	ld.shared.f32 	%f176, [%r254+4];
	ld.shared.f32 	%f177, [%r254+12];
	ld.shared.f32 	%f178, [%r254+172];
	ld.shared.f32 	%f179, [%r254+180];
	ld.shared.f32 	%f180, [%r254+340];
	ld.shared.f32 	%f181, [%r254+348];
	ld.shared.f32 	%f182, [%r256+4];
	ld.shared.f32 	%f183, [%r256+580];
	ld.shared.f32 	%f184, [%r256+1156];
	ld.shared.f32 	%f185, [%r256+1732];
	ld.shared.f32 	%f186, [%r256+2308];
	ld.shared.f32 	%f187, [%r256+2884];
	ld.shared.f32 	%f188, [%r256+3460];
	ld.shared.f32 	%f189, [%r256+4036];
	ld.shared.f32 	%f190, [%r256+16];
	ld.shared.f32 	%f191, [%r256+592];
	ld.shared.f32 	%f192, [%r256+1168];
	ld.shared.f32 	%f193, [%r256+1744];
	ld.shared.f32 	%f194, [%r256+2320];
	ld.shared.f32 	%f195, [%r256+2896];
	ld.shared.f32 	%f196, [%r256+3472];
	ld.shared.f32 	%f197, [%r256+4048];
	ld.shared.f32 	%f198, [%r256+28];
	ld.shared.f32 	%f199, [%r256+604];
	ld.shared.f32 	%f200, [%r256+1180];
	ld.shared.f32 	%f201, [%r256+1756];
	ld.shared.f32 	%f202, [%r256+2332];
	ld.shared.f32 	%f203, [%r256+2908];
	ld.shared.f32 	%f204, [%r256+3484];
	ld.shared.f32 	%f205, [%r256+4060];
	fma.rn.f32 	%f206, %f176, %f182, %f160;
	fma.rn.f32 	%f207, %f176, %f183, %f161;
	fma.rn.f32 	%f208, %f176, %f184, %f162;
	fma.rn.f32 	%f209, %f176, %f185, %f163;
	fma.rn.f32 	%f210, %f176, %f186, %f164;
	fma.rn.f32 	%f211, %f176, %f187, %f165;
	fma.rn.f32 	%f212, %f176, %f188, %f166;
	fma.rn.f32 	%f213, %f176, %f189, %f167;
	fma.rn.f32 	%f214, %f177, %f182, %f168;
	fma.rn.f32 	%f215, %f177, %f183, %f169;
	fma.rn.f32 	%f216, %f177, %f184, %f170;
	fma.rn.f32 	%f217, %f177, %f185, %f171;
	fma.rn.f32 	%f218, %f177, %f186, %f172;
	fma.rn.f32 	%f219, %f177, %f187, %f173;
	fma.rn.f32 	%f220, %f177, %f188, %f174;
	fma.rn.f32 	%f221, %f177, %f189, %f175;
	fma.rn.f32 	%f222, %f178, %f190, %f206;
	fma.rn.f32 	%f223, %f178, %f191, %f207;
	fma.rn.f32 	%f224, %f178, %f192, %f208;
	fma.rn.f32 	%f225, %f178, %f193, %f209;
	fma.rn.f32 	%f226, %f178, %f194, %f210;
	fma.rn.f32 	%f227, %f178, %f195, %f211;
	fma.rn.f32 	%f228, %f178, %f196, %f212;
	fma.rn.f32 	%f229, %f178, %f197, %f213;
	fma.rn.f32 	%f230, %f179, %f190, %f214;
	fma.rn.f32 	%f231, %f179, %f191, %f215;
	fma.rn.f32 	%f232, %f179, %f192, %f216;
	fma.rn.f32 	%f233, %f179, %f193, %f217;
	fma.rn.f32 	%f234, %f179, %f194, %f218;
	fma.rn.f32 	%f235, %f179, %f195, %f219;
	fma.rn.f32 	%f236, %f179, %f196, %f220;
	fma.rn.f32 	%f237, %f179, %f197, %f221;
	fma.rn.f32 	%f238, %f180, %f198, %f222;
	fma.rn.f32 	%f239, %f180, %f199, %f223;
	fma.rn.f32 	%f240, %f180, %f200, %f224;
	fma.rn.f32 	%f241, %f180, %f201, %f225;
	fma.rn.f32 	%f242, %f180, %f202, %f226;
	fma.rn.f32 	%f243, %f180, %f203, %f227;
	fma.rn.f32 	%f244, %f180, %f204, %f228;
	fma.rn.f32 	%f245, %f180, %f205, %f229;
	fma.rn.f32 	%f246, %f181, %f198, %f230;
	fma.rn.f32 	%f247, %f181, %f199, %f231;
	fma.rn.f32 	%f248, %f181, %f200, %f232;
	fma.rn.f32 	%f249, %f181, %f201, %f233;
	fma.rn.f32 	%f250, %f181, %f202, %f234;
	fma.rn.f32 	%f251, %f181, %f203, %f235;
	fma.rn.f32 	%f252, %f181, %f204, %f236;
	fma.rn.f32 	%f253, %f181, %f205, %f237;
	ld.shared.f32 	%f254, [%r254+16];
	ld.shared.f32 	%f255, [%r254+184];
	ld.shared.f32 	%f256, [%r254+352];
	ld.shared.f32 	%f257, [%r256+8];
	ld.shared.f32 	%f258, [%r256+584];
	ld.shared.f32 	%f259, [%r256+1160];
	ld.shared.f32 	%f260, [%r256+1736];
	ld.shared.f32 	%f261, [%r256+2312];
	ld.shared.f32 	%f262, [%r256+2888];
	ld.shared.f32 	%f263, [%r256+3464];
	ld.shared.f32 	%f264, [%r256+4040];
	ld.shared.f32 	%f265, [%r256+20];
	ld.shared.f32 	%f266, [%r256+596];
	ld.shared.f32 	%f267, [%r256+1172];
	ld.shared.f32 	%f268, [%r256+1748];
	ld.shared.f32 	%f269, [%r256+2324];
	ld.shared.f32 	%f270, [%r256+2900];
	ld.shared.f32 	%f271, [%r256+3476];
	ld.shared.f32 	%f272, [%r256+4052];
	ld.shared.f32 	%f273, [%r256+32];
	ld.shared.f32 	%f274, [%r256+608];
	ld.shared.f32 	%f275, [%r256+1184];
	ld.shared.f32 	%f276, [%r256+1760];
	ld.shared.f32 	%f277, [%r256+2336];
	ld.shared.f32 	%f278, [%r256+2912];
	ld.shared.f32 	%f279, [%r256+3488];
	ld.shared.f32 	%f280, [%r256+4064];
	fma.rn.f32 	%f281, %f99, %f257, %f238;
	fma.rn.f32 	%f282, %f99, %f258, %f239;
	fma.rn.f32 	%f283, %f99, %f259, %f240;
	fma.rn.f32 	%f284, %f99, %f260, %f241;
	fma.rn.f32 	%f285, %f99, %f261, %f242;
	fma.rn.f32 	%f286, %f99, %f262, %f243;
	fma.rn.f32 	%f287, %f99, %f263, %f244;
	fma.rn.f32 	%f288, %f99, %f264, %f245;
	fma.rn.f32 	%f289, %f254, %f257, %f246;
	fma.rn.f32 	%f290, %f254, %f258, %f247;
	fma.rn.f32 	%f291, %f254, %f259, %f248;
	fma.rn.f32 	%f292, %f254, %f260, %f249;
	fma.rn.f32 	%f293, %f254, %f261, %f250;
	fma.rn.f32 	%f294, %f254, %f262, %f251;
	fma.rn.f32 	%f295, %f254, %f263, %f252;
	fma.rn.f32 	%f296, %f254, %f264, %f253;
	fma.rn.f32 	%f297, %f101, %f265, %f281;
	fma.rn.f32 	%f298, %f101, %f266, %f282;
	fma.rn.f32 	%f299, %f101, %f267, %f283;
	fma.rn.f32 	%f300, %f101, %f268, %f284;
	fma.rn.f32 	%f301, %f101, %f269, %f285;
	fma.rn.f32 	%f302, %f101, %f270, %f286;
	fma.rn.f32 	%f303, %f101, %f271, %f287;
	fma.rn.f32 	%f304, %f101, %f272, %f288;
	fma.rn.f32 	%f305, %f255, %f265, %f289;
	fma.rn.f32 	%f306, %f255, %f266, %f290;
	fma.rn.f32 	%f307, %f255, %f267, %f291;
	fma.rn.f32 	%f308, %f255, %f268, %f292;
	fma.rn.f32 	%f309, %f255, %f269, %f293;
	fma.rn.f32 	%f310, %f255, %f270, %f294;
	fma.rn.f32 	%f311, %f255, %f271, %f295;
	fma.rn.f32 	%f312, %f255, %f272, %f296;
	fma.rn.f32 	%f313, %f103, %f273, %f297;
	fma.rn.f32 	%f314, %f103, %f274, %f298;
	fma.rn.f32 	%f315, %f103, %f275, %f299;
	fma.rn.f32 	%f316, %f103, %f276, %f300;
	fma.rn.f32 	%f317, %f103, %f277, %f301;
	fma.rn.f32 	%f318, %f103, %f278, %f302;
	fma.rn.f32 	%f319, %f103, %f279, %f303;
	fma.rn.f32 	%f320, %f103, %f280, %f304;
	fma.rn.f32 	%f321, %f256, %f273, %f305;
	fma.rn.f32 	%f322, %f256, %f274, %f306;
	fma.rn.f32 	%f323, %f256, %f275, %f307;
	fma.rn.f32 	%f324, %f256, %f276, %f308;
	fma.rn.f32 	%f325, %f256, %f277, %f309;
	fma.rn.f32 	%f326, %f256, %f278, %f310;
	fma.rn.f32 	%f327, %f256, %f279, %f311;
	fma.rn.f32 	%f328, %f256, %f280, %f312;
	ld.shared.f32 	%f329, [%r254+504];
	ld.shared.f32 	%f330, [%r254+512];
	ld.shared.f32 	%f331, [%r254+672];
	ld.shared.f32 	%f332, [%r254+680];
	ld.shared.f32 	%f333, [%r254+840];
	ld.shared.f32 	%f334, [%r254+848];
	ld.shared.f32 	%f335, [%r256+36];
	ld.shared.f32 	%f336, [%r256+612];
	ld.shared.f32 	%f337, [%r256+1188];
	ld.shared.f32 	%f338, [%r256+1764];
	ld.shared.f32 	%f339, [%r256+2340];
	ld.shared.f32 	%f340, [%r256+2916];
	ld.shared.f32 	%f341, [%r256+3492];
	ld.shared.f32 	%f342, [%r256+4068];
	ld.shared.f32 	%f343, [%r256+48];
	ld.shared.f32 	%f344, [%r256+624];
	ld.shared.f32 	%f345, [%r256+1200];
	ld.shared.f32 	%f346, [%r256+1776];
	ld.shared.f32 	%f347, [%r256+2352];
	ld.shared.f32 	%f348, [%r256+2928];
	ld.shared.f32 	%f349, [%r256+3504];
	ld.shared.f32 	%f350, [%r256+4080];
	ld.shared.f32 	%f351, [%r256+60];
	ld.shared.f32 	%f352, [%r256+636];
	ld.shared.f32 	%f353, [%r256+1212];
	ld.shared.f32 	%f354, [%r256+1788];
	ld.shared.f32 	%f355, [%r256+2364];
	ld.shared.f32 	%f356, [%r256+2940];
	ld.shared.f32 	%f357, [%r256+3516];
	ld.shared.f32 	%f358, [%r256+4092];
	fma.rn.f32 	%f359, %f329, %f335, %f313;
	fma.rn.f32 	%f360, %f329, %f336, %f314;
	fma.rn.f32 	%f361, %f329, %f337, %f315;
	fma.rn.f32 	%f362, %f329, %f338, %f316;
	fma.rn.f32 	%f363, %f329, %f339, %f317;
	fma.rn.f32 	%f364, %f329, %f340, %f318;
	fma.rn.f32 	%f365, %f329, %f341, %f319;
	fma.rn.f32 	%f366, %f329, %f342, %f320;
	fma.rn.f32 	%f367, %f330, %f335, %f321;
	fma.rn.f32 	%f368, %f330, %f336, %f322;
	fma.rn.f32 	%f369, %f330, %f337, %f323;
	fma.rn.f32 	%f370, %f330, %f338, %f324;
	fma.rn.f32 	%f371, %f330, %f339, %f325;
	fma.rn.f32 	%f372, %f330, %f340, %f326;
	fma.rn.f32 	%f373, %f330, %f341, %f327;
	fma.rn.f32 	%f374, %f330, %f342, %f328;
	fma.rn.f32 	%f375, %f331, %f343, %f359;
	fma.rn.f32 	%f376, %f331, %f344, %f360;
	fma.rn.f32 	%f377, %f331, %f345, %f361;
	fma.rn.f32 	%f378, %f331, %f346, %f362;
	fma.rn.f32 	%f379, %f331, %f347, %f363;
	fma.rn.f32 	%f380, %f331, %f348, %f364;
	fma.rn.f32 	%f381, %f331, %f349, %f365;
	fma.rn.f32 	%f382, %f331, %f350, %f366;
	fma.rn.f32 	%f383, %f332, %f343, %f367;
	fma.rn.f32 	%f384, %f332, %f344, %f368;
	fma.rn.f32 	%f385, %f332, %f345, %f369;
	fma.rn.f32 	%f386, %f332, %f346, %f370;
	fma.rn.f32 	%f387, %f332, %f347, %f371;
	fma.rn.f32 	%f388, %f332, %f348, %f372;
	fma.rn.f32 	%f389, %f332, %f349, %f373;
	fma.rn.f32 	%f390, %f332, %f350, %f374;
	fma.rn.f32 	%f391, %f333, %f351, %f375;
	fma.rn.f32 	%f392, %f333, %f352, %f376;
	fma.rn.f32 	%f393, %f333, %f353, %f377;
	fma.rn.f32 	%f394, %f333, %f354, %f378;
	fma.rn.f32 	%f395, %f333, %f355, %f379;
	fma.rn.f32 	%f396, %f333, %f356, %f380;
	fma.rn.f32 	%f397, %f333, %f357, %f381;
	fma.rn.f32 	%f398, %f333, %f358, %f382;
	fma.rn.f32 	%f399, %f334, %f351, %f383;
	fma.rn.f32 	%f400, %f334, %f352, %f384;
	fma.rn.f32 	%f401, %f334, %f353, %f385;
	fma.rn.f32 	%f402, %f334, %f354, %f386;
	fma.rn.f32 	%f403, %f334, %f355, %f387;
	fma.rn.f32 	%f404, %f334, %f356, %f388;
	fma.rn.f32 	%f405, %f334, %f357, %f389;
	fma.rn.f32 	%f406, %f334, %f358, %f390;
	ld.shared.f32 	%f407, [%r254+508];
	ld.shared.f32 	%f408, [%r254+516];
	ld.shared.f32 	%f409, [%r254+676];
	ld.shared.f32 	%f410, [%r254+684];
	ld.shared.f32 	%f411, [%r254+844];
	ld.shared.f32 	%f412, [%r254+852];
	ld.shared.f32 	%f413, [%r256+40];
	ld.shared.f32 	%f414, [%r256+616];
	ld.shared.f32 	%f415, [%r256+1192];
	ld.shared.f32 	%f416, [%r256+1768];
	ld.shared.f32 	%f417, [%r256+2344];
	ld.shared.f32 	%f418, [%r256+2920];
	ld.shared.f32 	%f419, [%r256+3496];
	ld.shared.f32 	%f420, [%r256+4072];
	ld.shared.f32 	%f421, [%r256+52];
	ld.shared.f32 	%f422, [%r256+628];
	ld.shared.f32 	%f423, [%r256+1204];
	ld.shared.f32 	%f424, [%r256+1780];
	ld.shared.f32 	%f425, [%r256+2356];
	ld.shared.f32 	%f426, [%r256+2932];
	ld.shared.f32 	%f427, [%r256+3508];
	ld.shared.f32 	%f428, [%r256+4084];
	ld.shared.f32 	%f429, [%r256+64];
	ld.shared.f32 	%f430, [%r256+640];
	ld.shared.f32 	%f431, [%r256+1216];
	ld.shared.f32 	%f432, [%r256+1792];
	ld.shared.f32 	%f433, [%r256+2368];
	ld.shared.f32 	%f434, [%r256+2944];
	ld.shared.f32 	%f435, [%r256+3520];
	ld.shared.f32 	%f436, [%r256+4096];
	fma.rn.f32 	%f437, %f407, %f413, %f391;
	fma.rn.f32 	%f438, %f407, %f414, %f392;
	fma.rn.f32 	%f439, %f407, %f415, %f393;
	fma.rn.f32 	%f440, %f407, %f416, %f394;
	fma.rn.f32 	%f441, %f407, %f417, %f395;
	fma.rn.f32 	%f442, %f407, %f418, %f396;
	fma.rn.f32 	%f443, %f407, %f419, %f397;
	fma.rn.f32 	%f444, %f407, %f420, %f398;
	fma.rn.f32 	%f445, %f408, %f413, %f399;
	fma.rn.f32 	%f446, %f408, %f414, %f400;
	fma.rn.f32 	%f447, %f408, %f415, %f401;
	fma.rn.f32 	%f448, %f408, %f416, %f402;
	fma.rn.f32 	%f449, %f408, %f417, %f403;
	fma.rn.f32 	%f450, %f408, %f418, %f404;
	fma.rn.f32 	%f451, %f408, %f419, %f405;
	fma.rn.f32 	%f452, %f408, %f420, %f406;
	fma.rn.f32 	%f453, %f409, %f421, %f437;
	fma.rn.f32 	%f454, %f409, %f422, %f438;
	fma.rn.f32 	%f455, %f409, %f423, %f439;
	fma.rn.f32 	%f456, %f409, %f424, %f440;
	fma.rn.f32 	%f457, %f409, %f425, %f441;
	fma.rn.f32 	%f458, %f409, %f426, %f442;
	fma.rn.f32 	%f459, %f409, %f427, %f443;
	fma.rn.f32 	%f460, %f409, %f428, %f444;
	fma.rn.f32 	%f461, %f410, %f421, %f445;
	fma.rn.f32 	%f462, %f410, %f422, %f446;
	fma.rn.f32 	%f463, %f410, %f423, %f447;
	fma.rn.f32 	%f464, %f410, %f424, %f448;
	fma.rn.f32 	%f465, %f410, %f425, %f449;
	fma.rn.f32 	%f466, %f410, %f426, %f450;
	fma.rn.f32 	%f467, %f410, %f427, %f451;
	fma.rn.f32 	%f468, %f410, %f428, %f452;
	fma.rn.f32 	%f469, %f411, %f429, %f453;
	fma.rn.f32 	%f470, %f411, %f430, %f454;
	fma.rn.f32 	%f471, %f411, %f431, %f455;
	fma.rn.f32 	%f472, %f411, %f432, %f456;
	fma.rn.f32 	%f473, %f411, %f433, %f457;
	fma.rn.f32 	%f474, %f411, %f434, %f458;
	fma.rn.f32 	%f475, %f411, %f435, %f459;
	fma.rn.f32 	%f476, %f411, %f436, %f460;
	fma.rn.f32 	%f477, %f412, %f429, %f461;
	fma.rn.f32 	%f478, %f412, %f430, %f462;
	fma.rn.f32 	%f479, %f412, %f431, %f463;
	fma.rn.f32 	%f480, %f412, %f432, %f464;
	fma.rn.f32 	%f481, %f412, %f433, %f465;
	fma.rn.f32 	%f482, %f412, %f434, %f466;
	fma.rn.f32 	%f483, %f412, %f435, %f467;
	fma.rn.f32 	%f484, %f412, %f436, %f468;
	ld.shared.f32 	%f485, [%r254+520];
	ld.shared.f32 	%f486, [%r254+688];
	ld.shared.f32 	%f487, [%r254+856];
	ld.shared.f32 	%f488, [%r256+44];
	ld.shared.f32 	%f489, [%r256+620];
	ld.shared.f32 	%f490, [%r256+1196];
	ld.shared.f32 	%f491, [%r256+1772];
	ld.shared.f32 	%f492, [%r256+2348];
	ld.shared.f32 	%f493, [%r256+2924];
	ld.shared.f32 	%f494, [%r256+3500];
	ld.shared.f32 	%f495, [%r256+4076];
	ld.shared.f32 	%f496, [%r256+56];
	ld.shared.f32 	%f497, [%r256+632];
	ld.shared.f32 	%f498, [%r256+1208];
	ld.shared.f32 	%f499, [%r256+1784];
	ld.shared.f32 	%f500, [%r256+2360];
	ld.shared.f32 	%f501, [%r256+2936];
	ld.shared.f32 	%f502, [%r256+3512];
	ld.shared.f32 	%f503, [%r256+4088];
	ld.shared.f32 	%f504, [%r256+68];
	ld.shared.f32 	%f505, [%r256+644];
	ld.shared.f32 	%f506, [%r256+1220];
	ld.shared.f32 	%f507, [%r256+1796];
	ld.shared.f32 	%f508, [%r256+2372];
	ld.shared.f32 	%f509, [%r256+2948];
	ld.shared.f32 	%f510, [%r256+3524];
	ld.shared.f32 	%f511, [%r256+4100];
	fma.rn.f32 	%f512, %f330, %f488, %f469;
	fma.rn.f32 	%f513, %f330, %f489, %f470;
	fma.rn.f32 	%f514, %f330, %f490, %f471;
	fma.rn.f32 	%f515, %f330, %f491, %f472;
	fma.rn.f32 	%f516, %f330, %f492, %f473;
	fma.rn.f32 	%f517, %f330, %f493, %f474;
	fma.rn.f32 	%f518, %f330, %f494, %f475;
	fma.rn.f32 	%f519, %f330, %f495, %f476;
	fma.rn.f32 	%f520, %f485, %f488, %f477;
	fma.rn.f32 	%f521, %f485, %f489, %f478;
	fma.rn.f32 	%f522, %f485, %f490, %f479;
	fma.rn.f32 	%f523, %f485, %f491, %f480;
	fma.rn.f32 	%f524, %f485, %f492, %f481;
	fma.rn.f32 	%f525, %f485, %f493, %f482;
	fma.rn.f32 	%f526, %f485, %f494, %f483;
	fma.rn.f32 	%f527, %f485, %f495, %f484;
	fma.rn.f32 	%f528, %f332, %f496, %f512;
	fma.rn.f32 	%f529, %f332, %f497, %f513;
	fma.rn.f32 	%f530, %f332, %f498, %f514;
	fma.rn.f32 	%f531, %f332, %f499, %f515;
	fma.rn.f32 	%f532, %f332, %f500, %f516;
	fma.rn.f32 	%f533, %f332, %f501, %f517;
	fma.rn.f32 	%f534, %f332, %f502, %f518;
	fma.rn.f32 	%f535, %f332, %f503, %f519;
	fma.rn.f32 	%f536, %f486, %f496, %f520;
	fma.rn.f32 	%f537, %f486, %f497, %f521;
	fma.rn.f32 	%f538, %f486, %f498, %f522;
	fma.rn.f32 	%f539, %f486, %f499, %f523;
	fma.rn.f32 	%f540, %f486, %f500, %f524;
	fma.rn.f32 	%f541, %f486, %f501, %f525;
	fma.rn.f32 	%f542, %f486, %f502, %f526;
	fma.rn.f32 	%f543, %f486, %f503, %f527;
	fma.rn.f32 	%f544, %f334, %f504, %f528;
	fma.rn.f32 	%f545, %f334, %f505, %f529;
	fma.rn.f32 	%f546, %f334, %f506, %f530;
	fma.rn.f32 	%f547, %f334, %f507, %f531;
	fma.rn.f32 	%f548, %f334, %f508, %f532;
	fma.rn.f32 	%f549, %f334, %f509, %f533;
	fma.rn.f32 	%f550, %f334, %f510, %f534;
	fma.rn.f32 	%f551, %f334, %f511, %f535;
	fma.rn.f32 	%f552, %f487, %f504, %f536;
	fma.rn.f32 	%f553, %f487, %f505, %f537;
	fma.rn.f32 	%f554, %f487, %f506, %f538;
	fma.rn.f32 	%f555, %f487, %f507, %f539;
	fma.rn.f32 	%f556, %f487, %f508, %f540;
	fma.rn.f32 	%f557, %f487, %f509, %f541;
	fma.rn.f32 	%f558, %f487, %f510, %f542;
	fma.rn.f32 	%f559, %f487, %f511, %f543;
	ld.shared.f32 	%f560, [%r254+1008];
	ld.shared.f32 	%f561, [%r254+1016];
	ld.shared.f32 	%f562, [%r254+1176];
	ld.shared.f32 	%f563, [%r254+1184];
	ld.shared.f32 	%f564, [%r254+1344];
	ld.shared.f32 	%f565, [%r254+1352];
	ld.shared.f32 	%f566, [%r256+72];
	ld.shared.f32 	%f567, [%r256+648];
	ld.shared.f32 	%f568, [%r256+1224];
	ld.shared.f32 	%f569, [%r256+1800];
	ld.shared.f32 	%f570, [%r256+2376];
	ld.shared.f32 	%f571, [%r256+2952];
	ld.shared.f32 	%f572, [%r256+3528];
	ld.shared.f32 	%f573, [%r256+4104];
	ld.shared.f32 	%f574, [%r256+84];
	ld.shared.f32 	%f575, [%r256+660];
	ld.shared.f32 	%f576, [%r256+1236];
	ld.shared.f32 	%f577, [%r256+1812];
	ld.shared.f32 	%f578, [%r256+2388];
	ld.shared.f32 	%f579, [%r256+2964];
	ld.shared.f32 	%f580, [%r256+3540];
	ld.shared.f32 	%f581, [%r256+4116];
	ld.shared.f32 	%f582, [%r256+96];
	ld.shared.f32 	%f583, [%r256+672];
	ld.shared.f32 	%f584, [%r256+1248];
	ld.shared.f32 	%f585, [%r256+1824];
	ld.shared.f32 	%f586, [%r256+2400];
	ld.shared.f32 	%f587, [%r256+2976];
	ld.shared.f32 	%f588, [%r256+3552];
	ld.shared.f32 	%f589, [%r256+4128];
	fma.rn.f32 	%f590, %f560, %f566, %f544;
	fma.rn.f32 	%f591, %f560, %f567, %f545;
	fma.rn.f32 	%f592, %f560, %f568, %f546;
	fma.rn.f32 	%f593, %f560, %f569, %f547;
	fma.rn.f32 	%f594, %f560, %f570, %f548;
	fma.rn.f32 	%f595, %f560, %f571, %f549;
	fma.rn.f32 	%f596, %f560, %f572, %f550;
	fma.rn.f32 	%f597, %f560, %f573, %f551;
	fma.rn.f32 	%f598, %f561, %f566, %f552;
	fma.rn.f32 	%f599, %f561, %f567, %f553;
	fma.rn.f32 	%f600, %f561, %f568, %f554;
	fma.rn.f32 	%f601, %f561, %f569, %f555;
	fma.rn.f32 	%f602, %f561, %f570, %f556;
	fma.rn.f32 	%f603, %f561, %f571, %f557;
	fma.rn.f32 	%f604, %f561, %f572, %f558;
	fma.rn.f32 	%f605, %f561, %f573, %f559;
	fma.rn.f32 	%f606, %f562, %f574, %f590;
	fma.rn.f32 	%f607, %f562, %f575, %f591;
	fma.rn.f32 	%f608, %f562, %f576, %f592;
	fma.rn.f32 	%f609, %f562, %f577, %f593;
	fma.rn.f32 	%f610, %f562, %f578, %f594;
	fma.rn.f32 	%f611, %f562, %f579, %f595;
	fma.rn.f32 	%f612, %f562, %f580, %f596;
	fma.rn.f32 	%f613, %f562, %f581, %f597;
	fma.rn.f32 	%f614, %f563, %f574, %f598;
	fma.rn.f32 	%f615, %f563, %f575, %f599;
	fma.rn.f32 	%f616, %f563, %f576, %f600;
	fma.rn.f32 	%f617, %f563, %f577, %f601;
	fma.rn.f32 	%f618, %f563, %f578, %f602;
	fma.rn.f32 	%f619, %f563, %f579, %f603;
	fma.rn.f32 	%f620, %f563, %f580, %f604;
	fma.rn.f32 	%f621, %f563, %f581, %f605;
	fma.rn.f32 	%f622, %f564, %f582, %f606;
	fma.rn.f32 	%f623, %f564, %f583, %f607;
	fma.rn.f32 	%f624, %f564, %f584, %f608;
	fma.rn.f32 	%f625, %f564, %f585, %f609;
	fma.rn.f32 	%f626, %f564, %f586, %f610;
	fma.rn.f32 	%f627, %f564, %f587, %f611;
	fma.rn.f32 	%f628, %f564, %f588, %f612;
	fma.rn.f32 	%f629, %f564, %f589, %f613;
	fma.rn.f32 	%f630, %f565, %f582, %f614;
	fma.rn.f32 	%f631, %f565, %f583, %f615;
	fma.rn.f32 	%f632, %f565, %f584, %f616;
	fma.rn.f32 	%f633, %f565, %f585, %f617;
	fma.rn.f32 	%f634, %f565, %f586, %f618;
	fma.rn.f32 	%f635, %f565, %f587, %f619;
	fma.rn.f32 	%f636, %f565, %f588, %f620;
	fma.rn.f32 	%f637, %f565, %f589, %f621;
	ld.shared.f32 	%f638, [%r254+1012];
	ld.shared.f32 	%f639, [%r254+1020];
	ld.shared.f32 	%f640, [%r254+1180];
	ld.shared.f32 	%f641, [%r254+1188];
	ld.shared.f32 	%f642, [%r254+1348];
	ld.shared.f32 	%f643, [%r254+1356];
	ld.shared.f32 	%f644, [%r256+76];
	ld.shared.f32 	%f645, [%r256+652];
	ld.shared.f32 	%f646, [%r256+1228];
	ld.shared.f32 	%f647, [%r256+1804];
	ld.shared.f32 	%f648, [%r256+2380];
	ld.shared.f32 	%f649, [%r256+2956];
	ld.shared.f32 	%f650, [%r256+3532];
	ld.shared.f32 	%f651, [%r256+4108];
	ld.shared.f32 	%f652, [%r256+88];
	ld.shared.f32 	%f653, [%r256+664];
	ld.shared.f32 	%f654, [%r256+1240];
	ld.shared.f32 	%f655, [%r256+1816];
	ld.shared.f32 	%f656, [%r256+2392];
	ld.shared.f32 	%f657, [%r256+2968];
	ld.shared.f32 	%f658, [%r256+3544];
	ld.shared.f32 	%f659, [%r256+4120];
	ld.shared.f32 	%f660, [%r256+100];
	ld.shared.f32 	%f661, [%r256+676];
	ld.shared.f32 	%f662, [%r256+1252];
	ld.shared.f32 	%f663, [%r256+1828];
	ld.shared.f32 	%f664, [%r256+2404];
	ld.shared.f32 	%f665, [%r256+2980];
	ld.shared.f32 	%f666, [%r256+3556];
	ld.shared.f32 	%f667, [%r256+4132];
	fma.rn.f32 	%f668, %f638, %f644, %f622;
	fma.rn.f32 	%f669, %f638, %f645, %f623;
	fma.rn.f32 	%f670, %f638, %f646, %f624;
	fma.rn.f32 	%f671, %f638, %f647, %f625;
	fma.rn.f32 	%f672, %f638, %f648, %f626;
	fma.rn.f32 	%f673, %f638, %f649, %f627;
	fma.rn.f32 	%f674, %f638, %f650, %f628;
	fma.rn.f32 	%f675, %f638, %f651, %f629;
	fma.rn.f32 	%f676, %f639, %f644, %f630;
	fma.rn.f32 	%f677, %f639, %f645, %f631;
	fma.rn.f32 	%f678, %f639, %f646, %f632;
	fma.rn.f32 	%f679, %f639, %f647, %f633;
	fma.rn.f32 	%f680, %f639, %f648, %f634;
	fma.rn.f32 	%f681, %f639, %f649, %f635;
	fma.rn.f32 	%f682, %f639, %f650, %f636;
	fma.rn.f32 	%f683, %f639, %f651, %f637;
	fma.rn.f32 	%f684, %f640, %f652, %f668;
	fma.rn.f32 	%f685, %f640, %f653, %f669;
	fma.rn.f32 	%f686, %f640, %f654, %f670;
	fma.rn.f32 	%f687, %f640, %f655, %f671;
	fma.rn.f32 	%f688, %f640, %f656, %f672;
	fma.rn.f32 	%f689, %f640, %f657, %f673;
	fma.rn.f32 	%f690, %f640, %f658, %f674;
	fma.rn.f32 	%f691, %f640, %f659, %f675;
	fma.rn.f32 	%f692, %f641, %f652, %f676;
	fma.rn.f32 	%f693, %f641, %f653, %f677;
	fma.rn.f32 	%f694, %f641, %f654, %f678;
	fma.rn.f32 	%f695, %f641, %f655, %f679;
	fma.rn.f32 	%f696, %f641, %f656, %f680;
	fma.rn.f32 	%f697, %f641, %f657, %f681;
	fma.rn.f32 	%f698, %f641, %f658, %f682;
	fma.rn.f32 	%f699, %f641, %f659, %f683;
	fma.rn.f32 	%f700, %f642, %f660, %f684;
	fma.rn.f32 	%f701, %f642, %f661, %f685;
	fma.rn.f32 	%f702, %f642, %f662, %f686;
	fma.rn.f32 	%f703, %f642, %f663, %f687;
	fma.rn.f32 	%f704, %f642, %f664, %f688;
	fma.rn.f32 	%f705, %f642, %f665, %f689;
	fma.rn.f32 	%f706, %f642, %f666, %f690;
	fma.rn.f32 	%f707, %f642, %f667, %f691;
	fma.rn.f32 	%f708, %f643, %f660, %f692;
	fma.rn.f32 	%f709, %f643, %f661, %f693;
	fma.rn.f32 	%f710, %f643, %f662, %f694;
	fma.rn.f32 	%f711, %f643, %f663, %f695;
	fma.rn.f32 	%f712, %f643, %f664, %f696;
	fma.rn.f32 	%f713, %f643, %f665, %f697;
	fma.rn.f32 	%f714, %f643, %f666, %f698;
	fma.rn.f32 	%f715, %f643, %f667, %f699;
	ld.shared.f32 	%f716, [%r254+1024];
	ld.shared.f32 	%f717, [%r254+1192];
	ld.shared.f32 	%f718, [%r254+1360];
	ld.shared.f32 	%f719, [%r256+80];
	ld.shared.f32 	%f720, [%r256+656];
	ld.shared.f32 	%f721, [%r256+1232];
	ld.shared.f32 	%f722, [%r256+1808];
	ld.shared.f32 	%f723, [%r256+2384];
	ld.shared.f32 	%f724, [%r256+2960];
	ld.shared.f32 	%f725, [%r256+3536];
	ld.shared.f32 	%f726, [%r256+4112];
	ld.shared.f32 	%f727, [%r256+92];
	ld.shared.f32 	%f728, [%r256+668];
	ld.shared.f32 	%f729, [%r256+1244];
	ld.shared.f32 	%f730, [%r256+1820];
	ld.shared.f32 	%f731, [%r256+2396];
	ld.shared.f32 	%f732, [%r256+2972];
	ld.shared.f32 	%f733, [%r256+3548];
	ld.shared.f32 	%f734, [%r256+4124];
	ld.shared.f32 	%f735, [%r256+104];
	ld.shared.f32 	%f736, [%r256+680];
	ld.shared.f32 	%f737, [%r256+1256];
	ld.shared.f32 	%f738, [%r256+1832];
	ld.shared.f32 	%f739, [%r256+2408];
	ld.shared.f32 	%f740, [%r256+2984];
	ld.shared.f32 	%f741, [%r256+3560];
	ld.shared.f32 	%f742, [%r256+4136];
	fma.rn.f32 	%f743, %f561, %f719, %f700;
	fma.rn.f32 	%f744, %f561, %f720, %f701;
	fma.rn.f32 	%f745, %f561, %f721, %f702;
	fma.rn.f32 	%f746, %f561, %f722, %f703;
	fma.rn.f32 	%f747, %f561, %f723, %f704;
	fma.rn.f32 	%f748, %f561, %f724, %f705;
	fma.rn.f32 	%f749, %f561, %f725, %f706;
	fma.rn.f32 	%f750, %f561, %f726, %f707;
	fma.rn.f32 	%f751, %f716, %f719, %f708;
	fma.rn.f32 	%f752, %f716, %f720, %f709;
	fma.rn.f32 	%f753, %f716, %f721, %f710;
	fma.rn.f32 	%f754, %f716, %f722, %f711;
	fma.rn.f32 	%f755, %f716, %f723, %f712;
	fma.rn.f32 	%f756, %f716, %f724, %f713;
	fma.rn.f32 	%f757, %f716, %f725, %f714;
	fma.rn.f32 	%f758, %f716, %f726, %f715;
	fma.rn.f32 	%f759, %f563, %f727, %f743;
	fma.rn.f32 	%f760, %f563, %f728, %f744;
	fma.rn.f32 	%f761, %f563, %f729, %f745;
	fma.rn.f32 	%f762, %f563, %f730, %f746;
	fma.rn.f32 	%f763, %f563, %f731, %f747;
	fma.rn.f32 	%f764, %f563, %f732, %f748;
	fma.rn.f32 	%f765, %f563, %f733, %f749;
	fma.rn.f32 	%f766, %f563, %f734, %f750;
	fma.rn.f32 	%f767, %f717, %f727, %f751;
	fma.rn.f32 	%f768, %f717, %f728, %f752;
	fma.rn.f32 	%f769, %f717, %f729, %f753;
	fma.rn.f32 	%f770, %f717, %f730, %f754;
	fma.rn.f32 	%f771, %f717, %f731, %f755;
	fma.rn.f32 	%f772, %f717, %f732, %f756;
	fma.rn.f32 	%f773, %f717, %f733, %f757;
	fma.rn.f32 	%f774, %f717, %f734, %f758;
	fma.rn.f32 	%f775, %f565, %f735, %f759;
	fma.rn.f32 	%f776, %f565, %f736, %f760;
	fma.rn.f32 	%f777, %f565, %f737, %f761;
	fma.rn.f32 	%f778, %f565, %f738, %f762;
	fma.rn.f32 	%f779, %f565, %f739, %f763;
	fma.rn.f32 	%f780, %f565, %f740, %f764;
	fma.rn.f32 	%f781, %f565, %f741, %f765;
	fma.rn.f32 	%f782, %f565, %f742, %f766;
	fma.rn.f32 	%f783, %f718, %f735, %f767;
	fma.rn.f32 	%f784, %f718, %f736, %f768;
	fma.rn.f32 	%f785, %f718, %f737, %f769;
	fma.rn.f32 	%f786, %f718, %f738, %f770;
	fma.rn.f32 	%f787, %f718, %f739, %f771;
	fma.rn.f32 	%f788, %f718, %f740, %f772;
	fma.rn.f32 	%f789, %f718, %f741, %f773;
	fma.rn.f32 	%f790, %f718, %f742, %f774;
	ld.shared.f32 	%f791, [%r254+1512];
	ld.shared.f32 	%f792, [%r254+1520];
	ld.shared.f32 	%f793, [%r254+1680];
	ld.shared.f32 	%f794, [%r254+1688];
	ld.shared.f32 	%f795, [%r254+1848];
	ld.shared.f32 	%f796, [%r254+1856];
	ld.shared.f32 	%f797, [%r256+108];
	ld.shared.f32 	%f798, [%r256+684];
	ld.shared.f32 	%f799, [%r256+1260];
	ld.shared.f32 	%f800, [%r256+1836];
	ld.shared.f32 	%f801, [%r256+2412];
	ld.shared.f32 	%f802, [%r256+2988];
	ld.shared.f32 	%f803, [%r256+3564];
	ld.shared.f32 	%f804, [%r256+4140];
	ld.shared.f32 	%f805, [%r256+120];
	ld.shared.f32 	%f806, [%r256+696];
	ld.shared.f32 	%f807, [%r256+1272];
	ld.shared.f32 	%f808, [%r256+1848];
	ld.shared.f32 	%f809, [%r256+2424];
	ld.shared.f32 	%f810, [%r256+3000];
	ld.shared.f32 	%f811, [%r256+3576];
	ld.shared.f32 	%f812, [%r256+4152];
	ld.shared.f32 	%f813, [%r256+132];
	ld.shared.f32 	%f814, [%r256+708];
	ld.shared.f32 	%f815, [%r256+1284];
	ld.shared.f32 	%f816, [%r256+1860];
	ld.shared.f32 	%f817, [%r256+2436];
	ld.shared.f32 	%f818, [%r256+3012];
	ld.shared.f32 	%f819, [%r256+3588];
	ld.shared.f32 	%f820, [%r256+4164];
	fma.rn.f32 	%f821, %f791, %f797, %f775;
	fma.rn.f32 	%f822, %f791, %f798, %f776;
	fma.rn.f32 	%f823, %f791, %f799, %f777;
	fma.rn.f32 	%f824, %f791, %f800, %f778;
	fma.rn.f32 	%f825, %f791, %f801, %f779;
	fma.rn.f32 	%f826, %f791, %f802, %f780;
	fma.rn.f32 	%f827, %f791, %f803, %f781;
	fma.rn.f32 	%f828, %f791, %f804, %f782;
	fma.rn.f32 	%f829, %f792, %f797, %f783;
	fma.rn.f32 	%f830, %f792, %f798, %f784;
	fma.rn.f32 	%f831, %f792, %f799, %f785;
	fma.rn.f32 	%f832, %f792, %f800, %f786;
	fma.rn.f32 	%f833, %f792, %f801, %f787;
	fma.rn.f32 	%f834, %f792, %f802, %f788;
	fma.rn.f32 	%f835, %f792, %f803, %f789;
	fma.rn.f32 	%f836, %f792, %f804, %f790;
	fma.rn.f32 	%f837, %f793, %f805, %f821;
	fma.rn.f32 	%f838, %f793, %f806, %f822;
	fma.rn.f32 	%f839, %f793, %f807, %f823;
	fma.rn.f32 	%f840, %f793, %f808, %f824;
	fma.rn.f32 	%f841, %f793, %f809, %f825;
	fma.rn.f32 	%f842, %f793, %f810, %f826;
	fma.rn.f32 	%f843, %f793, %f811, %f827;
	fma.rn.f32 	%f844, %f793, %f812, %f828;
	fma.rn.f32 	%f845, %f794, %f805, %f829;
	fma.rn.f32 	%f846, %f794, %f806, %f830;
	fma.rn.f32 	%f847, %f794, %f807, %f831;
	fma.rn.f32 	%f848, %f794, %f808, %f832;
	fma.rn.f32 	%f849, %f794, %f809, %f833;
	fma.rn.f32 	%f850, %f794, %f810, %f834;
	fma.rn.f32 	%f851, %f794, %f811, %f835;
	fma.rn.f32 	%f852, %f794, %f812, %f836;
	fma.rn.f32 	%f853, %f795, %f813, %f837;
	fma.rn.f32 	%f854, %f795, %f814, %f838;
	fma.rn.f32 	%f855, %f795, %f815, %f839;
	fma.rn.f32 	%f856, %f795, %f816, %f840;
	fma.rn.f32 	%f857, %f795, %f817, %f841;
	fma.rn.f32 	%f858, %f795, %f818, %f842;
	fma.rn.f32 	%f859, %f795, %f819, %f843;
	fma.rn.f32 	%f860, %f795, %f820, %f844;
	fma.rn.f32 	%f861, %f796, %f813, %f845;
	fma.rn.f32 	%f862, %f796, %f814, %f846;
	fma.rn.f32 	%f863, %f796, %f815, %f847;
	fma.rn.f32 	%f864, %f796, %f816, %f848;
	fma.rn.f32 	%f865, %f796, %f817, %f849;
	fma.rn.f32 	%f866, %f796, %f818, %f850;
	fma.rn.f32 	%f867, %f796, %f819, %f851;
	fma.rn.f32 	%f868, %f796, %f820, %f852;
	ld.shared.f32 	%f869, [%r254+1516];
	ld.shared.f32 	%f870, [%r254+1524];
	ld.shared.f32 	%f871, [%r254+1684];
	ld.shared.f32 	%f872, [%r254+1692];
	ld.shared.f32 	%f873, [%r254+1852];
	ld.shared.f32 	%f874, [%r254+1860];
	ld.shared.f32 	%f875, [%r256+112];
	ld.shared.f32 	%f876, [%r256+688];
	ld.shared.f32 	%f877, [%r256+1264];
	ld.shared.f32 	%f878, [%r256+1840];
	ld.shared.f32 	%f879, [%r256+2416];
	ld.shared.f32 	%f880, [%r256+2992];
	ld.shared.f32 	%f881, [%r256+3568];
	ld.shared.f32 	%f882, [%r256+4144];
	ld.shared.f32 	%f883, [%r256+124];
	ld.shared.f32 	%f884, [%r256+700];
	ld.shared.f32 	%f885, [%r256+1276];
	ld.shared.f32 	%f886, [%r256+1852];
	ld.shared.f32 	%f887, [%r256+2428];
	ld.shared.f32 	%f888, [%r256+3004];
	ld.shared.f32 	%f889, [%r256+3580];
	ld.shared.f32 	%f890, [%r256+4156];
	ld.shared.f32 	%f891, [%r256+136];
	ld.shared.f32 	%f892, [%r256+712];
	ld.shared.f32 	%f893, [%r256+1288];
	ld.shared.f32 	%f894, [%r256+1864];
	ld.shared.f32 	%f895, [%r256+2440];
	ld.shared.f32 	%f896, [%r256+3016];
	ld.shared.f32 	%f897, [%r256+3592];
	ld.shared.f32 	%f898, [%r256+4168];
	fma.rn.f32 	%f899, %f869, %f875, %f853;
	fma.rn.f32 	%f900, %f869, %f876, %f854;
	fma.rn.f32 	%f901, %f869, %f877, %f855;
	fma.rn.f32 	%f902, %f869, %f878, %f856;
	fma.rn.f32 	%f903, %f869, %f879, %f857;
	fma.rn.f32 	%f904, %f869, %f880, %f858;
	fma.rn.f32 	%f905, %f869, %f881, %f859;
	fma.rn.f32 	%f906, %f869, %f882, %f860;
	fma.rn.f32 	%f907, %f870, %f875, %f861;
	fma.rn.f32 	%f908, %f870, %f876, %f862;
	fma.rn.f32 	%f909, %f870, %f877, %f863;
	fma.rn.f32 	%f910, %f870, %f878, %f864;
	fma.rn.f32 	%f911, %f870, %f879, %f865;
	fma.rn.f32 	%f912, %f870, %f880, %f866;
	fma.rn.f32 	%f913, %f870, %f881, %f867;
	fma.rn.f32 	%f914, %f870, %f882, %f868;
	fma.rn.f32 	%f915, %f871, %f883, %f899;
	fma.rn.f32 	%f916, %f871, %f884, %f900;
	fma.rn.f32 	%f917, %f871, %f885, %f901;
	fma.rn.f32 	%f918, %f871, %f886, %f902;
	fma.rn.f32 	%f919, %f871, %f887, %f903;
	fma.rn.f32 	%f920, %f871, %f888, %f904;
	fma.rn.f32 	%f921, %f871, %f889, %f905;
	fma.rn.f32 	%f922, %f871, %f890, %f906;
	fma.rn.f32 	%f923, %f872, %f883, %f907;
	fma.rn.f32 	%f924, %f872, %f884, %f908;
	fma.rn.f32 	%f925, %f872, %f885, %f909;
	fma.rn.f32 	%f926, %f872, %f886, %f910;
	fma.rn.f32 	%f927, %f872, %f887, %f911;
	fma.rn.f32 	%f928, %f872, %f888, %f912;
	fma.rn.f32 	%f929, %f872, %f889, %f913;
	fma.rn.f32 	%f930, %f872, %f890, %f914;
	fma.rn.f32 	%f931, %f873, %f891, %f915;
	fma.rn.f32 	%f932, %f873, %f892, %f916;
	fma.rn.f32 	%f933, %f873, %f893, %f917;
	fma.rn.f32 	%f934, %f873, %f894, %f918;
	fma.rn.f32 	%f935, %f873, %f895, %f919;
	fma.rn.f32 	%f936, %f873, %f896, %f920;
	fma.rn.f32 	%f937, %f873, %f897, %f921;
	fma.rn.f32 	%f938, %f873, %f898, %f922;
	fma.rn.f32 	%f939, %f874, %f891, %f923;
	fma.rn.f32 	%f940, %f874, %f892, %f924;
	fma.rn.f32 	%f941, %f874, %f893, %f925;
	fma.rn.f32 	%f942, %f874, %f894, %f926;
	fma.rn.f32 	%f943, %f874, %f895, %f927;
	fma.rn.f32 	%f944, %f874, %f896, %f928;
	fma.rn.f32 	%f945, %f874, %f897, %f929;
	fma.rn.f32 	%f946, %f874, %f898, %f930;
	ld.shared.f32 	%f947, [%r254+1528];
	ld.shared.f32 	%f948, [%r254+1696];
	ld.shared.f32 	%f949, [%r254+1864];
	ld.shared.f32 	%f950, [%r256+116];
	ld.shared.f32 	%f951, [%r256+692];
	ld.shared.f32 	%f952, [%r256+1268];
	ld.shared.f32 	%f953, [%r256+1844];
	ld.shared.f32 	%f954, [%r256+2420];
	ld.shared.f32 	%f955, [%r256+2996];
	ld.shared.f32 	%f956, [%r256+3572];
	ld.shared.f32 	%f957, [%r256+4148];
	ld.shared.f32 	%f958, [%r256+128];
	ld.shared.f32 	%f959, [%r256+704];
	ld.shared.f32 	%f960, [%r256+1280];
	ld.shared.f32 	%f961, [%r256+1856];
	ld.shared.f32 	%f962, [%r256+2432];
	ld.shared.f32 	%f963, [%r256+3008];
	ld.shared.f32 	%f964, [%r256+3584];
	ld.shared.f32 	%f965, [%r256+4160];
	ld.shared.f32 	%f966, [%r256+140];
	ld.shared.f32 	%f967, [%r256+716];
	ld.shared.f32 	%f968, [%r256+1292];
	ld.shared.f32 	%f969, [%r256+1868];
	ld.shared.f32 	%f970, [%r256+2444];
	ld.shared.f32 	%f971, [%r256+3020];
	ld.shared.f32 	%f972, [%r256+3596];
	ld.shared.f32 	%f973, [%r256+4172];
	fma.rn.f32 	%f974, %f792, %f950, %f931;
	fma.rn.f32 	%f975, %f792, %f951, %f932;
	fma.rn.f32 	%f976, %f792, %f952, %f933;
	fma.rn.f32 	%f977, %f792, %f953, %f934;
	fma.rn.f32 	%f978, %f792, %f954, %f935;
	fma.rn.f32 	%f979, %f792, %f955, %f936;
	fma.rn.f32 	%f980, %f792, %f956, %f937;
	fma.rn.f32 	%f981, %f792, %f957, %f938;
	fma.rn.f32 	%f982, %f947, %f950, %f939;
	fma.rn.f32 	%f983, %f947, %f951, %f940;
	fma.rn.f32 	%f984, %f947, %f952, %f941;
	fma.rn.f32 	%f985, %f947, %f953, %f942;
	fma.rn.f32 	%f986, %f947, %f954, %f943;
	fma.rn.f32 	%f987, %f947, %f955, %f944;
	fma.rn.f32 	%f988, %f947, %f956, %f945;
	fma.rn.f32 	%f989, %f947, %f957, %f946;
	fma.rn.f32 	%f990, %f794, %f958, %f974;
	fma.rn.f32 	%f991, %f794, %f959, %f975;
	fma.rn.f32 	%f992, %f794, %f960, %f976;
	fma.rn.f32 	%f993, %f794, %f961, %f977;
	fma.rn.f32 	%f994, %f794, %f962, %f978;
	fma.rn.f32 	%f995, %f794, %f963, %f979;
	fma.rn.f32 	%f996, %f794, %f964, %f980;
	fma.rn.f32 	%f997, %f794, %f965, %f981;
	fma.rn.f32 	%f998, %f948, %f958, %f982;
	fma.rn.f32 	%f999, %f948, %f959, %f983;
	fma.rn.f32 	%f1000, %f948, %f960, %f984;
	fma.rn.f32 	%f1001, %f948, %f961, %f985;
	fma.rn.f32 	%f1002, %f948, %f962, %f986;
	fma.rn.f32 	%f1003, %f948, %f963, %f987;
	fma.rn.f32 	%f1004, %f948, %f964, %f988;
	fma.rn.f32 	%f1005, %f948, %f965, %f989;
	fma.rn.f32 	%f1037, %f796, %f966, %f990;
	fma.rn.f32 	%f1035, %f796, %f967, %f991;
	fma.rn.f32 	%f1033, %f796, %f968, %f992;
	fma.rn.f32 	%f1031, %f796, %f969, %f993;
	fma.rn.f32 	%f1029, %f796, %f970, %f994;
	fma.rn.f32 	%f1027, %f796, %f971, %f995;
	fma.rn.f32 	%f1025, %f796, %f972, %f996;
	fma.rn.f32 	%f1023, %f796, %f973, %f997;
	fma.rn.f32 	%f1036, %f949, %f966, %f998;
	fma.rn.f32 	%f1034, %f949, %f967, %f999;
	fma.rn.f32 	%f1032, %f949, %f968, %f1000;
	fma.rn.f32 	%f1030, %f949, %f969, %f1001;
	fma.rn.f32 	%f1028, %f949, %f970, %f1002;
	fma.rn.f32 	%f1026, %f949, %f971, %f1003;
	fma.rn.f32 	%f1024, %f949, %f972, %f1004;
	fma.rn.f32 	%f1022, %f949, %f973, %f1005;
	add.s32 	%r280, %r280, 1;
	add.s32 	%r279, %r279, 28;
	add.s64 	%rd62, %rd62, 12;
	add.s32 	%r278, %r278, 28;
	add.s64 	%rd61, %rd61, 12;
	add.s32 	%r277, %r277, 3;
	add.s32 	%r276, %r276, 3;
	add.s32 	%r275, %r275, 28;
	add.s32 	%r274, %r274, 28;
	add.s32 	%r273, %r273, 3;
	add.s32 	%r272, %r272, 28;
	add.s32 	%r271, %r271, 28;
	add.s32 	%r270, %r270, 3;
	add.s32 	%r269, %r269, 28;
	add.s32 	%r268, %r268, 28;
	add.s32 	%r267, %r267, 3;
	add.s32 	%r266, %r266, 28;
	add.s32 	%r265, %r265, 1;
	add.s32 	%r264, %r264, 3;
	add.s32 	%r263, %r263, 3;
	setp.ne.s32 	%p100, %r280, 3;
	@%p100 bra 	$L__BB0_2;
	add.s32 	%r262, %r262, 1;
	setp.ne.s32 	%p101, %r262, 8;
	@%p101 bra 	$L__BB0_1;
	ld.param.u64 	%rd60, [default_function_kernel0_param_2];
	cvta.to.global.u64 	%rd57, %rd60;
	mad.lo.s32 	%r257, %r6, 784, %r1;
	mad.lo.s32 	%r258, %r27, 25088, %r257;
	add.s32 	%r259, %r258, %r7;
	mad.lo.s32 	%r260, %r83, 28, %r259;
	add.s32 	%r261, %r260, %r3;
	mul.wide.u32 	%rd58, %r261, 4;
	add.s64 	%rd59, %rd57, %rd58;
	st.global.f32 	[%rd59], %f1037;
	st.global.f32 	[%rd59+12544], %f1035;
	st.global.f32 	[%rd59+25088], %f1033;
	st.global.f32 	[%rd59+37632], %f1031;
	st.global.f32 	[%rd59+50176], %f1029;
	st.global.f32 	[%rd59+62720], %f1027;
	st.global.f32 	[%rd59+75264], %f1025;
	st.global.f32 	[%rd59+87808], %f1023;
	st.global.f32 	[%rd59+8], %f1036;
	st.global.f32 	[%rd59+12552], %f1034;
	st.global.f32 	[%rd59+25096], %f1032;
	st.global.f32 	[%rd59+37640], %f1030;
	st.global.f32 	[%rd59+50184], %f1028;
	st.global.f32 	[%rd59+62728], %f1026;
	st.global.f32 	[%rd59+75272], %f1024;
	st.global.f32 	[%rd59+87816], %f1022;
	ret;

}
	// .globl	_Z6conv2dPfPKfS_
.visible .entry _Z6conv2dPfPKfS_(
	.param .u64 .ptr .align 1 _Z6conv2dPfPKfS__param_0,
	.param .u64 .ptr .align 1 _Z6conv2dPfPKfS__param_1,
	.param .u64 .ptr .align 1 _Z6conv2dPfPKfS__param_2
)
{
	.reg .pred 	%p<25>;
	.reg .b16 	%rs<28>;
	.reg .b32 	%r<279>;
	.reg .b32 	%f<1355>;
	.reg .b64 	%rd<143>;

	ld.param.u64 	%rd4, [_Z6conv2dPfPKfS__param_0];
	ld.param.u64 	%rd3, [_Z6conv2dPfPKfS__param_1];
	ld.param.u64 	%rd5, [_Z6conv2dPfPKfS__param_2];
	cvta.to.global.u64 	%rd1, %rd5;
	cvta.to.global.u64 	%rd2, %rd4;
	mov.u32 	%r58, %ctaid.x;
	mul.hi.u32 	%r59, %r58, 1717986919;
	shr.u32 	%r1, %r59, 2;
	mul.lo.s32 	%r60, %r1, 10;
	sub.s32 	%r2, %r58, %r60;
	mov.u32 	%r3, %tid.x;
	shr.u32 	%r4, %r3, 6;
	mul.lo.s32 	%r5, %r2, 3;
	and.b32  	%r6, %r3, 63;
	mov.u32 	%r7, %ntid.x;
	add.s32 	%r61, %r3, %r7;
	cvt.u16.u32 	%rs3, %r61;
	sub.s16 	%rs4, 2399, %rs3;
	cvt.u16.u32 	%rs5, %r7;
	div.u16 	%rs1, %rs4, %rs5;
	and.b16  	%rs2, %rs1, 3;
	setp.eq.s16 	%p1, %rs2, 2;
	mov.u32 	%r271, %r3;
	@%p1 bra 	$L__BB1_3;
	cvt.u32.u16 	%r8, %rs2;
	mov.b32 	%r270, 0;
	mov.u32 	%r271, %r3;
$L__BB1_2:
	.pragma "nounroll";
	shl.b32 	%r63, %r271, 2;
	mov.u32 	%r64, shared_input;
	add.s32 	%r65, %r64, %r63;
	mov.b32 	%r66, 0;
	st.shared.u32 	[%r65], %r66;
	add.s32 	%r271, %r271, %r7;
	add.s32 	%r270, %r270, 1;
	xor.b32  	%r67, %r270, %r8;
	setp.ne.s32 	%p2, %r67, 2;
	@%p2 bra 	$L__BB1_2;
$L__BB1_3:
	setp.lt.u16 	%p3, %rs1, 2;
	@%p3 bra 	$L__BB1_6;
	mov.u32 	%r69, shared_input;
	shl.b32 	%r72, %r7, 2;
$L__BB1_5:
	shl.b32 	%r68, %r271, 2;
	add.s32 	%r70, %r69, %r68;
	mov.b32 	%r71, 0;
	st.shared.u32 	[%r70], %r71;
	add.s32 	%r73, %r70, %r72;
	st.shared.u32 	[%r73], %r71;
	add.s32 	%r74, %r73, %r72;
	st.shared.u32 	[%r74], %r71;
	add.s32 	%r75, %r74, %r72;
	st.shared.u32 	[%r75], %r71;
	add.s32 	%r271, %r72, %r271;
	setp.lt.u32 	%p4, %r271, 2400;
	@%p4 bra 	$L__BB1_5;
$L__BB1_6:
	shl.b32 	%r16, %r1, 4;
	setp.ne.s32 	%p5, %r2, 0;
	max.u32 	%r17, %r5, 1;
	add.s32 	%r18, %r17, -1;
	min.u32 	%r19, %r5, 24;
	add.s32 	%r20, %r19, 4;
	bar.sync 	0;
	@%p5 bra 	$L__BB1_16;
	sub.s32 	%r140, %r20, %r18;
	mul.lo.s32 	%r21, %r140, 28;
	mul.lo.s32 	%r22, %r18, 28;
	mul.lo.s32 	%r141, %r19, 28;
	sub.s32 	%r142, %r141, %r6;
	mad.lo.s32 	%r143, %r17, -28, %r142;
	add.s32 	%r23, %r143, 139;
	and.b32  	%r24, %r23, 192;
	cvt.u16.u32 	%rs17, %r6;
	mul.lo.s16 	%rs18, %rs17, 37;
	shr.u16 	%rs19, %rs18, 9;
	cvt.u32.u16 	%r144, %rs19;
	and.b32  	%r145, %r144, 6;
	add.s32 	%r25, %r6, %r145;
	or.b32  	%r26, %r6, 64;
	cvt.u16.u32 	%rs20, %r26;
	mul.lo.s16 	%rs21, %rs20, 147;
	shr.u16 	%rs22, %rs21, 11;
	cvt.u32.u16 	%r146, %rs22;
	and.b32  	%r147, %r146, 14;
	add.s32 	%r27, %r26, %r147;
	or.b32  	%r28, %r6, 128;
	cvt.u16.u32 	%rs23, %r28;
	shr.u16 	%rs24, %rs23, 2;
	mul.lo.s16 	%rs25, %rs24, 37;
	shr.u16 	%rs26, %rs25, 7;
	and.b16  	%rs27, %rs26, 14;
	cvt.u32.u16 	%r148, %rs27;
	add.s32 	%r29, %r28, %r148;
	mov.u32 	%r276, %r4;
$L__BB1_8:
	mov.u32 	%r48, %r276;
	setp.ge.u32 	%p13, %r6, %r21;
	@%p13 bra 	$L__BB1_15;
	setp.eq.s32 	%p14, %r24, 192;
	add.s32 	%r149, %r16, %r48;
	mad.lo.s32 	%r49, %r149, 784, %r22;
	mul.lo.s32 	%r50, %r48, 150;
	mov.u32 	%r277, %r6;
	@%p14 bra 	$L__BB1_13;
	setp.eq.s32 	%p15, %r24, 0;
	add.s32 	%r51, %r49, %r6;
	mul.wide.u32 	%rd20, %r51, 4;
	add.s64 	%rd21, %rd2, %rd20;
	ld.global.nc.f32 	%f14, [%rd21];
	add.s32 	%r150, %r50, %r25;
	shl.b32 	%r151, %r150, 2;
	mov.u32 	%r152, shared_input;
	add.s32 	%r153, %r152, %r151;
	st.shared.f32 	[%r153+124], %f14;
	mov.u32 	%r277, %r26;
	@%p15 bra 	$L__BB1_13;
	setp.eq.s32 	%p16, %r24, 64;
	add.s32 	%r154, %r51, 64;
	mul.wide.u32 	%rd22, %r154, 4;
	add.s64 	%rd23, %rd2, %rd22;
	ld.global.nc.f32 	%f15, [%rd23];
	add.s32 	%r155, %r50, %r27;
	shl.b32 	%r156, %r155, 2;
	add.s32 	%r158, %r152, %r156;
	st.shared.f32 	[%r158+124], %f15;
	mov.u32 	%r277, %r28;
	@%p16 bra 	$L__BB1_13;
	or.b32  	%r277, %r6, 192;
	add.s32 	%r159, %r51, 128;
	mul.wide.u32 	%rd24, %r159, 4;
	add.s64 	%rd25, %rd2, %rd24;
	ld.global.nc.f32 	%f16, [%rd25];
	add.s32 	%r160, %r50, %r29;
	shl.b32 	%r161, %r160, 2;
	add.s32 	%r163, %r152, %r161;
	st.shared.f32 	[%r163+124], %f16;
$L__BB1_13:
	setp.lt.u32 	%p17, %r23, 192;
	@%p17 bra 	$L__BB1_15;
$L__BB1_14:
	shr.u32 	%r164, %r277, 2;
	mul.hi.u32 	%r165, %r164, 613566757;
	mul.lo.s32 	%r166, %r165, 28;
	sub.s32 	%r167, %r277, %r166;
	add.s32 	%r168, %r49, %r277;
	mul.wide.u32 	%rd26, %r168, 4;
	add.s64 	%rd27, %rd2, %rd26;
	ld.global.nc.f32 	%f17, [%rd27];
	add.s32 	%r169, %r50, %r167;
	mad.lo.s32 	%r170, %r165, 30, %r169;
	shl.b32 	%r171, %r170, 2;
	mov.u32 	%r172, shared_input;
	add.s32 	%r173, %r172, %r171;
	st.shared.f32 	[%r173+124], %f17;
	add.s32 	%r174, %r277, 64;
	shr.u32 	%r175, %r174, 2;
	mul.hi.u32 	%r176, %r175, 613566757;
	mul.lo.s32 	%r177, %r176, 28;
	sub.s32 	%r178, %r174, %r177;
	add.s32 	%r179, %r168, 64;
	mul.wide.u32 	%rd28, %r179, 4;
	add.s64 	%rd29, %rd2, %rd28;
	ld.global.nc.f32 	%f18, [%rd29];
	add.s32 	%r180, %r50, %r178;
	mad.lo.s32 	%r181, %r176, 30, %r180;
	shl.b32 	%r182, %r181, 2;
	add.s32 	%r183, %r172, %r182;
	st.shared.f32 	[%r183+124], %f18;
	add.s32 	%r184, %r277, 128;
	shr.u32 	%r185, %r184, 2;
	mul.hi.u32 	%r186, %r185, 613566757;
	mul.lo.s32 	%r187, %r186, 28;
	sub.s32 	%r188, %r184, %r187;
	add.s32 	%r189, %r168, 128;
	mul.wide.u32 	%rd30, %r189, 4;
	add.s64 	%rd31, %rd2, %rd30;
	ld.global.nc.f32 	%f19, [%rd31];
	add.s32 	%r190, %r50, %r188;
	mad.lo.s32 	%r191, %r186, 30, %r190;
	shl.b32 	%r192, %r191, 2;
	add.s32 	%r193, %r172, %r192;
	st.shared.f32 	[%r193+124], %f19;
	add.s32 	%r194, %r277, 192;
	shr.u32 	%r195, %r194, 2;
	mul.hi.u32 	%r196, %r195, 613566757;
	mul.lo.s32 	%r197, %r196, 28;
	sub.s32 	%r198, %r194, %r197;
	add.s32 	%r199, %r168, 192;
	mul.wide.u32 	%rd32, %r199, 4;
	add.s64 	%rd33, %rd2, %rd32;
	ld.global.nc.f32 	%f20, [%rd33];
	add.s32 	%r200, %r50, %r198;
	mad.lo.s32 	%r201, %r196, 30, %r200;
	shl.b32 	%r202, %r201, 2;
	add.s32 	%r203, %r172, %r202;
	st.shared.f32 	[%r203+124], %f20;
	add.s32 	%r277, %r277, 256;
	setp.lt.u32 	%p18, %r277, %r21;
	@%p18 bra 	$L__BB1_14;
$L__BB1_15:
	add.s32 	%r276, %r48, 14;
	setp.lt.u32 	%p19, %r48, 2;
	@%p19 bra 	$L__BB1_8;
	bra.uni 	$L__BB1_25;
$L__BB1_16:
	sub.s32 	%r76, %r20, %r18;
	mul.lo.s32 	%r30, %r76, 28;
	mul.lo.s32 	%r31, %r18, 28;
	mul.lo.s32 	%r77, %r19, 28;
	sub.s32 	%r78, %r77, %r6;
	mad.lo.s32 	%r79, %r17, -28, %r78;
	add.s32 	%r32, %r79, 139;
	and.b32  	%r33, %r32, 192;
	cvt.u16.u32 	%rs6, %r6;
	mul.lo.s16 	%rs7, %rs6, 37;
	shr.u16 	%rs8, %rs7, 9;
	cvt.u32.u16 	%r80, %rs8;
	and.b32  	%r81, %r80, 6;
	add.s32 	%r34, %r6, %r81;
	or.b32  	%r35, %r6, 64;
	cvt.u16.u32 	%rs9, %r35;
	mul.lo.s16 	%rs10, %rs9, 147;
	shr.u16 	%rs11, %rs10, 11;
	cvt.u32.u16 	%r82, %rs11;
	and.b32  	%r83, %r82, 14;
	add.s32 	%r36, %r35, %r83;
	or.b32  	%r37, %r6, 128;
	cvt.u16.u32 	%rs12, %r37;
	shr.u16 	%rs13, %rs12, 2;
	mul.lo.s16 	%rs14, %rs13, 37;
	shr.u16 	%rs15, %rs14, 7;
	and.b16  	%rs16, %rs15, 14;
	cvt.u32.u16 	%r84, %rs16;
	add.s32 	%r38, %r37, %r84;
	mov.u32 	%r273, %r4;
$L__BB1_17:
	mov.u32 	%r39, %r273;
	setp.ge.u32 	%p6, %r6, %r30;
	@%p6 bra 	$L__BB1_24;
	setp.eq.s32 	%p7, %r33, 192;
	add.s32 	%r85, %r16, %r39;
	mad.lo.s32 	%r40, %r85, 784, %r31;
	mul.lo.s32 	%r41, %r39, 150;
	mov.u32 	%r274, %r6;
	@%p7 bra 	$L__BB1_22;
	setp.eq.s32 	%p8, %r33, 0;
	add.s32 	%r42, %r40, %r6;
	mul.wide.u32 	%rd6, %r42, 4;
	add.s64 	%rd7, %rd2, %rd6;
	ld.global.nc.f32 	%f7, [%rd7];
	add.s32 	%r86, %r41, %r34;
	shl.b32 	%r87, %r86, 2;
	mov.u32 	%r88, shared_input;
	add.s32 	%r89, %r88, %r87;
	st.shared.f32 	[%r89+4], %f7;
	mov.u32 	%r274, %r35;
	@%p8 bra 	$L__BB1_22;
	setp.eq.s32 	%p9, %r33, 64;
	add.s32 	%r90, %r42, 64;
	mul.wide.u32 	%rd8, %r90, 4;
	add.s64 	%rd9, %rd2, %rd8;
	ld.global.nc.f32 	%f8, [%rd9];
	add.s32 	%r91, %r41, %r36;
	shl.b32 	%r92, %r91, 2;
	add.s32 	%r94, %r88, %r92;
	st.shared.f32 	[%r94+4], %f8;
	mov.u32 	%r274, %r37;
	@%p9 bra 	$L__BB1_22;
	or.b32  	%r274, %r6, 192;
	add.s32 	%r95, %r42, 128;
	mul.wide.u32 	%rd10, %r95, 4;
	add.s64 	%rd11, %rd2, %rd10;
	ld.global.nc.f32 	%f9, [%rd11];
	add.s32 	%r96, %r41, %r38;
	shl.b32 	%r97, %r96, 2;
	add.s32 	%r99, %r88, %r97;
	st.shared.f32 	[%r99+4], %f9;
$L__BB1_22:
	setp.lt.u32 	%p10, %r32, 192;
	@%p10 bra 	$L__BB1_24;
$L__BB1_23:
	shr.u32 	%r100, %r274, 2;
	mul.hi.u32 	%r101, %r100, 613566757;
	mul.lo.s32 	%r102, %r101, 28;
	sub.s32 	%r103, %r274, %r102;
	add.s32 	%r104, %r40, %r274;
	mul.wide.u32 	%rd12, %r104, 4;
	add.s64 	%rd13, %rd2, %rd12;
	ld.global.nc.f32 	%f10, [%rd13];
	add.s32 	%r105, %r41, %r103;
	mad.lo.s32 	%r106, %r101, 30, %r105;
	shl.b32 	%r107, %r106, 2;
	mov.u32 	%r108, shared_input;
	add.s32 	%r109, %r108, %r107;
	st.shared.f32 	[%r109+4], %f10;
	add.s32 	%r110, %r274, 64;
	shr.u32 	%r111, %r110, 2;
	mul.hi.u32 	%r112, %r111, 613566757;
	mul.lo.s32 	%r113, %r112, 28;
	sub.s32 	%r114, %r110, %r113;
	add.s32 	%r115, %r104, 64;
	mul.wide.u32 	%rd14, %r115, 4;
	add.s64 	%rd15, %rd2, %rd14;
	ld.global.nc.f32 	%f11, [%rd15];
	add.s32 	%r116, %r41, %r114;
	mad.lo.s32 	%r117, %r112, 30, %r116;
	shl.b32 	%r118, %r117, 2;
	add.s32 	%r119, %r108, %r118;
	st.shared.f32 	[%r119+4], %f11;
	add.s32 	%r120, %r274, 128;
	shr.u32 	%r121, %r120, 2;
	mul.hi.u32 	%r122, %r121, 613566757;
	mul.lo.s32 	%r123, %r122, 28;
	sub.s32 	%r124, %r120, %r123;
	add.s32 	%r125, %r104, 128;
	mul.wide.u32 	%rd16, %r125, 4;
	add.s64 	%rd17, %rd2, %rd16;
	ld.global.nc.f32 	%f12, [%rd17];
	add.s32 	%r126, %r41, %r124;
	mad.lo.s32 	%r127, %r122, 30, %r126;
	shl.b32 	%r128, %r127, 2;
	add.s32 	%r129, %r108, %r128;
	st.shared.f32 	[%r129+4], %f12;
	add.s32 	%r130, %r274, 192;
	shr.u32 	%r131, %r130, 2;
	mul.hi.u32 	%r132, %r131, 613566757;
	mul.lo.s32 	%r133, %r132, 28;
	sub.s32 	%r134, %r130, %r133;
	add.s32 	%r135, %r104, 192;
	mul.wide.u32 	%rd18, %r135, 4;
	add.s64 	%rd19, %rd2, %rd18;
	ld.global.nc.f32 	%f13, [%rd19];
	add.s32 	%r136, %r41, %r134;
	mad.lo.s32 	%r137, %r132, 30, %r136;
	shl.b32 	%r138, %r137, 2;
	add.s32 	%r139, %r108, %r138;
	st.shared.f32 	[%r139+4], %f13;
	add.s32 	%r274, %r274, 256;
	setp.lt.u32 	%p11, %r274, %r30;
	@%p11 bra 	$L__BB1_23;
$L__BB1_24:
	add.s32 	%r273, %r39, 14;
	setp.lt.u32 	%p12, %r39, 2;
	@%p12 bra 	$L__BB1_17;
$L__BB1_25:
	cvta.to.global.u64 	%rd34, %rd3;
	bar.sync 	0;
	shl.b32 	%r57, %r4, 1;
	mul.lo.s32 	%r205, %r1, 9216;
	or.b32  	%r206, %r205, %r6;
	mul.wide.u32 	%rd35, %r206, 4;
	add.s64 	%rd36, %rd34, %rd35;
	ld.global.nc.f32 	%f21, [%rd36];
	ld.global.nc.f32 	%f22, [%rd36+256];
	ld.global.nc.f32 	%f23, [%rd36+512];
	ld.global.nc.f32 	%f24, [%rd36+768];
	ld.global.nc.f32 	%f25, [%rd36+1024];
	ld.global.nc.f32 	%f26, [%rd36+1280];
	ld.global.nc.f32 	%f27, [%rd36+1536];
	ld.global.nc.f32 	%f28, [%rd36+1792];
	ld.global.nc.f32 	%f29, [%rd36+2048];
	shl.b32 	%r207, %r4, 3;
	mov.u32 	%r208, shared_input;
	add.s32 	%r209, %r208, %r207;
	ld.shared.v2.f32 	{%f30, %f31}, [%r209];
	fma.rn.f32 	%f32, %f30, %f21, 0f00000000;
	fma.rn.f32 	%f33, %f31, %f21, 0f00000000;
	fma.rn.f32 	%f34, %f31, %f22, %f32;
	ld.shared.v2.f32 	{%f35, %f36}, [%r209+8];
	fma.rn.f32 	%f37, %f35, %f22, %f33;
	fma.rn.f32 	%f38, %f35, %f23, %f34;
	fma.rn.f32 	%f39, %f36, %f23, %f37;
	ld.shared.v2.f32 	{%f40, %f41}, [%r209+120];
	fma.rn.f32 	%f42, %f40, %f21, 0f00000000;
	fma.rn.f32 	%f43, %f40, %f24, %f38;
	fma.rn.f32 	%f44, %f41, %f21, 0f00000000;
	fma.rn.f32 	%f45, %f41, %f22, %f42;
	fma.rn.f32 	%f46, %f41, %f24, %f39;
	fma.rn.f32 	%f47, %f41, %f25, %f43;
	ld.shared.v2.f32 	{%f48, %f49}, [%r209+128];
	fma.rn.f32 	%f50, %f48, %f22, %f44;
	fma.rn.f32 	%f51, %f48, %f23, %f45;
	fma.rn.f32 	%f52, %f48, %f25, %f46;
	fma.rn.f32 	%f53, %f48, %f26, %f47;
	fma.rn.f32 	%f54, %f49, %f23, %f50;
	fma.rn.f32 	%f55, %f49, %f26, %f52;
	ld.shared.v2.f32 	{%f56, %f57}, [%r209+240];
	fma.rn.f32 	%f58, %f56, %f21, 0f00000000;
	fma.rn.f32 	%f59, %f56, %f24, %f51;
	fma.rn.f32 	%f60, %f56, %f27, %f53;
	fma.rn.f32 	%f61, %f57, %f21, 0f00000000;
	fma.rn.f32 	%f62, %f57, %f22, %f58;
	fma.rn.f32 	%f63, %f57, %f24, %f54;
	fma.rn.f32 	%f64, %f57, %f25, %f59;
	fma.rn.f32 	%f65, %f57, %f27, %f55;
	fma.rn.f32 	%f66, %f57, %f28, %f60;
	ld.shared.v2.f32 	{%f67, %f68}, [%r209+248];
	fma.rn.f32 	%f69, %f67, %f22, %f61;
	fma.rn.f32 	%f70, %f67, %f23, %f62;
	fma.rn.f32 	%f71, %f67, %f25, %f63;
	fma.rn.f32 	%f72, %f67, %f26, %f64;
	fma.rn.f32 	%f73, %f67, %f28, %f65;
	fma.rn.f32 	%f74, %f67, %f29, %f66;
	fma.rn.f32 	%f75, %f68, %f23, %f69;
	fma.rn.f32 	%f76, %f68, %f26, %f71;
	fma.rn.f32 	%f77, %f68, %f29, %f73;
	ld.shared.v2.f32 	{%f78, %f79}, [%r209+360];
	fma.rn.f32 	%f80, %f78, %f24, %f70;
	fma.rn.f32 	%f81, %f78, %f27, %f72;
	fma.rn.f32 	%f82, %f79, %f24, %f75;
	fma.rn.f32 	%f83, %f79, %f25, %f80;
	fma.rn.f32 	%f84, %f79, %f27, %f76;
	fma.rn.f32 	%f85, %f79, %f28, %f81;
	ld.shared.v2.f32 	{%f86, %f87}, [%r209+368];
	fma.rn.f32 	%f88, %f86, %f25, %f82;
	fma.rn.f32 	%f89, %f86, %f26, %f83;
	fma.rn.f32 	%f90, %f86, %f28, %f84;
	fma.rn.f32 	%f91, %f86, %f29, %f85;
	fma.rn.f32 	%f92, %f87, %f26, %f88;
	fma.rn.f32 	%f93, %f87, %f29, %f90;
	ld.shared.v2.f32 	{%f94, %f95}, [%r209+480];
	fma.rn.f32 	%f96, %f94, %f27, %f89;
	fma.rn.f32 	%f97, %f95, %f27, %f92;
	fma.rn.f32 	%f98, %f95, %f28, %f96;
	ld.shared.v2.f32 	{%f99, %f100}, [%r209+488];
	fma.rn.f32 	%f101, %f99, %f28, %f97;
	fma.rn.f32 	%f102, %f99, %f29, %f98;
	fma.rn.f32 	%f103, %f100, %f29, %f101;
	ld.global.nc.f32 	%f104, [%rd36+2304];
	ld.global.nc.f32 	%f105, [%rd36+2560];
	ld.global.nc.f32 	%f106, [%rd36+2816];
	ld.global.nc.f32 	%f107, [%rd36+3072];
	ld.global.nc.f32 	%f108, [%rd36+3328];
	ld.global.nc.f32 	%f109, [%rd36+3584];
	ld.global.nc.f32 	%f110, [%rd36+3840];
	add.s32 	%r210, %r206, 1024;
	mul.wide.u32 	%rd37, %r210, 4;
	add.s64 	%rd38, %rd34, %rd37;
	ld.global.nc.f32 	%f111, [%rd38];
	add.s32 	%r211, %r206, 1088;
	mul.wide.u32 	%rd39, %r211, 4;
	add.s64 	%rd40, %rd34, %rd39;
	ld.global.nc.f32 	%f112, [%rd40];
	ld.shared.v2.f32 	{%f113, %f114}, [%r209+600];
	fma.rn.f32 	%f115, %f113, %f104, %f74;
	fma.rn.f32 	%f116, %f114, %f104, %f77;
	fma.rn.f32 	%f117, %f114, %f105, %f115;
	ld.shared.v2.f32 	{%f118, %f119}, [%r209+608];
	fma.rn.f32 	%f120, %f118, %f105, %f116;
	fma.rn.f32 	%f121, %f118, %f106, %f117;
	fma.rn.f32 	%f122, %f119, %f106, %f120;
	ld.shared.v2.f32 	{%f123, %f124}, [%r209+720];
	fma.rn.f32 	%f125, %f123, %f104, %f91;
	fma.rn.f32 	%f126, %f123, %f107, %f121;
	fma.rn.f32 	%f127, %f124, %f104, %f93;
	fma.rn.f32 	%f128, %f124, %f105, %f125;
	fma.rn.f32 	%f129, %f124, %f107, %f122;
	fma.rn.f32 	%f130, %f124, %f108, %f126;
	ld.shared.v2.f32 	{%f131, %f132}, [%r209+728];
	fma.rn.f32 	%f133, %f131, %f105, %f127;
	fma.rn.f32 	%f134, %f131, %f106, %f128;
	fma.rn.f32 	%f135, %f131, %f108, %f129;
	fma.rn.f32 	%f136, %f131, %f109, %f130;
	fma.rn.f32 	%f137, %f132, %f106, %f133;
	fma.rn.f32 	%f138, %f132, %f109, %f135;
	ld.shared.v2.f32 	{%f139, %f140}, [%r209+840];
	fma.rn.f32 	%f141, %f139, %f104, %f102;
	fma.rn.f32 	%f142, %f139, %f107, %f134;
	fma.rn.f32 	%f143, %f139, %f110, %f136;
	fma.rn.f32 	%f144, %f140, %f104, %f103;
	fma.rn.f32 	%f145, %f140, %f105, %f141;
	fma.rn.f32 	%f146, %f140, %f107, %f137;
	fma.rn.f32 	%f147, %f140, %f108, %f142;
	fma.rn.f32 	%f148, %f140, %f110, %f138;
	fma.rn.f32 	%f149, %f140, %f111, %f143;
	ld.shared.v2.f32 	{%f150, %f151}, [%r209+848];
	fma.rn.f32 	%f152, %f150, %f105, %f144;
	fma.rn.f32 	%f153, %f150, %f106, %f145;
	fma.rn.f32 	%f154, %f150, %f108, %f146;
	fma.rn.f32 	%f155, %f150, %f109, %f147;
	fma.rn.f32 	%f156, %f150, %f111, %f148;
	fma.rn.f32 	%f157, %f150, %f112, %f149;
	fma.rn.f32 	%f158, %f151, %f106, %f152;
	fma.rn.f32 	%f159, %f151, %f109, %f154;
	fma.rn.f32 	%f160, %f151, %f112, %f156;
	ld.shared.v2.f32 	{%f161, %f162}, [%r209+960];
	fma.rn.f32 	%f163, %f161, %f107, %f153;
	fma.rn.f32 	%f164, %f161, %f110, %f155;
	fma.rn.f32 	%f165, %f162, %f107, %f158;
	fma.rn.f32 	%f166, %f162, %f108, %f163;
	fma.rn.f32 	%f167, %f162, %f110, %f159;
	fma.rn.f32 	%f168, %f162, %f111, %f164;
	ld.shared.v2.f32 	{%f169, %f170}, [%r209+968];
	fma.rn.f32 	%f171, %f169, %f108, %f165;
	fma.rn.f32 	%f172, %f169, %f109, %f166;
	fma.rn.f32 	%f173, %f169, %f111, %f167;
	fma.rn.f32 	%f174, %f169, %f112, %f168;
	fma.rn.f32 	%f175, %f170, %f109, %f171;
	fma.rn.f32 	%f176, %f170, %f112, %f173;
	ld.shared.v2.f32 	{%f177, %f178}, [%r209+1080];
	fma.rn.f32 	%f179, %f177, %f110, %f172;
	fma.rn.f32 	%f180, %f178, %f110, %f175;
	fma.rn.f32 	%f181, %f178, %f111, %f179;
	ld.shared.v2.f32 	{%f182, %f183}, [%r209+1088];
	fma.rn.f32 	%f184, %f182, %f111, %f180;
	fma.rn.f32 	%f185, %f182, %f112, %f181;
	fma.rn.f32 	%f186, %f183, %f112, %f184;
	add.s32 	%r212, %r206, 1152;
	mul.wide.u32 	%rd41, %r212, 4;
	add.s64 	%rd42, %rd34, %rd41;
	ld.global.nc.f32 	%f187, [%rd42];
	ld.global.nc.f32 	%f188, [%rd42+256];
	ld.global.nc.f32 	%f189, [%rd42+512];
	ld.global.nc.f32 	%f190, [%rd42+768];
	ld.global.nc.f32 	%f191, [%rd42+1024];
	ld.global.nc.f32 	%f192, [%rd42+1280];
	ld.global.nc.f32 	%f193, [%rd42+1536];
	ld.global.nc.f32 	%f194, [%rd42+1792];
	ld.global.nc.f32 	%f195, [%rd42+2048];
	ld.shared.v2.f32 	{%f196, %f197}, [%r209+1200];
	fma.rn.f32 	%f198, %f196, %f187, %f157;
	fma.rn.f32 	%f199, %f197, %f187, %f160;
	fma.rn.f32 	%f200, %f197, %f188, %f198;
	ld.shared.v2.f32 	{%f201, %f202}, [%r209+1208];
	fma.rn.f32 	%f203, %f201, %f188, %f199;
	fma.rn.f32 	%f204, %f201, %f189, %f200;
	fma.rn.f32 	%f205, %f202, %f189, %f203;
	ld.shared.v2.f32 	{%f206, %f207}, [%r209+1320];
	fma.rn.f32 	%f208, %f206, %f187, %f174;
	fma.rn.f32 	%f209, %f206, %f190, %f204;
	fma.rn.f32 	%f210, %f207, %f187, %f176;
	fma.rn.f32 	%f211, %f207, %f188, %f208;
	fma.rn.f32 	%f212, %f207, %f190, %f205;
	fma.rn.f32 	%f213, %f207, %f191, %f209;
	ld.shared.v2.f32 	{%f214, %f215}, [%r209+1328];
	fma.rn.f32 	%f216, %f214, %f188, %f210;
	fma.rn.f32 	%f217, %f214, %f189, %f211;
	fma.rn.f32 	%f218, %f214, %f191, %f212;
	fma.rn.f32 	%f219, %f214, %f192, %f213;
	fma.rn.f32 	%f220, %f215, %f189, %f216;
	fma.rn.f32 	%f221, %f215, %f192, %f218;
	ld.shared.v2.f32 	{%f222, %f223}, [%r209+1440];
	fma.rn.f32 	%f224, %f222, %f187, %f185;
	fma.rn.f32 	%f225, %f222, %f190, %f217;
	fma.rn.f32 	%f226, %f222, %f193, %f219;
	fma.rn.f32 	%f227, %f223, %f187, %f186;
	fma.rn.f32 	%f228, %f223, %f188, %f224;
	fma.rn.f32 	%f229, %f223, %f190, %f220;
	fma.rn.f32 	%f230, %f223, %f191, %f225;
	fma.rn.f32 	%f231, %f223, %f193, %f221;
	fma.rn.f32 	%f232, %f223, %f194, %f226;
	ld.shared.v2.f32 	{%f233, %f234}, [%r209+1448];
	fma.rn.f32 	%f235, %f233, %f188, %f227;
	fma.rn.f32 	%f236, %f233, %f189, %f228;
	fma.rn.f32 	%f237, %f233, %f191, %f229;
	fma.rn.f32 	%f238, %f233, %f192, %f230;
	fma.rn.f32 	%f239, %f233, %f194, %f231;
	fma.rn.f32 	%f240, %f233, %f195, %f232;
	fma.rn.f32 	%f241, %f234, %f189, %f235;
	fma.rn.f32 	%f242, %f234, %f192, %f237;
	fma.rn.f32 	%f243, %f234, %f195, %f239;
	ld.shared.v2.f32 	{%f244, %f245}, [%r209+1560];
	fma.rn.f32 	%f246, %f244, %f190, %f236;
	fma.rn.f32 	%f247, %f244, %f193, %f238;
	fma.rn.f32 	%f248, %f245, %f190, %f241;
	fma.rn.f32 	%f249, %f245, %f191, %f246;
	fma.rn.f32 	%f250, %f245, %f193, %f242;
	fma.rn.f32 	%f251, %f245, %f194, %f247;
	ld.shared.v2.f32 	{%f252, %f253}, [%r209+1568];
	fma.rn.f32 	%f254, %f252, %f191, %f248;
	fma.rn.f32 	%f255, %f252, %f192, %f249;
	fma.rn.f32 	%f256, %f252, %f194, %f250;
	fma.rn.f32 	%f257, %f252, %f195, %f251;
	fma.rn.f32 	%f258, %f253, %f192, %f254;
	fma.rn.f32 	%f259, %f253, %f195, %f256;
	ld.shared.v2.f32 	{%f260, %f261}, [%r209+1680];
	fma.rn.f32 	%f262, %f260, %f193, %f255;
	fma.rn.f32 	%f263, %f261, %f193, %f258;
	fma.rn.f32 	%f264, %f261, %f194, %f262;
	ld.shared.v2.f32 	{%f265, %f266}, [%r209+1688];
	fma.rn.f32 	%f267, %f265, %f194, %f263;
	fma.rn.f32 	%f268, %f265, %f195, %f264;
	fma.rn.f32 	%f269, %f266, %f195, %f267;
	add.s32 	%r213, %r206, 1728;
	mul.wide.u32 	%rd43, %r213, 4;
	add.s64 	%rd44, %rd34, %rd43;
	ld.global.nc.f32 	%f270, [%rd44];
	ld.global.nc.f32 	%f271, [%rd44+256];
	ld.global.nc.f32 	%f272, [%rd44+512];
	ld.global.nc.f32 	%f273, [%rd44+768];
	ld.global.nc.f32 	%f274, [%rd44+1024];
	add.s32 	%r214, %r206, 2048;
	mul.wide.u32 	%rd45, %r214, 4;
	add.s64 	%rd46, %rd34, %rd45;
	ld.global.nc.f32 	%f275, [%rd46];
	add.s32 	%r215, %r206, 2112;
	mul.wide.u32 	%rd47, %r215, 4;
	add.s64 	%rd48, %rd34, %rd47;
	ld.global.nc.f32 	%f276, [%rd48];
	add.s32 	%r216, %r206, 2176;
	mul.wide.u32 	%rd49, %r216, 4;
	add.s64 	%rd50, %rd34, %rd49;
	ld.global.nc.f32 	%f277, [%rd50];
	add.s32 	%r217, %r206, 2240;
	mul.wide.u32 	%rd51, %r217, 4;
	add.s64 	%rd52, %rd34, %rd51;
	ld.global.nc.f32 	%f278, [%rd52];
	ld.shared.v2.f32 	{%f279, %f280}, [%r209+1800];
	fma.rn.f32 	%f281, %f279, %f270, %f240;
	fma.rn.f32 	%f282, %f280, %f270, %f243;
	fma.rn.f32 	%f283, %f280, %f271, %f281;
	ld.shared.v2.f32 	{%f284, %f285}, [%r209+1808];
	fma.rn.f32 	%f286, %f284, %f271, %f282;
	fma.rn.f32 	%f287, %f284, %f272, %f283;
	fma.rn.f32 	%f288, %f285, %f272, %f286;
	ld.shared.v2.f32 	{%f289, %f290}, [%r209+1920];
	fma.rn.f32 	%f291, %f289, %f270, %f257;
	fma.rn.f32 	%f292, %f289, %f273, %f287;
	fma.rn.f32 	%f293, %f290, %f270, %f259;
	fma.rn.f32 	%f294, %f290, %f271, %f291;
	fma.rn.f32 	%f295, %f290, %f273, %f288;
	fma.rn.f32 	%f296, %f290, %f274, %f292;
	ld.shared.v2.f32 	{%f297, %f298}, [%r209+1928];
	fma.rn.f32 	%f299, %f297, %f271, %f293;
	fma.rn.f32 	%f300, %f297, %f272, %f294;
	fma.rn.f32 	%f301, %f297, %f274, %f295;
	fma.rn.f32 	%f302, %f297, %f275, %f296;
	fma.rn.f32 	%f303, %f298, %f272, %f299;
	fma.rn.f32 	%f304, %f298, %f275, %f301;
	ld.shared.v2.f32 	{%f305, %f306}, [%r209+2040];
	fma.rn.f32 	%f307, %f305, %f270, %f268;
	fma.rn.f32 	%f308, %f305, %f273, %f300;
	fma.rn.f32 	%f309, %f305, %f276, %f302;
	fma.rn.f32 	%f310, %f306, %f270, %f269;
	fma.rn.f32 	%f311, %f306, %f271, %f307;
	fma.rn.f32 	%f312, %f306, %f273, %f303;
	fma.rn.f32 	%f313, %f306, %f274, %f308;
	fma.rn.f32 	%f314, %f306, %f276, %f304;
	fma.rn.f32 	%f315, %f306, %f277, %f309;
	ld.shared.v2.f32 	{%f316, %f317}, [%r209+2048];
	fma.rn.f32 	%f318, %f316, %f271, %f310;
	fma.rn.f32 	%f319, %f316, %f272, %f311;
	fma.rn.f32 	%f320, %f316, %f274, %f312;
	fma.rn.f32 	%f321, %f316, %f275, %f313;
	fma.rn.f32 	%f322, %f316, %f277, %f314;
	fma.rn.f32 	%f323, %f316, %f278, %f315;
	fma.rn.f32 	%f324, %f317, %f272, %f318;
	fma.rn.f32 	%f325, %f317, %f275, %f320;
	fma.rn.f32 	%f326, %f317, %f278, %f322;
	ld.shared.v2.f32 	{%f327, %f328}, [%r209+2160];
	fma.rn.f32 	%f329, %f327, %f273, %f319;
	fma.rn.f32 	%f330, %f327, %f276, %f321;
	fma.rn.f32 	%f331, %f328, %f273, %f324;
	fma.rn.f32 	%f332, %f328, %f274, %f329;
	fma.rn.f32 	%f333, %f328, %f276, %f325;
	fma.rn.f32 	%f334, %f328, %f277, %f330;
	ld.shared.v2.f32 	{%f335, %f336}, [%r209+2168];
	fma.rn.f32 	%f337, %f335, %f274, %f331;
	fma.rn.f32 	%f338, %f335, %f275, %f332;
	fma.rn.f32 	%f339, %f335, %f277, %f333;
	fma.rn.f32 	%f340, %f335, %f278, %f334;
	fma.rn.f32 	%f341, %f336, %f275, %f337;
	fma.rn.f32 	%f342, %f336, %f278, %f339;
	ld.shared.v2.f32 	{%f343, %f344}, [%r209+2280];
	fma.rn.f32 	%f345, %f343, %f276, %f338;
	fma.rn.f32 	%f346, %f344, %f276, %f341;
	fma.rn.f32 	%f347, %f344, %f277, %f345;
	ld.shared.v2.f32 	{%f348, %f349}, [%r209+2288];
	fma.rn.f32 	%f350, %f348, %f277, %f346;
	fma.rn.f32 	%f351, %f348, %f278, %f347;
	fma.rn.f32 	%f352, %f349, %f278, %f350;
	add.s32 	%r218, %r206, 2304;
	mul.wide.u32 	%rd53, %r218, 4;
	add.s64 	%rd54, %rd34, %rd53;
	ld.global.nc.f32 	%f353, [%rd54];
	ld.global.nc.f32 	%f354, [%rd54+256];
	ld.global.nc.f32 	%f355, [%rd54+512];
	ld.global.nc.f32 	%f356, [%rd54+768];
	ld.global.nc.f32 	%f357, [%rd54+1024];
	ld.global.nc.f32 	%f358, [%rd54+1280];
	ld.global.nc.f32 	%f359, [%rd54+1536];
	ld.global.nc.f32 	%f360, [%rd54+1792];
	ld.global.nc.f32 	%f361, [%rd54+2048];
	ld.shared.v2.f32 	{%f362, %f363}, [%r209+2400];
	fma.rn.f32 	%f364, %f362, %f353, %f323;
	fma.rn.f32 	%f365, %f363, %f353, %f326;
	fma.rn.f32 	%f366, %f363, %f354, %f364;
	ld.shared.v2.f32 	{%f367, %f368}, [%r209+2408];
	fma.rn.f32 	%f369, %f367, %f354, %f365;
	fma.rn.f32 	%f370, %f367, %f355, %f366;
	fma.rn.f32 	%f371, %f368, %f355, %f369;
	ld.shared.v2.f32 	{%f372, %f373}, [%r209+2520];
	fma.rn.f32 	%f374, %f372, %f353, %f340;
	fma.rn.f32 	%f375, %f372, %f356, %f370;
	fma.rn.f32 	%f376, %f373, %f353, %f342;
	fma.rn.f32 	%f377, %f373, %f354, %f374;
	fma.rn.f32 	%f378, %f373, %f356, %f371;
	fma.rn.f32 	%f379, %f373, %f357, %f375;
	ld.shared.v2.f32 	{%f380, %f381}, [%r209+2528];
	fma.rn.f32 	%f382, %f380, %f354, %f376;
	fma.rn.f32 	%f383, %f380, %f355, %f377;
	fma.rn.f32 	%f384, %f380, %f357, %f378;
	fma.rn.f32 	%f385, %f380, %f358, %f379;
	fma.rn.f32 	%f386, %f381, %f355, %f382;
	fma.rn.f32 	%f387, %f381, %f358, %f384;
	ld.shared.v2.f32 	{%f388, %f389}, [%r209+2640];
	fma.rn.f32 	%f390, %f388, %f353, %f351;
	fma.rn.f32 	%f391, %f388, %f356, %f383;
	fma.rn.f32 	%f392, %f388, %f359, %f385;
	fma.rn.f32 	%f393, %f389, %f353, %f352;
	fma.rn.f32 	%f394, %f389, %f354, %f390;
	fma.rn.f32 	%f395, %f389, %f356, %f386;
	fma.rn.f32 	%f396, %f389, %f357, %f391;
	fma.rn.f32 	%f397, %f389, %f359, %f387;
	fma.rn.f32 	%f398, %f389, %f360, %f392;
	ld.shared.v2.f32 	{%f399, %f400}, [%r209+2648];
	fma.rn.f32 	%f401, %f399, %f354, %f393;
	fma.rn.f32 	%f402, %f399, %f355, %f394;
	fma.rn.f32 	%f403, %f399, %f357, %f395;
	fma.rn.f32 	%f404, %f399, %f358, %f396;
	fma.rn.f32 	%f405, %f399, %f360, %f397;
	fma.rn.f32 	%f406, %f399, %f361, %f398;
	fma.rn.f32 	%f407, %f400, %f355, %f401;
	fma.rn.f32 	%f408, %f400, %f358, %f403;
	fma.rn.f32 	%f409, %f400, %f361, %f405;
	ld.shared.v2.f32 	{%f410, %f411}, [%r209+2760];
	fma.rn.f32 	%f412, %f410, %f356, %f402;
	fma.rn.f32 	%f413, %f410, %f359, %f404;
	fma.rn.f32 	%f414, %f411, %f356, %f407;
	fma.rn.f32 	%f415, %f411, %f357, %f412;
	fma.rn.f32 	%f416, %f411, %f359, %f408;
	fma.rn.f32 	%f417, %f411, %f360, %f413;
	ld.shared.v2.f32 	{%f418, %f419}, [%r209+2768];
	fma.rn.f32 	%f420, %f418, %f357, %f414;
	fma.rn.f32 	%f421, %f418, %f358, %f415;
	fma.rn.f32 	%f422, %f418, %f360, %f416;
	fma.rn.f32 	%f423, %f418, %f361, %f417;
	fma.rn.f32 	%f424, %f419, %f358, %f420;
	fma.rn.f32 	%f425, %f419, %f361, %f422;
	ld.shared.v2.f32 	{%f426, %f427}, [%r209+2880];
	fma.rn.f32 	%f428, %f426, %f359, %f421;
	fma.rn.f32 	%f429, %f427, %f359, %f424;
	fma.rn.f32 	%f430, %f427, %f360, %f428;
	ld.shared.v2.f32 	{%f431, %f432}, [%r209+2888];
	fma.rn.f32 	%f433, %f431, %f360, %f429;
	fma.rn.f32 	%f434, %f431, %f361, %f430;
	fma.rn.f32 	%f435, %f432, %f361, %f433;
	add.s32 	%r219, %r206, 2880;
	mul.wide.u32 	%rd55, %r219, 4;
	add.s64 	%rd56, %rd34, %rd55;
	ld.global.nc.f32 	%f436, [%rd56];
	ld.global.nc.f32 	%f437, [%rd56+256];
	ld.global.nc.f32 	%f438, [%rd56+512];
	add.s32 	%r220, %r206, 3072;
	mul.wide.u32 	%rd57, %r220, 4;
	add.s64 	%rd58, %rd34, %rd57;
	ld.global.nc.f32 	%f439, [%rd58];
	add.s32 	%r221, %r206, 3136;
	mul.wide.u32 	%rd59, %r221, 4;
	add.s64 	%rd60, %rd34, %rd59;
	ld.global.nc.f32 	%f440, [%rd60];
	add.s32 	%r222, %r206, 3200;
	mul.wide.u32 	%rd61, %r222, 4;
	add.s64 	%rd62, %rd34, %rd61;
	ld.global.nc.f32 	%f441, [%rd62];
	add.s32 	%r223, %r206, 3264;
	mul.wide.u32 	%rd63, %r223, 4;
	add.s64 	%rd64, %rd34, %rd63;
	ld.global.nc.f32 	%f442, [%rd64];
	add.s32 	%r224, %r206, 3328;
	mul.wide.u32 	%rd65, %r224, 4;
	add.s64 	%rd66, %rd34, %rd65;
	ld.global.nc.f32 	%f443, [%rd66];
	add.s32 	%r225, %r206, 3392;
	mul.wide.u32 	%rd67, %r225, 4;
	add.s64 	%rd68, %rd34, %rd67;
	ld.global.nc.f32 	%f444, [%rd68];
	ld.shared.v2.f32 	{%f445, %f446}, [%r209+3000];
	fma.rn.f32 	%f447, %f445, %f436, %f406;
	fma.rn.f32 	%f448, %f446, %f436, %f409;
	fma.rn.f32 	%f449, %f446, %f437, %f447;
	ld.shared.v2.f32 	{%f450, %f451}, [%r209+3008];
	fma.rn.f32 	%f452, %f450, %f437, %f448;
	fma.rn.f32 	%f453, %f450, %f438, %f449;
	fma.rn.f32 	%f454, %f451, %f438, %f452;
	ld.shared.v2.f32 	{%f455, %f456}, [%r209+3120];
	fma.rn.f32 	%f457, %f455, %f436, %f423;
	fma.rn.f32 	%f458, %f455, %f439, %f453;
	fma.rn.f32 	%f459, %f456, %f436, %f425;
	fma.rn.f32 	%f460, %f456, %f437, %f457;
	fma.rn.f32 	%f461, %f456, %f439, %f454;
	fma.rn.f32 	%f462, %f456, %f440, %f458;
	ld.shared.v2.f32 	{%f463, %f464}, [%r209+3128];
	fma.rn.f32 	%f465, %f463, %f437, %f459;
	fma.rn.f32 	%f466, %f463, %f438, %f460;
	fma.rn.f32 	%f467, %f463, %f440, %f461;
	fma.rn.f32 	%f468, %f463, %f441, %f462;
	fma.rn.f32 	%f469, %f464, %f438, %f465;
	fma.rn.f32 	%f470, %f464, %f441, %f467;
	ld.shared.v2.f32 	{%f471, %f472}, [%r209+3240];
	fma.rn.f32 	%f473, %f471, %f436, %f434;
	fma.rn.f32 	%f474, %f471, %f439, %f466;
	fma.rn.f32 	%f475, %f471, %f442, %f468;
	fma.rn.f32 	%f476, %f472, %f436, %f435;
	fma.rn.f32 	%f477, %f472, %f437, %f473;
	fma.rn.f32 	%f478, %f472, %f439, %f469;
	fma.rn.f32 	%f479, %f472, %f440, %f474;
	fma.rn.f32 	%f480, %f472, %f442, %f470;
	fma.rn.f32 	%f481, %f472, %f443, %f475;
	ld.shared.v2.f32 	{%f482, %f483}, [%r209+3248];
	fma.rn.f32 	%f484, %f482, %f437, %f476;
	fma.rn.f32 	%f485, %f482, %f438, %f477;
	fma.rn.f32 	%f486, %f482, %f440, %f478;
	fma.rn.f32 	%f487, %f482, %f441, %f479;
	fma.rn.f32 	%f488, %f482, %f443, %f480;
	fma.rn.f32 	%f489, %f482, %f444, %f481;
	fma.rn.f32 	%f490, %f483, %f438, %f484;
	fma.rn.f32 	%f491, %f483, %f441, %f486;
	fma.rn.f32 	%f492, %f483, %f444, %f488;
	ld.shared.v2.f32 	{%f493, %f494}, [%r209+3360];
	fma.rn.f32 	%f495, %f493, %f439, %f485;
	fma.rn.f32 	%f496, %f493, %f442, %f487;
	fma.rn.f32 	%f497, %f494, %f439, %f490;
	fma.rn.f32 	%f498, %f494, %f440, %f495;
	fma.rn.f32 	%f499, %f494, %f442, %f491;
	fma.rn.f32 	%f500, %f494, %f443, %f496;
	ld.shared.v2.f32 	{%f501, %f502}, [%r209+3368];
	fma.rn.f32 	%f503, %f501, %f440, %f497;
	fma.rn.f32 	%f504, %f501, %f441, %f498;
	fma.rn.f32 	%f505, %f501, %f443, %f499;
	fma.rn.f32 	%f506, %f501, %f444, %f500;
	fma.rn.f32 	%f507, %f502, %f441, %f503;
	fma.rn.f32 	%f508, %f502, %f444, %f505;
	ld.shared.v2.f32 	{%f509, %f510}, [%r209+3480];
	fma.rn.f32 	%f511, %f509, %f442, %f504;
	fma.rn.f32 	%f512, %f510, %f442, %f507;
	fma.rn.f32 	%f513, %f510, %f443, %f511;
	ld.shared.v2.f32 	{%f514, %f515}, [%r209+3488];
	fma.rn.f32 	%f516, %f514, %f443, %f512;
	fma.rn.f32 	%f517, %f514, %f444, %f513;
	fma.rn.f32 	%f518, %f515, %f444, %f516;
	add.s32 	%r226, %r206, 3456;
	mul.wide.u32 	%rd69, %r226, 4;
	add.s64 	%rd70, %rd34, %rd69;
	ld.global.nc.f32 	%f519, [%rd70];
	ld.global.nc.f32 	%f520, [%rd70+256];
	ld.global.nc.f32 	%f521, [%rd70+512];
	ld.global.nc.f32 	%f522, [%rd70+768];
	ld.global.nc.f32 	%f523, [%rd70+1024];
	ld.global.nc.f32 	%f524, [%rd70+1280];
	ld.global.nc.f32 	%f525, [%rd70+1536];
	ld.global.nc.f32 	%f526, [%rd70+1792];
	ld.global.nc.f32 	%f527, [%rd70+2048];
	ld.shared.v2.f32 	{%f528, %f529}, [%r209+3600];
	fma.rn.f32 	%f530, %f528, %f519, %f489;
	fma.rn.f32 	%f531, %f529, %f519, %f492;
	fma.rn.f32 	%f532, %f529, %f520, %f530;
	ld.shared.v2.f32 	{%f533, %f534}, [%r209+3608];
	fma.rn.f32 	%f535, %f533, %f520, %f531;
	fma.rn.f32 	%f536, %f533, %f521, %f532;
	fma.rn.f32 	%f537, %f534, %f521, %f535;
	ld.shared.v2.f32 	{%f538, %f539}, [%r209+3720];
	fma.rn.f32 	%f540, %f538, %f519, %f506;
	fma.rn.f32 	%f541, %f538, %f522, %f536;
	fma.rn.f32 	%f542, %f539, %f519, %f508;
	fma.rn.f32 	%f543, %f539, %f520, %f540;
	fma.rn.f32 	%f544, %f539, %f522, %f537;
	fma.rn.f32 	%f545, %f539, %f523, %f541;
	ld.shared.v2.f32 	{%f546, %f547}, [%r209+3728];
	fma.rn.f32 	%f548, %f546, %f520, %f542;
	fma.rn.f32 	%f549, %f546, %f521, %f543;
	fma.rn.f32 	%f550, %f546, %f523, %f544;
	fma.rn.f32 	%f551, %f546, %f524, %f545;
	fma.rn.f32 	%f552, %f547, %f521, %f548;
	fma.rn.f32 	%f553, %f547, %f524, %f550;
	ld.shared.v2.f32 	{%f554, %f555}, [%r209+3840];
	fma.rn.f32 	%f556, %f554, %f519, %f517;
	fma.rn.f32 	%f557, %f554, %f522, %f549;
	fma.rn.f32 	%f558, %f554, %f525, %f551;
	fma.rn.f32 	%f559, %f555, %f519, %f518;
	fma.rn.f32 	%f560, %f555, %f520, %f556;
	fma.rn.f32 	%f561, %f555, %f522, %f552;
	fma.rn.f32 	%f562, %f555, %f523, %f557;
	fma.rn.f32 	%f563, %f555, %f525, %f553;
	fma.rn.f32 	%f564, %f555, %f526, %f558;
	ld.shared.v2.f32 	{%f565, %f566}, [%r209+3848];
	fma.rn.f32 	%f567, %f565, %f520, %f559;
	fma.rn.f32 	%f568, %f565, %f521, %f560;
	fma.rn.f32 	%f569, %f565, %f523, %f561;
	fma.rn.f32 	%f570, %f565, %f524, %f562;
	fma.rn.f32 	%f571, %f565, %f526, %f563;
	fma.rn.f32 	%f572, %f565, %f527, %f564;
	fma.rn.f32 	%f573, %f566, %f521, %f567;
	fma.rn.f32 	%f574, %f566, %f524, %f569;
	fma.rn.f32 	%f575, %f566, %f527, %f571;
	ld.shared.v2.f32 	{%f576, %f577}, [%r209+3960];
	fma.rn.f32 	%f578, %f576, %f522, %f568;
	fma.rn.f32 	%f579, %f576, %f525, %f570;
	fma.rn.f32 	%f580, %f577, %f522, %f573;
	fma.rn.f32 	%f581, %f577, %f523, %f578;
	fma.rn.f32 	%f582, %f577, %f525, %f574;
	fma.rn.f32 	%f583, %f577, %f526, %f579;
	ld.shared.v2.f32 	{%f584, %f585}, [%r209+3968];
	fma.rn.f32 	%f586, %f584, %f523, %f580;
	fma.rn.f32 	%f587, %f584, %f524, %f581;
	fma.rn.f32 	%f588, %f584, %f526, %f582;
	fma.rn.f32 	%f589, %f584, %f527, %f583;
	fma.rn.f32 	%f590, %f585, %f524, %f586;
	fma.rn.f32 	%f591, %f585, %f527, %f588;
	ld.shared.v2.f32 	{%f592, %f593}, [%r209+4080];
	fma.rn.f32 	%f594, %f592, %f525, %f587;
	fma.rn.f32 	%f595, %f593, %f525, %f590;
	fma.rn.f32 	%f596, %f593, %f526, %f594;
	ld.shared.v2.f32 	{%f597, %f598}, [%r209+4088];
	fma.rn.f32 	%f599, %f597, %f526, %f595;
	fma.rn.f32 	%f600, %f597, %f527, %f596;
	fma.rn.f32 	%f601, %f598, %f527, %f599;
	add.s32 	%r227, %r206, 4032;
	mul.wide.u32 	%rd71, %r227, 4;
	add.s64 	%rd72, %rd34, %rd71;
	ld.global.nc.f32 	%f602, [%rd72];
	add.s32 	%r228, %r206, 4096;
	mul.wide.u32 	%rd73, %r228, 4;
	add.s64 	%rd74, %rd34, %rd73;
	ld.global.nc.f32 	%f603, [%rd74];
	add.s32 	%r229, %r206, 4160;
	mul.wide.u32 	%rd75, %r229, 4;
	add.s64 	%rd76, %rd34, %rd75;
	ld.global.nc.f32 	%f604, [%rd76];
	add.s32 	%r230, %r206, 4224;
	mul.wide.u32 	%rd77, %r230, 4;
	add.s64 	%rd78, %rd34, %rd77;
	ld.global.nc.f32 	%f605, [%rd78];
	add.s32 	%r231, %r206, 4288;
	mul.wide.u32 	%rd79, %r231, 4;
	add.s64 	%rd80, %rd34, %rd79;
	ld.global.nc.f32 	%f606, [%rd80];
	add.s32 	%r232, %r206, 4352;
	mul.wide.u32 	%rd81, %r232, 4;
	add.s64 	%rd82, %rd34, %rd81;
	ld.global.nc.f32 	%f607, [%rd82];
	add.s32 	%r233, %r206, 4416;
	mul.wide.u32 	%rd83, %r233, 4;
	add.s64 	%rd84, %rd34, %rd83;
	ld.global.nc.f32 	%f608, [%rd84];
	add.s32 	%r234, %r206, 4480;
	mul.wide.u32 	%rd85, %r234, 4;
	add.s64 	%rd86, %rd34, %rd85;
	ld.global.nc.f32 	%f609, [%rd86];
	add.s32 	%r235, %r206, 4544;
	mul.wide.u32 	%rd87, %r235, 4;
	add.s64 	%rd88, %rd34, %rd87;
	ld.global.nc.f32 	%f610, [%rd88];
	ld.shared.v2.f32 	{%f611, %f612}, [%r209+4200];
	fma.rn.f32 	%f613, %f611, %f602, %f572;
	fma.rn.f32 	%f614, %f612, %f602, %f575;
	fma.rn.f32 	%f615, %f612, %f603, %f613;
	ld.shared.v2.f32 	{%f616, %f617}, [%r209+4208];
	fma.rn.f32 	%f618, %f616, %f603, %f614;
	fma.rn.f32 	%f619, %f616, %f604, %f615;
	fma.rn.f32 	%f620, %f617, %f604, %f618;
	ld.shared.v2.f32 	{%f621, %f622}, [%r209+4320];
	fma.rn.f32 	%f623, %f621, %f602, %f589;
	fma.rn.f32 	%f624, %f621, %f605, %f619;
	fma.rn.f32 	%f625, %f622, %f602, %f591;
	fma.rn.f32 	%f626, %f622, %f603, %f623;
	fma.rn.f32 	%f627, %f622, %f605, %f620;
	fma.rn.f32 	%f628, %f622, %f606, %f624;
	ld.shared.v2.f32 	{%f629, %f630}, [%r209+4328];
	fma.rn.f32 	%f631, %f629, %f603, %f625;
	fma.rn.f32 	%f632, %f629, %f604, %f626;
	fma.rn.f32 	%f633, %f629, %f606, %f627;
	fma.rn.f32 	%f634, %f629, %f607, %f628;
	fma.rn.f32 	%f635, %f630, %f604, %f631;
	fma.rn.f32 	%f636, %f630, %f607, %f633;
	ld.shared.v2.f32 	{%f637, %f638}, [%r209+4440];
	fma.rn.f32 	%f639, %f637, %f602, %f600;
	fma.rn.f32 	%f640, %f637, %f605, %f632;
	fma.rn.f32 	%f641, %f637, %f608, %f634;
	fma.rn.f32 	%f642, %f638, %f602, %f601;
	fma.rn.f32 	%f643, %f638, %f603, %f639;
	fma.rn.f32 	%f644, %f638, %f605, %f635;
	fma.rn.f32 	%f645, %f638, %f606, %f640;
	fma.rn.f32 	%f646, %f638, %f608, %f636;
	fma.rn.f32 	%f647, %f638, %f609, %f641;
	ld.shared.v2.f32 	{%f648, %f649}, [%r209+4448];
	fma.rn.f32 	%f650, %f648, %f603, %f642;
	fma.rn.f32 	%f651, %f648, %f604, %f643;
	fma.rn.f32 	%f652, %f648, %f606, %f644;
	fma.rn.f32 	%f653, %f648, %f607, %f645;
	fma.rn.f32 	%f654, %f648, %f609, %f646;
	fma.rn.f32 	%f655, %f648, %f610, %f647;
	fma.rn.f32 	%f656, %f649, %f604, %f650;
	fma.rn.f32 	%f657, %f649, %f607, %f652;
	fma.rn.f32 	%f658, %f649, %f610, %f654;
	ld.shared.v2.f32 	{%f659, %f660}, [%r209+4560];
	fma.rn.f32 	%f661, %f659, %f605, %f651;
	fma.rn.f32 	%f662, %f659, %f608, %f653;
	fma.rn.f32 	%f663, %f660, %f605, %f656;
	fma.rn.f32 	%f664, %f660, %f606, %f661;
	fma.rn.f32 	%f665, %f660, %f608, %f657;
	fma.rn.f32 	%f666, %f660, %f609, %f662;
	ld.shared.v2.f32 	{%f667, %f668}, [%r209+4568];
	fma.rn.f32 	%f669, %f667, %f606, %f663;
	fma.rn.f32 	%f670, %f667, %f607, %f664;
	fma.rn.f32 	%f671, %f667, %f609, %f665;
	fma.rn.f32 	%f672, %f667, %f610, %f666;
	fma.rn.f32 	%f673, %f668, %f607, %f669;
	fma.rn.f32 	%f674, %f668, %f610, %f671;
	ld.shared.v2.f32 	{%f675, %f676}, [%r209+4680];
	fma.rn.f32 	%f677, %f675, %f608, %f670;
	fma.rn.f32 	%f678, %f676, %f608, %f673;
	fma.rn.f32 	%f679, %f676, %f609, %f677;
	ld.shared.v2.f32 	{%f680, %f681}, [%r209+4688];
	fma.rn.f32 	%f682, %f680, %f609, %f678;
	fma.rn.f32 	%f683, %f680, %f610, %f679;
	fma.rn.f32 	%f684, %f681, %f610, %f682;
	add.s32 	%r236, %r206, 4608;
	mul.wide.u32 	%rd89, %r236, 4;
	add.s64 	%rd90, %rd34, %rd89;
	ld.global.nc.f32 	%f685, [%rd90];
	ld.global.nc.f32 	%f686, [%rd90+256];
	ld.global.nc.f32 	%f687, [%rd90+512];
	ld.global.nc.f32 	%f688, [%rd90+768];
	ld.global.nc.f32 	%f689, [%rd90+1024];
	ld.global.nc.f32 	%f690, [%rd90+1280];
	ld.global.nc.f32 	%f691, [%rd90+1536];
	ld.global.nc.f32 	%f692, [%rd90+1792];
	add.s32 	%r237, %r206, 5120;
	mul.wide.u32 	%rd91, %r237, 4;
	add.s64 	%rd92, %rd34, %rd91;
	ld.global.nc.f32 	%f693, [%rd92];
	ld.shared.v2.f32 	{%f694, %f695}, [%r209+4800];
	fma.rn.f32 	%f696, %f694, %f685, %f655;
	fma.rn.f32 	%f697, %f695, %f685, %f658;
	fma.rn.f32 	%f698, %f695, %f686, %f696;
	ld.shared.v2.f32 	{%f699, %f700}, [%r209+4808];
	fma.rn.f32 	%f701, %f699, %f686, %f697;
	fma.rn.f32 	%f702, %f699, %f687, %f698;
	fma.rn.f32 	%f703, %f700, %f687, %f701;
	ld.shared.v2.f32 	{%f704, %f705}, [%r209+4920];
	fma.rn.f32 	%f706, %f704, %f685, %f672;
	fma.rn.f32 	%f707, %f704, %f688, %f702;
	fma.rn.f32 	%f708, %f705, %f685, %f674;
	fma.rn.f32 	%f709, %f705, %f686, %f706;
	fma.rn.f32 	%f710, %f705, %f688, %f703;
	fma.rn.f32 	%f711, %f705, %f689, %f707;
	ld.shared.v2.f32 	{%f712, %f713}, [%r209+4928];
	fma.rn.f32 	%f714, %f712, %f686, %f708;
	fma.rn.f32 	%f715, %f712, %f687, %f709;
	fma.rn.f32 	%f716, %f712, %f689, %f710;
	fma.rn.f32 	%f717, %f712, %f690, %f711;
	fma.rn.f32 	%f718, %f713, %f687, %f714;
	fma.rn.f32 	%f719, %f713, %f690, %f716;
	ld.shared.v2.f32 	{%f720, %f721}, [%r209+5040];
	fma.rn.f32 	%f722, %f720, %f685, %f683;
	fma.rn.f32 	%f723, %f720, %f688, %f715;
	fma.rn.f32 	%f724, %f720, %f691, %f717;
	fma.rn.f32 	%f725, %f721, %f685, %f684;
	fma.rn.f32 	%f726, %f721, %f686, %f722;
	fma.rn.f32 	%f727, %f721, %f688, %f718;
	fma.rn.f32 	%f728, %f721, %f689, %f723;
	fma.rn.f32 	%f729, %f721, %f691, %f719;
	fma.rn.f32 	%f730, %f721, %f692, %f724;
	ld.shared.v2.f32 	{%f731, %f732}, [%r209+5048];
	fma.rn.f32 	%f733, %f731, %f686, %f725;
	fma.rn.f32 	%f734, %f731, %f687, %f726;
	fma.rn.f32 	%f735, %f731, %f689, %f727;
	fma.rn.f32 	%f736, %f731, %f690, %f728;
	fma.rn.f32 	%f737, %f731, %f692, %f729;
	fma.rn.f32 	%f738, %f731, %f693, %f730;
	fma.rn.f32 	%f739, %f732, %f687, %f733;
	fma.rn.f32 	%f740, %f732, %f690, %f735;
	fma.rn.f32 	%f741, %f732, %f693, %f737;
	ld.shared.v2.f32 	{%f742, %f743}, [%r209+5160];
	fma.rn.f32 	%f744, %f742, %f688, %f734;
	fma.rn.f32 	%f745, %f742, %f691, %f736;
	fma.rn.f32 	%f746, %f743, %f688, %f739;
	fma.rn.f32 	%f747, %f743, %f689, %f744;
	fma.rn.f32 	%f748, %f743, %f691, %f740;
	fma.rn.f32 	%f749, %f743, %f692, %f745;
	ld.shared.v2.f32 	{%f750, %f751}, [%r209+5168];
	fma.rn.f32 	%f752, %f750, %f689, %f746;
	fma.rn.f32 	%f753, %f750, %f690, %f747;
	fma.rn.f32 	%f754, %f750, %f692, %f748;
	fma.rn.f32 	%f755, %f750, %f693, %f749;
	fma.rn.f32 	%f756, %f751, %f690, %f752;
	fma.rn.f32 	%f757, %f751, %f693, %f754;
	ld.shared.v2.f32 	{%f758, %f759}, [%r209+5280];
	fma.rn.f32 	%f760, %f758, %f691, %f753;
	fma.rn.f32 	%f761, %f759, %f691, %f756;
	fma.rn.f32 	%f762, %f759, %f692, %f760;
	ld.shared.v2.f32 	{%f763, %f764}, [%r209+5288];
	fma.rn.f32 	%f765, %f763, %f692, %f761;
	fma.rn.f32 	%f766, %f763, %f693, %f762;
	fma.rn.f32 	%f767, %f764, %f693, %f765;
	add.s32 	%r238, %r206, 5184;
	mul.wide.u32 	%rd93, %r238, 4;
	add.s64 	%rd94, %rd34, %rd93;
	ld.global.nc.f32 	%f768, [%rd94];
	ld.global.nc.f32 	%f769, [%rd94+256];
	ld.global.nc.f32 	%f770, [%rd94+512];
	ld.global.nc.f32 	%f771, [%rd94+768];
	ld.global.nc.f32 	%f772, [%rd94+1024];
	ld.global.nc.f32 	%f773, [%rd94+1280];
	ld.global.nc.f32 	%f774, [%rd94+1536];
	ld.global.nc.f32 	%f775, [%rd94+1792];
	ld.global.nc.f32 	%f776, [%rd94+2048];
	ld.shared.v2.f32 	{%f777, %f778}, [%r209+5400];
	fma.rn.f32 	%f779, %f777, %f768, %f738;
	fma.rn.f32 	%f780, %f778, %f768, %f741;
	fma.rn.f32 	%f781, %f778, %f769, %f779;
	ld.shared.v2.f32 	{%f782, %f783}, [%r209+5408];
	fma.rn.f32 	%f784, %f782, %f769, %f780;
	fma.rn.f32 	%f785, %f782, %f770, %f781;
	fma.rn.f32 	%f786, %f783, %f770, %f784;
	ld.shared.v2.f32 	{%f787, %f788}, [%r209+5520];
	fma.rn.f32 	%f789, %f787, %f768, %f755;
	fma.rn.f32 	%f790, %f787, %f771, %f785;
	fma.rn.f32 	%f791, %f788, %f768, %f757;
	fma.rn.f32 	%f792, %f788, %f769, %f789;
	fma.rn.f32 	%f793, %f788, %f771, %f786;
	fma.rn.f32 	%f794, %f788, %f772, %f790;
	ld.shared.v2.f32 	{%f795, %f796}, [%r209+5528];
	fma.rn.f32 	%f797, %f795, %f769, %f791;
	fma.rn.f32 	%f798, %f795, %f770, %f792;
	fma.rn.f32 	%f799, %f795, %f772, %f793;
	fma.rn.f32 	%f800, %f795, %f773, %f794;
	fma.rn.f32 	%f801, %f796, %f770, %f797;
	fma.rn.f32 	%f802, %f796, %f773, %f799;
	ld.shared.v2.f32 	{%f803, %f804}, [%r209+5640];
	fma.rn.f32 	%f805, %f803, %f768, %f766;
	fma.rn.f32 	%f806, %f803, %f771, %f798;
	fma.rn.f32 	%f807, %f803, %f774, %f800;
	fma.rn.f32 	%f808, %f804, %f768, %f767;
	fma.rn.f32 	%f809, %f804, %f769, %f805;
	fma.rn.f32 	%f810, %f804, %f771, %f801;
	fma.rn.f32 	%f811, %f804, %f772, %f806;
	fma.rn.f32 	%f812, %f804, %f774, %f802;
	fma.rn.f32 	%f813, %f804, %f775, %f807;
	ld.shared.v2.f32 	{%f814, %f815}, [%r209+5648];
	fma.rn.f32 	%f816, %f814, %f769, %f808;
	fma.rn.f32 	%f817, %f814, %f770, %f809;
	fma.rn.f32 	%f818, %f814, %f772, %f810;
	fma.rn.f32 	%f819, %f814, %f773, %f811;
	fma.rn.f32 	%f820, %f814, %f775, %f812;
	fma.rn.f32 	%f821, %f814, %f776, %f813;
	fma.rn.f32 	%f822, %f815, %f770, %f816;
	fma.rn.f32 	%f823, %f815, %f773, %f818;
	fma.rn.f32 	%f824, %f815, %f776, %f820;
	ld.shared.v2.f32 	{%f825, %f826}, [%r209+5760];
	fma.rn.f32 	%f827, %f825, %f771, %f817;
	fma.rn.f32 	%f828, %f825, %f774, %f819;
	fma.rn.f32 	%f829, %f826, %f771, %f822;
	fma.rn.f32 	%f830, %f826, %f772, %f827;
	fma.rn.f32 	%f831, %f826, %f774, %f823;
	fma.rn.f32 	%f832, %f826, %f775, %f828;
	ld.shared.v2.f32 	{%f833, %f834}, [%r209+5768];
	fma.rn.f32 	%f835, %f833, %f772, %f829;
	fma.rn.f32 	%f836, %f833, %f773, %f830;
	fma.rn.f32 	%f837, %f833, %f775, %f831;
	fma.rn.f32 	%f838, %f833, %f776, %f832;
	fma.rn.f32 	%f839, %f834, %f773, %f835;
	fma.rn.f32 	%f840, %f834, %f776, %f837;
	ld.shared.v2.f32 	{%f841, %f842}, [%r209+5880];
	fma.rn.f32 	%f843, %f841, %f774, %f836;
	fma.rn.f32 	%f844, %f842, %f774, %f839;
	fma.rn.f32 	%f845, %f842, %f775, %f843;
	ld.shared.v2.f32 	{%f846, %f847}, [%r209+5888];
	fma.rn.f32 	%f848, %f846, %f775, %f844;
	fma.rn.f32 	%f849, %f846, %f776, %f845;
	fma.rn.f32 	%f850, %f847, %f776, %f848;
	add.s32 	%r239, %r206, 5760;
	mul.wide.u32 	%rd95, %r239, 4;
	add.s64 	%rd96, %rd34, %rd95;
	ld.global.nc.f32 	%f851, [%rd96];
	ld.global.nc.f32 	%f852, [%rd96+256];
	ld.global.nc.f32 	%f853, [%rd96+512];
	ld.global.nc.f32 	%f854, [%rd96+768];
	ld.global.nc.f32 	%f855, [%rd96+1024];
	ld.global.nc.f32 	%f856, [%rd96+1280];
	add.s32 	%r240, %r206, 6144;
	mul.wide.u32 	%rd97, %r240, 4;
	add.s64 	%rd98, %rd34, %rd97;
	ld.global.nc.f32 	%f857, [%rd98];
	add.s32 	%r241, %r206, 6208;
	mul.wide.u32 	%rd99, %r241, 4;
	add.s64 	%rd100, %rd34, %rd99;
	ld.global.nc.f32 	%f858, [%rd100];
	add.s32 	%r242, %r206, 6272;
	mul.wide.u32 	%rd101, %r242, 4;
	add.s64 	%rd102, %rd34, %rd101;
	ld.global.nc.f32 	%f859, [%rd102];
	ld.shared.v2.f32 	{%f860, %f861}, [%r209+6000];
	fma.rn.f32 	%f862, %f860, %f851, %f821;
	fma.rn.f32 	%f863, %f861, %f851, %f824;
	fma.rn.f32 	%f864, %f861, %f852, %f862;
	ld.shared.v2.f32 	{%f865, %f866}, [%r209+6008];
	fma.rn.f32 	%f867, %f865, %f852, %f863;
	fma.rn.f32 	%f868, %f865, %f853, %f864;
	fma.rn.f32 	%f869, %f866, %f853, %f867;
	ld.shared.v2.f32 	{%f870, %f871}, [%r209+6120];
	fma.rn.f32 	%f872, %f870, %f851, %f838;
	fma.rn.f32 	%f873, %f870, %f854, %f868;
	fma.rn.f32 	%f874, %f871, %f851, %f840;
	fma.rn.f32 	%f875, %f871, %f852, %f872;
	fma.rn.f32 	%f876, %f871, %f854, %f869;
	fma.rn.f32 	%f877, %f871, %f855, %f873;
	ld.shared.v2.f32 	{%f878, %f879}, [%r209+6128];
	fma.rn.f32 	%f880, %f878, %f852, %f874;
	fma.rn.f32 	%f881, %f878, %f853, %f875;
	fma.rn.f32 	%f882, %f878, %f855, %f876;
	fma.rn.f32 	%f883, %f878, %f856, %f877;
	fma.rn.f32 	%f884, %f879, %f853, %f880;
	fma.rn.f32 	%f885, %f879, %f856, %f882;
	ld.shared.v2.f32 	{%f886, %f887}, [%r209+6240];
	fma.rn.f32 	%f888, %f886, %f851, %f849;
	fma.rn.f32 	%f889, %f886, %f854, %f881;
	fma.rn.f32 	%f890, %f886, %f857, %f883;
	fma.rn.f32 	%f891, %f887, %f851, %f850;
	fma.rn.f32 	%f892, %f887, %f852, %f888;
	fma.rn.f32 	%f893, %f887, %f854, %f884;
	fma.rn.f32 	%f894, %f887, %f855, %f889;
	fma.rn.f32 	%f895, %f887, %f857, %f885;
	fma.rn.f32 	%f896, %f887, %f858, %f890;
	ld.shared.v2.f32 	{%f897, %f898}, [%r209+6248];
	fma.rn.f32 	%f899, %f897, %f852, %f891;
	fma.rn.f32 	%f900, %f897, %f853, %f892;
	fma.rn.f32 	%f901, %f897, %f855, %f893;
	fma.rn.f32 	%f902, %f897, %f856, %f894;
	fma.rn.f32 	%f903, %f897, %f858, %f895;
	fma.rn.f32 	%f904, %f897, %f859, %f896;
	fma.rn.f32 	%f905, %f898, %f853, %f899;
	fma.rn.f32 	%f906, %f898, %f856, %f901;
	fma.rn.f32 	%f907, %f898, %f859, %f903;
	ld.shared.v2.f32 	{%f908, %f909}, [%r209+6360];
	fma.rn.f32 	%f910, %f908, %f854, %f900;
	fma.rn.f32 	%f911, %f908, %f857, %f902;
	fma.rn.f32 	%f912, %f909, %f854, %f905;
	fma.rn.f32 	%f913, %f909, %f855, %f910;
	fma.rn.f32 	%f914, %f909, %f857, %f906;
	fma.rn.f32 	%f915, %f909, %f858, %f911;
	ld.shared.v2.f32 	{%f916, %f917}, [%r209+6368];
	fma.rn.f32 	%f918, %f916, %f855, %f912;
	fma.rn.f32 	%f919, %f916, %f856, %f913;
	fma.rn.f32 	%f920, %f916, %f858, %f914;
	fma.rn.f32 	%f921, %f916, %f859, %f915;
	fma.rn.f32 	%f922, %f917, %f856, %f918;
	fma.rn.f32 	%f923, %f917, %f859, %f920;
	ld.shared.v2.f32 	{%f924, %f925}, [%r209+6480];
	fma.rn.f32 	%f926, %f924, %f857, %f919;
	fma.rn.f32 	%f927, %f925, %f857, %f922;
	fma.rn.f32 	%f928, %f925, %f858, %f926;
	ld.shared.v2.f32 	{%f929, %f930}, [%r209+6488];
	fma.rn.f32 	%f931, %f929, %f858, %f927;
	fma.rn.f32 	%f932, %f929, %f859, %f928;
	fma.rn.f32 	%f933, %f930, %f859, %f931;
	add.s32 	%r243, %r206, 6336;
	mul.wide.u32 	%rd103, %r243, 4;
	add.s64 	%rd104, %rd34, %rd103;
	ld.global.nc.f32 	%f934, [%rd104];
	ld.global.nc.f32 	%f935, [%rd104+256];
	ld.global.nc.f32 	%f936, [%rd104+512];
	ld.global.nc.f32 	%f937, [%rd104+768];
	ld.global.nc.f32 	%f938, [%rd104+1024];
	ld.global.nc.f32 	%f939, [%rd104+1280];
	ld.global.nc.f32 	%f940, [%rd104+1536];
	ld.global.nc.f32 	%f941, [%rd104+1792];
	ld.global.nc.f32 	%f942, [%rd104+2048];
	ld.shared.v2.f32 	{%f943, %f944}, [%r209+6600];
	fma.rn.f32 	%f945, %f943, %f934, %f904;
	fma.rn.f32 	%f946, %f944, %f934, %f907;
	fma.rn.f32 	%f947, %f944, %f935, %f945;
	ld.shared.v2.f32 	{%f948, %f949}, [%r209+6608];
	fma.rn.f32 	%f950, %f948, %f935, %f946;
	fma.rn.f32 	%f951, %f948, %f936, %f947;
	fma.rn.f32 	%f952, %f949, %f936, %f950;
	ld.shared.v2.f32 	{%f953, %f954}, [%r209+6720];
	fma.rn.f32 	%f955, %f953, %f934, %f921;
	fma.rn.f32 	%f956, %f953, %f937, %f951;
	fma.rn.f32 	%f957, %f954, %f934, %f923;
	fma.rn.f32 	%f958, %f954, %f935, %f955;
	fma.rn.f32 	%f959, %f954, %f937, %f952;
	fma.rn.f32 	%f960, %f954, %f938, %f956;
	ld.shared.v2.f32 	{%f961, %f962}, [%r209+6728];
	fma.rn.f32 	%f963, %f961, %f935, %f957;
	fma.rn.f32 	%f964, %f961, %f936, %f958;
	fma.rn.f32 	%f965, %f961, %f938, %f959;
	fma.rn.f32 	%f966, %f961, %f939, %f960;
	fma.rn.f32 	%f967, %f962, %f936, %f963;
	fma.rn.f32 	%f968, %f962, %f939, %f965;
	ld.shared.v2.f32 	{%f969, %f970}, [%r209+6840];
	fma.rn.f32 	%f971, %f969, %f934, %f932;
	fma.rn.f32 	%f972, %f969, %f937, %f964;
	fma.rn.f32 	%f973, %f969, %f940, %f966;
	fma.rn.f32 	%f974, %f970, %f934, %f933;
	fma.rn.f32 	%f975, %f970, %f935, %f971;
	fma.rn.f32 	%f976, %f970, %f937, %f967;
	fma.rn.f32 	%f977, %f970, %f938, %f972;
	fma.rn.f32 	%f978, %f970, %f940, %f968;
	fma.rn.f32 	%f979, %f970, %f941, %f973;
	ld.shared.v2.f32 	{%f980, %f981}, [%r209+6848];
	fma.rn.f32 	%f982, %f980, %f935, %f974;
	fma.rn.f32 	%f983, %f980, %f936, %f975;
	fma.rn.f32 	%f984, %f980, %f938, %f976;
	fma.rn.f32 	%f985, %f980, %f939, %f977;
	fma.rn.f32 	%f986, %f980, %f941, %f978;
	fma.rn.f32 	%f987, %f980, %f942, %f979;
	fma.rn.f32 	%f988, %f981, %f936, %f982;
	fma.rn.f32 	%f989, %f981, %f939, %f984;
	fma.rn.f32 	%f990, %f981, %f942, %f986;
	ld.shared.v2.f32 	{%f991, %f992}, [%r209+6960];
	fma.rn.f32 	%f993, %f991, %f937, %f983;
	fma.rn.f32 	%f994, %f991, %f940, %f985;
	fma.rn.f32 	%f995, %f992, %f937, %f988;
	fma.rn.f32 	%f996, %f992, %f938, %f993;
	fma.rn.f32 	%f997, %f992, %f940, %f989;
	fma.rn.f32 	%f998, %f992, %f941, %f994;
	ld.shared.v2.f32 	{%f999, %f1000}, [%r209+6968];
	fma.rn.f32 	%f1001, %f999, %f938, %f995;
	fma.rn.f32 	%f1002, %f999, %f939, %f996;
	fma.rn.f32 	%f1003, %f999, %f941, %f997;
	fma.rn.f32 	%f1004, %f999, %f942, %f998;
	fma.rn.f32 	%f1005, %f1000, %f939, %f1001;
	fma.rn.f32 	%f1006, %f1000, %f942, %f1003;
	ld.shared.v2.f32 	{%f1007, %f1008}, [%r209+7080];
	fma.rn.f32 	%f1009, %f1007, %f940, %f1002;
	fma.rn.f32 	%f1010, %f1008, %f940, %f1005;
	fma.rn.f32 	%f1011, %f1008, %f941, %f1009;
	ld.shared.v2.f32 	{%f1012, %f1013}, [%r209+7088];
	fma.rn.f32 	%f1014, %f1012, %f941, %f1010;
	fma.rn.f32 	%f1015, %f1012, %f942, %f1011;
	fma.rn.f32 	%f1016, %f1013, %f942, %f1014;
	add.s32 	%r244, %r206, 6912;
	mul.wide.u32 	%rd105, %r244, 4;
	add.s64 	%rd106, %rd34, %rd105;
	ld.global.nc.f32 	%f1017, [%rd106];
	ld.global.nc.f32 	%f1018, [%rd106+256];
	ld.global.nc.f32 	%f1019, [%rd106+512];
	ld.global.nc.f32 	%f1020, [%rd106+768];
	add.s32 	%r245, %r206, 7168;
	mul.wide.u32 	%rd107, %r245, 4;
	add.s64 	%rd108, %rd34, %rd107;
	ld.global.nc.f32 	%f1021, [%rd108];
	add.s32 	%r246, %r206, 7232;
	mul.wide.u32 	%rd109, %r246, 4;
	add.s64 	%rd110, %rd34, %rd109;
	ld.global.nc.f32 	%f1022, [%rd110];
	add.s32 	%r247, %r206, 7296;
	mul.wide.u32 	%rd111, %r247, 4;
	add.s64 	%rd112, %rd34, %rd111;
	ld.global.nc.f32 	%f1023, [%rd112];
	add.s32 	%r248, %r206, 7360;
	mul.wide.u32 	%rd113, %r248, 4;
	add.s64 	%rd114, %rd34, %rd113;
	ld.global.nc.f32 	%f1024, [%rd114];
	add.s32 	%r249, %r206, 7424;
	mul.wide.u32 	%rd115, %r249, 4;
	add.s64 	%rd116, %rd34, %rd115;
	ld.global.nc.f32 	%f1025, [%rd116];
	ld.shared.v2.f32 	{%f1026, %f1027}, [%r209+7200];
	fma.rn.f32 	%f1028, %f1026, %f1017, %f987;
	fma.rn.f32 	%f1029, %f1027, %f1017, %f990;
	fma.rn.f32 	%f1030, %f1027, %f1018, %f1028;
	ld.shared.v2.f32 	{%f1031, %f1032}, [%r209+7208];
	fma.rn.f32 	%f1033, %f1031, %f1018, %f1029;
	fma.rn.f32 	%f1034, %f1031, %f1019, %f1030;
	fma.rn.f32 	%f1035, %f1032, %f1019, %f1033;
	ld.shared.v2.f32 	{%f1036, %f1037}, [%r209+7320];
	fma.rn.f32 	%f1038, %f1036, %f1017, %f1004;
	fma.rn.f32 	%f1039, %f1036, %f1020, %f1034;
	fma.rn.f32 	%f1040, %f1037, %f1017, %f1006;
	fma.rn.f32 	%f1041, %f1037, %f1018, %f1038;
	fma.rn.f32 	%f1042, %f1037, %f1020, %f1035;
	fma.rn.f32 	%f1043, %f1037, %f1021, %f1039;
	ld.shared.v2.f32 	{%f1044, %f1045}, [%r209+7328];
	fma.rn.f32 	%f1046, %f1044, %f1018, %f1040;
	fma.rn.f32 	%f1047, %f1044, %f1019, %f1041;
	fma.rn.f32 	%f1048, %f1044, %f1021, %f1042;
	fma.rn.f32 	%f1049, %f1044, %f1022, %f1043;
	fma.rn.f32 	%f1050, %f1045, %f1019, %f1046;
	fma.rn.f32 	%f1051, %f1045, %f1022, %f1048;
	ld.shared.v2.f32 	{%f1052, %f1053}, [%r209+7440];
	fma.rn.f32 	%f1054, %f1052, %f1017, %f1015;
	fma.rn.f32 	%f1055, %f1052, %f1020, %f1047;
	fma.rn.f32 	%f1056, %f1052, %f1023, %f1049;
	fma.rn.f32 	%f1057, %f1053, %f1017, %f1016;
	fma.rn.f32 	%f1058, %f1053, %f1018, %f1054;
	fma.rn.f32 	%f1059, %f1053, %f1020, %f1050;
	fma.rn.f32 	%f1060, %f1053, %f1021, %f1055;
	fma.rn.f32 	%f1061, %f1053, %f1023, %f1051;
	fma.rn.f32 	%f1062, %f1053, %f1024, %f1056;
	ld.shared.v2.f32 	{%f1063, %f1064}, [%r209+7448];
	fma.rn.f32 	%f1065, %f1063, %f1018, %f1057;
	fma.rn.f32 	%f1066, %f1063, %f1019, %f1058;
	fma.rn.f32 	%f1067, %f1063, %f1021, %f1059;
	fma.rn.f32 	%f1068, %f1063, %f1022, %f1060;
	fma.rn.f32 	%f1069, %f1063, %f1024, %f1061;
	fma.rn.f32 	%f1070, %f1063, %f1025, %f1062;
	fma.rn.f32 	%f1071, %f1064, %f1019, %f1065;
	fma.rn.f32 	%f1072, %f1064, %f1022, %f1067;
	fma.rn.f32 	%f1073, %f1064, %f1025, %f1069;
	ld.shared.v2.f32 	{%f1074, %f1075}, [%r209+7560];
	fma.rn.f32 	%f1076, %f1074, %f1020, %f1066;
	fma.rn.f32 	%f1077, %f1074, %f1023, %f1068;
	fma.rn.f32 	%f1078, %f1075, %f1020, %f1071;
	fma.rn.f32 	%f1079, %f1075, %f1021, %f1076;
	fma.rn.f32 	%f1080, %f1075, %f1023, %f1072;
	fma.rn.f32 	%f1081, %f1075, %f1024, %f1077;
	ld.shared.v2.f32 	{%f1082, %f1083}, [%r209+7568];
	fma.rn.f32 	%f1084, %f1082, %f1021, %f1078;
	fma.rn.f32 	%f1085, %f1082, %f1022, %f1079;
	fma.rn.f32 	%f1086, %f1082, %f1024, %f1080;
	fma.rn.f32 	%f1087, %f1082, %f1025, %f1081;
	fma.rn.f32 	%f1088, %f1083, %f1022, %f1084;
	fma.rn.f32 	%f1089, %f1083, %f1025, %f1086;
	ld.shared.v2.f32 	{%f1090, %f1091}, [%r209+7680];
	fma.rn.f32 	%f1092, %f1090, %f1023, %f1085;
	fma.rn.f32 	%f1093, %f1091, %f1023, %f1088;
	fma.rn.f32 	%f1094, %f1091, %f1024, %f1092;
	ld.shared.v2.f32 	{%f1095, %f1096}, [%r209+7688];
	fma.rn.f32 	%f1097, %f1095, %f1024, %f1093;
	fma.rn.f32 	%f1098, %f1095, %f1025, %f1094;
	fma.rn.f32 	%f1099, %f1096, %f1025, %f1097;
	add.s32 	%r250, %r206, 7488;
	mul.wide.u32 	%rd117, %r250, 4;
	add.s64 	%rd118, %rd34, %rd117;
	ld.global.nc.f32 	%f1100, [%rd118];
	ld.global.nc.f32 	%f1101, [%rd118+256];
	ld.global.nc.f32 	%f1102, [%rd118+512];
	ld.global.nc.f32 	%f1103, [%rd118+768];
	ld.global.nc.f32 	%f1104, [%rd118+1024];
	ld.global.nc.f32 	%f1105, [%rd118+1280];
	ld.global.nc.f32 	%f1106, [%rd118+1536];
	ld.global.nc.f32 	%f1107, [%rd118+1792];
	ld.global.nc.f32 	%f1108, [%rd118+2048];
	ld.shared.v2.f32 	{%f1109, %f1110}, [%r209+7800];
	fma.rn.f32 	%f1111, %f1109, %f1100, %f1070;
	fma.rn.f32 	%f1112, %f1110, %f1100, %f1073;
	fma.rn.f32 	%f1113, %f1110, %f1101, %f1111;
	ld.shared.v2.f32 	{%f1114, %f1115}, [%r209+7808];
	fma.rn.f32 	%f1116, %f1114, %f1101, %f1112;
	fma.rn.f32 	%f1117, %f1114, %f1102, %f1113;
	fma.rn.f32 	%f1118, %f1115, %f1102, %f1116;
	ld.shared.v2.f32 	{%f1119, %f1120}, [%r209+7920];
	fma.rn.f32 	%f1121, %f1119, %f1100, %f1087;
	fma.rn.f32 	%f1122, %f1119, %f1103, %f1117;
	fma.rn.f32 	%f1123, %f1120, %f1100, %f1089;
	fma.rn.f32 	%f1124, %f1120, %f1101, %f1121;
	fma.rn.f32 	%f1125, %f1120, %f1103, %f1118;
	fma.rn.f32 	%f1126, %f1120, %f1104, %f1122;
	ld.shared.v2.f32 	{%f1127, %f1128}, [%r209+7928];
	fma.rn.f32 	%f1129, %f1127, %f1101, %f1123;
	fma.rn.f32 	%f1130, %f1127, %f1102, %f1124;
	fma.rn.f32 	%f1131, %f1127, %f1104, %f1125;
	fma.rn.f32 	%f1132, %f1127, %f1105, %f1126;
	fma.rn.f32 	%f1133, %f1128, %f1102, %f1129;
	fma.rn.f32 	%f1134, %f1128, %f1105, %f1131;
	ld.shared.v2.f32 	{%f1135, %f1136}, [%r209+8040];
	fma.rn.f32 	%f1137, %f1135, %f1100, %f1098;
	fma.rn.f32 	%f1138, %f1135, %f1103, %f1130;
	fma.rn.f32 	%f1139, %f1135, %f1106, %f1132;
	fma.rn.f32 	%f1140, %f1136, %f1100, %f1099;
	fma.rn.f32 	%f1141, %f1136, %f1101, %f1137;
	fma.rn.f32 	%f1142, %f1136, %f1103, %f1133;
	fma.rn.f32 	%f1143, %f1136, %f1104, %f1138;
	fma.rn.f32 	%f1144, %f1136, %f1106, %f1134;
	fma.rn.f32 	%f1145, %f1136, %f1107, %f1139;
	ld.shared.v2.f32 	{%f1146, %f1147}, [%r209+8048];
	fma.rn.f32 	%f1148, %f1146, %f1101, %f1140;
	fma.rn.f32 	%f1149, %f1146, %f1102, %f1141;
	fma.rn.f32 	%f1150, %f1146, %f1104, %f1142;
	fma.rn.f32 	%f1151, %f1146, %f1105, %f1143;
	fma.rn.f32 	%f1152, %f1146, %f1107, %f1144;
	fma.rn.f32 	%f1153, %f1146, %f1108, %f1145;
	fma.rn.f32 	%f1154, %f1147, %f1102, %f1148;
	fma.rn.f32 	%f1155, %f1147, %f1105, %f1150;
	fma.rn.f32 	%f1156, %f1147, %f1108, %f1152;
	ld.shared.v2.f32 	{%f1157, %f1158}, [%r209+8160];
	fma.rn.f32 	%f1159, %f1157, %f1103, %f1149;
	fma.rn.f32 	%f1160, %f1157, %f1106, %f1151;
	fma.rn.f32 	%f1161, %f1158, %f1103, %f1154;
	fma.rn.f32 	%f1162, %f1158, %f1104, %f1159;
	fma.rn.f32 	%f1163, %f1158, %f1106, %f1155;
	fma.rn.f32 	%f1164, %f1158, %f1107, %f1160;
	ld.shared.v2.f32 	{%f1165, %f1166}, [%r209+8168];
	fma.rn.f32 	%f1167, %f1165, %f1104, %f1161;
	fma.rn.f32 	%f1168, %f1165, %f1105, %f1162;
	fma.rn.f32 	%f1169, %f1165, %f1107, %f1163;
	fma.rn.f32 	%f1170, %f1165, %f1108, %f1164;
	fma.rn.f32 	%f1171, %f1166, %f1105, %f1167;
	fma.rn.f32 	%f1172, %f1166, %f1108, %f1169;
	ld.shared.v2.f32 	{%f1173, %f1174}, [%r209+8280];
	fma.rn.f32 	%f1175, %f1173, %f1106, %f1168;
	fma.rn.f32 	%f1176, %f1174, %f1106, %f1171;
	fma.rn.f32 	%f1177, %f1174, %f1107, %f1175;
	ld.shared.v2.f32 	{%f1178, %f1179}, [%r209+8288];
	fma.rn.f32 	%f1180, %f1178, %f1107, %f1176;
	fma.rn.f32 	%f1181, %f1178, %f1108, %f1177;
	fma.rn.f32 	%f1182, %f1179, %f1108, %f1180;
	add.s32 	%r251, %r206, 8064;
	mul.wide.u32 	%rd119, %r251, 4;
	add.s64 	%rd120, %rd34, %rd119;
	ld.global.nc.f32 	%f1183, [%rd120];
	ld.global.nc.f32 	%f1184, [%rd120+256];
	add.s32 	%r252, %r206, 8192;
	mul.wide.u32 	%rd121, %r252, 4;
	add.s64 	%rd122, %rd34, %rd121;
	ld.global.nc.f32 	%f1185, [%rd122];
	add.s32 	%r253, %r206, 8256;
	mul.wide.u32 	%rd123, %r253, 4;
	add.s64 	%rd124, %rd34, %rd123;
	ld.global.nc.f32 	%f1186, [%rd124];
	add.s32 	%r254, %r206, 8320;
	mul.wide.u32 	%rd125, %r254, 4;
	add.s64 	%rd126, %rd34, %rd125;
	ld.global.nc.f32 	%f1187, [%rd126];
	add.s32 	%r255, %r206, 8384;
	mul.wide.u32 	%rd127, %r255, 4;
	add.s64 	%rd128, %rd34, %rd127;
	ld.global.nc.f32 	%f1188, [%rd128];
	add.s32 	%r256, %r206, 8448;
	mul.wide.u32 	%rd129, %r256, 4;
	add.s64 	%rd130, %rd34, %rd129;
	ld.global.nc.f32 	%f1189, [%rd130];
	add.s32 	%r257, %r206, 8512;
	mul.wide.u32 	%rd131, %r257, 4;
	add.s64 	%rd132, %rd34, %rd131;
	ld.global.nc.f32 	%f1190, [%rd132];
	add.s32 	%r258, %r206, 8576;
	mul.wide.u32 	%rd133, %r258, 4;
	add.s64 	%rd134, %rd34, %rd133;
	ld.global.nc.f32 	%f1191, [%rd134];
	ld.shared.v2.f32 	{%f1192, %f1193}, [%r209+8400];
	fma.rn.f32 	%f1194, %f1192, %f1183, %f1153;
	fma.rn.f32 	%f1195, %f1193, %f1183, %f1156;
	fma.rn.f32 	%f1196, %f1193, %f1184, %f1194;
	ld.shared.v2.f32 	{%f1197, %f1198}, [%r209+8408];
	fma.rn.f32 	%f1199, %f1197, %f1184, %f1195;
	fma.rn.f32 	%f1200, %f1197, %f1185, %f1196;
	fma.rn.f32 	%f1201, %f1198, %f1185, %f1199;
	ld.shared.v2.f32 	{%f1202, %f1203}, [%r209+8520];
	fma.rn.f32 	%f1204, %f1202, %f1183, %f1170;
	fma.rn.f32 	%f1205, %f1202, %f1186, %f1200;
	fma.rn.f32 	%f1206, %f1203, %f1183, %f1172;
	fma.rn.f32 	%f1207, %f1203, %f1184, %f1204;
	fma.rn.f32 	%f1208, %f1203, %f1186, %f1201;
	fma.rn.f32 	%f1209, %f1203, %f1187, %f1205;
	ld.shared.v2.f32 	{%f1210, %f1211}, [%r209+8528];
	fma.rn.f32 	%f1212, %f1210, %f1184, %f1206;
	fma.rn.f32 	%f1213, %f1210, %f1185, %f1207;
	fma.rn.f32 	%f1214, %f1210, %f1187, %f1208;
	fma.rn.f32 	%f1215, %f1210, %f1188, %f1209;
	fma.rn.f32 	%f1216, %f1211, %f1185, %f1212;
	fma.rn.f32 	%f1217, %f1211, %f1188, %f1214;
	ld.shared.v2.f32 	{%f1218, %f1219}, [%r209+8640];
	fma.rn.f32 	%f1220, %f1218, %f1183, %f1181;
	fma.rn.f32 	%f1221, %f1218, %f1186, %f1213;
	fma.rn.f32 	%f1222, %f1218, %f1189, %f1215;
	fma.rn.f32 	%f1223, %f1219, %f1183, %f1182;
	fma.rn.f32 	%f1224, %f1219, %f1184, %f1220;
	fma.rn.f32 	%f1225, %f1219, %f1186, %f1216;
	fma.rn.f32 	%f1226, %f1219, %f1187, %f1221;
	fma.rn.f32 	%f1227, %f1219, %f1189, %f1217;
	fma.rn.f32 	%f1228, %f1219, %f1190, %f1222;
	ld.shared.v2.f32 	{%f1229, %f1230}, [%r209+8648];
	fma.rn.f32 	%f1231, %f1229, %f1184, %f1223;
	fma.rn.f32 	%f1232, %f1229, %f1185, %f1224;
	fma.rn.f32 	%f1233, %f1229, %f1187, %f1225;
	fma.rn.f32 	%f1234, %f1229, %f1188, %f1226;
	fma.rn.f32 	%f1235, %f1229, %f1190, %f1227;
	fma.rn.f32 	%f1236, %f1229, %f1191, %f1228;
	fma.rn.f32 	%f1237, %f1230, %f1185, %f1231;
	fma.rn.f32 	%f1238, %f1230, %f1188, %f1233;
	fma.rn.f32 	%f1239, %f1230, %f1191, %f1235;
	ld.shared.v2.f32 	{%f1240, %f1241}, [%r209+8760];
	fma.rn.f32 	%f1242, %f1240, %f1186, %f1232;
	fma.rn.f32 	%f1243, %f1240, %f1189, %f1234;
	fma.rn.f32 	%f1244, %f1241, %f1186, %f1237;
	fma.rn.f32 	%f1245, %f1241, %f1187, %f1242;
	fma.rn.f32 	%f1246, %f1241, %f1189, %f1238;
	fma.rn.f32 	%f1247, %f1241, %f1190, %f1243;
	ld.shared.v2.f32 	{%f1248, %f1249}, [%r209+8768];
	fma.rn.f32 	%f1250, %f1248, %f1187, %f1244;
	fma.rn.f32 	%f1251, %f1248, %f1188, %f1245;
	fma.rn.f32 	%f1252, %f1248, %f1190, %f1246;
	fma.rn.f32 	%f1253, %f1248, %f1191, %f1247;
	fma.rn.f32 	%f1254, %f1249, %f1188, %f1250;
	fma.rn.f32 	%f1255, %f1249, %f1191, %f1252;
	ld.shared.v2.f32 	{%f1256, %f1257}, [%r209+8880];
	fma.rn.f32 	%f1258, %f1256, %f1189, %f1251;
	fma.rn.f32 	%f1259, %f1257, %f1189, %f1254;
	fma.rn.f32 	%f1260, %f1257, %f1190, %f1258;
	ld.shared.v2.f32 	{%f1261, %f1262}, [%r209+8888];
	fma.rn.f32 	%f1263, %f1261, %f1190, %f1259;
	fma.rn.f32 	%f1264, %f1261, %f1191, %f1260;
	fma.rn.f32 	%f1265, %f1262, %f1191, %f1263;
	add.s32 	%r259, %r206, 8640;
	mul.wide.u32 	%rd135, %r259, 4;
	add.s64 	%rd136, %rd34, %rd135;
	ld.global.nc.f32 	%f1266, [%rd136];
	ld.global.nc.f32 	%f1267, [%rd136+256];
	ld.global.nc.f32 	%f1268, [%rd136+512];
	ld.global.nc.f32 	%f1269, [%rd136+768];
	ld.global.nc.f32 	%f1270, [%rd136+1024];
	ld.global.nc.f32 	%f1271, [%rd136+1280];
	ld.global.nc.f32 	%f1272, [%rd136+1536];
	ld.global.nc.f32 	%f1273, [%rd136+1792];
	ld.global.nc.f32 	%f1274, [%rd136+2048];
	ld.shared.v2.f32 	{%f1275, %f1276}, [%r209+9000];
	fma.rn.f32 	%f1277, %f1275, %f1266, %f1236;
	fma.rn.f32 	%f1278, %f1276, %f1266, %f1239;
	fma.rn.f32 	%f1279, %f1276, %f1267, %f1277;
	ld.shared.v2.f32 	{%f1280, %f1281}, [%r209+9008];
	fma.rn.f32 	%f1282, %f1280, %f1267, %f1278;
	fma.rn.f32 	%f1283, %f1280, %f1268, %f1279;
	fma.rn.f32 	%f1284, %f1281, %f1268, %f1282;
	ld.shared.v2.f32 	{%f1285, %f1286}, [%r209+9120];
	fma.rn.f32 	%f1287, %f1285, %f1266, %f1253;
	fma.rn.f32 	%f1288, %f1285, %f1269, %f1283;
	fma.rn.f32 	%f1289, %f1286, %f1266, %f1255;
	fma.rn.f32 	%f1290, %f1286, %f1267, %f1287;
	fma.rn.f32 	%f1291, %f1286, %f1269, %f1284;
	fma.rn.f32 	%f1292, %f1286, %f1270, %f1288;
	ld.shared.v2.f32 	{%f1293, %f1294}, [%r209+9128];
	fma.rn.f32 	%f1295, %f1293, %f1267, %f1289;
	fma.rn.f32 	%f1296, %f1293, %f1268, %f1290;
	fma.rn.f32 	%f1297, %f1293, %f1270, %f1291;
	fma.rn.f32 	%f1298, %f1293, %f1271, %f1292;
	fma.rn.f32 	%f1299, %f1294, %f1268, %f1295;
	fma.rn.f32 	%f1300, %f1294, %f1271, %f1297;
	ld.shared.v2.f32 	{%f1301, %f1302}, [%r209+9240];
	fma.rn.f32 	%f1303, %f1301, %f1266, %f1264;
	fma.rn.f32 	%f1304, %f1301, %f1269, %f1296;
	fma.rn.f32 	%f1305, %f1301, %f1272, %f1298;
	fma.rn.f32 	%f1306, %f1302, %f1266, %f1265;
	fma.rn.f32 	%f1307, %f1302, %f1267, %f1303;
	fma.rn.f32 	%f1308, %f1302, %f1269, %f1299;
	fma.rn.f32 	%f1309, %f1302, %f1270, %f1304;
	fma.rn.f32 	%f1310, %f1302, %f1272, %f1300;
	fma.rn.f32 	%f1311, %f1302, %f1273, %f1305;
	ld.shared.v2.f32 	{%f1312, %f1313}, [%r209+9248];
	fma.rn.f32 	%f1314, %f1312, %f1267, %f1306;
	fma.rn.f32 	%f1315, %f1312, %f1268, %f1307;
	fma.rn.f32 	%f1316, %f1312, %f1270, %f1308;
	fma.rn.f32 	%f1317, %f1312, %f1271, %f1309;
	fma.rn.f32 	%f1318, %f1312, %f1273, %f1310;
	fma.rn.f32 	%f1, %f1312, %f1274, %f1311;
	fma.rn.f32 	%f1319, %f1313, %f1268, %f1314;
	fma.rn.f32 	%f1320, %f1313, %f1271, %f1316;
	fma.rn.f32 	%f2, %f1313, %f1274, %f1318;
	ld.shared.v2.f32 	{%f1321, %f1322}, [%r209+9360];
	fma.rn.f32 	%f1323, %f1321, %f1269, %f1315;
	fma.rn.f32 	%f1324, %f1321, %f1272, %f1317;
	fma.rn.f32 	%f1325, %f1322, %f1269, %f1319;
	fma.rn.f32 	%f1326, %f1322, %f1270, %f1323;
	fma.rn.f32 	%f1327, %f1322, %f1272, %f1320;
	fma.rn.f32 	%f1328, %f1322, %f1273, %f1324;
	ld.shared.v2.f32 	{%f1329, %f1330}, [%r209+9368];
	fma.rn.f32 	%f1331, %f1329, %f1270, %f1325;
	fma.rn.f32 	%f1332, %f1329, %f1271, %f1326;
	fma.rn.f32 	%f1333, %f1329, %f1273, %f1327;
	fma.rn.f32 	%f3, %f1329, %f1274, %f1328;
	fma.rn.f32 	%f1334, %f1330, %f1271, %f1331;
	fma.rn.f32 	%f4, %f1330, %f1274, %f1333;
	ld.shared.v2.f32 	{%f1335, %f1336}, [%r209+9480];
	fma.rn.f32 	%f1337, %f1335, %f1272, %f1332;
	fma.rn.f32 	%f1338, %f1336, %f1272, %f1334;
	fma.rn.f32 	%f1339, %f1336, %f1273, %f1337;
	ld.shared.v2.f32 	{%f1340, %f1341}, [%r209+9488];
	fma.rn.f32 	%f1342, %f1340, %f1273, %f1338;
	fma.rn.f32 	%f5, %f1340, %f1274, %f1339;
	fma.rn.f32 	%f6, %f1341, %f1274, %f1342;
	mul.lo.s32 	%r260, %r2, 3;
	sub.s32 	%r261, 28, %r260;
	min.u32 	%r204, %r261, 3;
	setp.eq.s32 	%p20, %r204, 3;
	@%p20 bra 	$L__BB1_31;
	setp.eq.s32 	%p21, %r204, 2;
	@%p21 bra 	$L__BB1_29;
	setp.gt.u32 	%p24, %r3, 895;
	@%p24 bra 	$L__BB1_33;
	mul.lo.s32 	%r266, %r2, 84;
	mad.lo.s32 	%r267, %r6, 784, %r266;
	add.s32 	%r268, %r267, %r57;
	mul.wide.u32 	%rd141, %r268, 4;
	add.s64 	%rd142, %rd1, %rd141;
	atom.global.add.f32 	%f1353, [%rd142], %f1;
	atom.global.add.f32 	%f1354, [%rd142+4], %f2;
	bra.uni 	$L__BB1_33;
$L__BB1_29:
	setp.gt.u32 	%p23, %r3, 895;
	@%p23 bra 	$L__BB1_33;
	mad.lo.s32 	%r264, %r6, 784, %r57;
	mad.lo.s32 	%r265, %r2, 84, %r264;
	mul.wide.u32 	%rd139, %r265, 4;
	add.s64 	%rd140, %rd1, %rd139;
	atom.global.add.f32 	%f1349, [%rd140], %f1;
	atom.global.add.f32 	%f1350, [%rd140+4], %f2;
	atom.global.add.f32 	%f1351, [%rd140+112], %f3;
	atom.global.add.f32 	%f1352, [%rd140+116], %f4;
	bra.uni 	$L__BB1_33;
$L__BB1_31:
	setp.gt.u32 	%p22, %r3, 895;
	@%p22 bra 	$L__BB1_33;
	mad.lo.s32 	%r262, %r6, 784, %r57;
	mad.lo.s32 	%r263, %r2, 84, %r262;
	mul.wide.u32 	%rd137, %r263, 4;
	add.s64 	%rd138, %rd1, %rd137;
	atom.global.add.f32 	%f1343, [%rd138], %f1;
	atom.global.add.f32 	%f1344, [%rd138+4], %f2;
	atom.global.add.f32 	%f1345, [%rd138+112], %f3;
	atom.global.add.f32 	%f1346, [%rd138+116], %f4;
	atom.global.add.f32 	%f1347, [%rd138+224], %f5;
	atom.global.add.f32 	%f1348, [%rd138+228], %f6;
$L__BB1_33:
	ret;

}


// ===== COMPILED SASS (sm_100) =====

	.target	sm_100

	.elftype	@"ET_EXEC"


//--------------------- .note.nv.tkinfo           --------------------------
	.section	.note.nv.tkinfo,"",@"SHT_NOTE"
	.sectionflags	@"SHF_NOTE_NV_TKINFO"
	.tkinfo
        /*0018*/ 	.word	0x00000002
        /*0030*/ 	.string	""
        /*0030*/ 	.string	"ptxas"
        /*0030*/ 	.string	"Cuda compilation tools, release 13.0, V13.0.88"
        /*0030*/ 	.string	"Build cuda_13.0.r13.0/compiler.36424714_0"
        /*0030*/ 	.string	"-arch sm_100 -m 64 "



//--------------------- .note.nv.cuinfo           --------------------------
	.section	.note.nv.cuinfo,"",@"SHT_NOTE"
	.sectionflags	@"SHF_NOTE_NV_CUINFO"
        /*0018*/ 	.short	0x0002
        /*001a*/ 	.short	0x0064
        /*001c*/ 	.short	0x0082
	.zero		2


//--------------------- .nv.info                  --------------------------
	.section	.nv.info,"",@"SHT_CUDA_INFO"
	.align	4


	//----- nvinfo : EIATTR_REGCOUNT
	.align		4
        /*0000*/ 	.byte	0x04, 0x2f
        /*0002*/ 	.short	(.L_1 - .L_0)
	.align		4
.L_0:
        /*0004*/ 	.word	index@(default_function_kernel0)
        /*0008*/ 	.word	0x000000a1


	//----- nvinfo : EIATTR_FRAME_SIZE
	.align		4
.L_1:
        /*000c*/ 	.byte	0x04, 0x11
        /*000e*/ 	.short	(.L_3 - .L_2)
	.align		4
.L_2:
        /*0010*/ 	.word	index@(default_function_kernel0)
        /*0014*/ 	.word	0x00000000


	//----- nvinfo : EIATTR_REGCOUNT
	.align		4
.L_3:
        /*0018*/ 	.byte	0x04, 0x2f
        /*001a*/ 	.short	(.L_5 - .L_4)
	.align		4
.L_4:
        /*001c*/ 	.word	index@(_Z6conv2dPfPKfS_)
        /*0020*/ 	.word	0x00000020


	//----- nvinfo : EIATTR_FRAME_SIZE
	.align		4
.L_5:
        /*0024*/ 	.byte	0x04, 0x11
        /*0026*/ 	.short	(.L_7 - .L_6)
	.align		4
.L_6:
        /*0028*/ 	.word	index@($__internal_0_$__cuda_sm20_div_u16)
        /*002c*/ 	.word	0x00000000


	//----- nvinfo : EIATTR_FRAME_SIZE
	.align		4
.L_7:
        /*0030*/ 	.byte	0x04, 0x11
        /*0032*/ 	.short	(.L_9 - .L_8)
	.align		4
.L_8:
        /*0034*/ 	.word	index@(_Z6conv2dPfPKfS_)
        /*0038*/ 	.word	0x00000000


	//----- nvinfo : EIATTR_MIN_STACK_SIZE
	.align		4
.L_9:
        /*003c*/ 	.byte	0x04, 0x12
        /*003e*/ 	.short	(.L_11 - .L_10)
	.align		4
.L_10:
        /*0040*/ 	.word	index@(_Z6conv2dPfPKfS_)
        /*0044*/ 	.word	0x00000000


	//----- nvinfo : EIATTR_MIN_STACK_SIZE
	.align		4
.L_11:
        /*0048*/ 	.byte	0x04, 0x12
        /*004a*/ 	.short	(.L_13 - .L_12)
	.align		4
.L_12:
        /*004c*/ 	.word	index@(default_function_kernel0)
        /*0050*/ 	.word	0x00000000
.L_13:


//--------------------- .nv.compat                --------------------------
	.section	.nv.compat,"",@"SHT_CUDA_COMPAT_INFO"
	.align	4
        /*0000*/ 	.byte	0x02, 0x09, 0x00, 0x00, 0x02, 0x02, 0x01, 0x00, 0x02, 0x05, 0x05, 0x00, 0x03, 0x07, 0x01, 0x01
        /*0010*/ 	.byte	0x02, 0x03, 0x00, 0x00, 0x02, 0x06, 0x01, 0x00, 0x04, 0x0b, 0x08, 0x00, 0x01, 0x00, 0x00, 0x00
        /*0020*/ 	.byte	0x00, 0x00, 0x00, 0x00


//--------------------- .nv.info._Z6conv2dPfPKfS_ --------------------------
	.section	.nv.info._Z6conv2dPfPKfS_,"",@"SHT_CUDA_INFO"
	.sectionflags	@""
	.align	4


	//----- nvinfo : EIATTR_CUDA_API_VERSION
	.align		4
        /*0000*/ 	.byte	0x04, 0x37
        /*0002*/ 	.short	(.L_15 - .L_14)
.L_14:
        /*0004*/ 	.word	0x00000082


	//----- nvinfo : EIATTR_KPARAM_INFO
	.align		4
.L_15:
        /*0008*/ 	.byte	0x04, 0x17
        /*000a*/ 	.short	(.L_17 - .L_16)
.L_16:
        /*000c*/ 	.word	0x00000000
        /*0010*/ 	.short	0x0002
        /*0012*/ 	.short	0x0010
        /*0014*/ 	.byte	0x00, 0xf5, 0x21, 0x00


	//----- nvinfo : EIATTR_KPARAM_INFO
	.align		4
.L_17:
        /*0018*/ 	.byte	0x04, 0x17
        /*001a*/ 	.short	(.L_19 - .L_18)
.L_18:
        /*001c*/ 	.word	0x00000000
        /*0020*/ 	.short	0x0001
        /*0022*/ 	.short	0x0008
        /*0024*/ 	.byte	0x00, 0xf5, 0x21, 0x00


	//----- nvinfo : EIATTR_KPARAM_INFO
	.align		4
.L_19:
        /*0028*/ 	.byte	0x04, 0x17
        /*002a*/ 	.short	(.L_21 - .L_20)
.L_20:
        /*002c*/ 	.word	0x00000000
        /*0030*/ 	.short	0x0000
        /*0032*/ 	.short	0x0000
        /*0034*/ 	.byte	0x00, 0xf5, 0x21, 0x00


	//----- nvinfo : EIATTR_SPARSE_MMA_MASK
	.align		4
.L_21:
        /*0038*/ 	.byte	0x03, 0x50
        /*003a*/ 	.short	0x0000


	//----- nvinfo : EIATTR_MAXREG_COUNT
	.align		4
        /*003c*/ 	.byte	0x03, 0x1b
        /*003e*/ 	.short	0x00ff


	//----- nvinfo : EIATTR_NUM_BARRIERS
	.align		4
        /*0040*/ 	.byte	0x02, 0x4c
        /*0042*/ 	.byte	0x01
	.zero		1


	//----- nvinfo : EIATTR_MERCURY_ISA_VERSION
	.align		4
        /*0044*/ 	.byte	0x03, 0x5f
        /*0046*/ 	.short	0x0101


	//----- nvinfo : EIATTR_VRC_CTA_INIT_COUNT
	.align		4
        /*0048*/ 	.byte	0x02, 0x4a
	.zero		1
	.zero		1


	//----- nvinfo : EIATTR_EXIT_INSTR_OFFSETS
	.align		4
        /*004c*/ 	.byte	0x04, 0x1c
        /*004e*/ 	.short	(.L_23 - .L_22)


	//   ....[0]....
.L_22:
        /*0050*/ 	.word	0x00006430


	//   ....[1]....
        /*0054*/ 	.word	0x000064b0


	//   ....[2]....
        /*0058*/ 	.word	0x000064d0


	//   ....[3]....
        /*005c*/ 	.word	0x00006560


	//   ....[4]....
        /*0060*/ 	.word	0x00006580


	//   ....[5]....
        /*0064*/ 	.word	0x00006630


	//----- nvinfo : EIATTR_CRS_STACK_SIZE
	.align		4
.L_23:
        /*0068*/ 	.byte	0x04, 0x1e
        /*006a*/ 	.short	(.L_25 - .L_24)
.L_24:
        /*006c*/ 	.word	0x00000000


	//----- nvinfo : EIATTR_CBANK_PARAM_SIZE
	.align		4
.L_25:
        /*0070*/ 	.byte	0x03, 0x19
        /*0072*/ 	.short	0x0018


	//----- nvinfo : EIATTR_PARAM_CBANK
	.align		4
        /*0074*/ 	.byte	0x04, 0x0a
        /*0076*/ 	.short	(.L_27 - .L_26)
	.align		4
.L_26:
        /*0078*/ 	.word	index@(.nv.constant0._Z6conv2dPfPKfS_)
        /*007c*/ 	.short	0x0380
        /*007e*/ 	.short	0x0018


	//----- nvinfo : EIATTR_SW_WAR
	.align		4
.L_27:
        /*0080*/ 	.byte	0x04, 0x36
        /*0082*/ 	.short	(.L_29 - .L_28)
.L_28:
        /*0084*/ 	.word	0x00000008
.L_29:


//--------------------- .nv.info.default_function_kernel0 --------------------------
	.section	.nv.info.default_function_kernel0,"",@"SHT_CUDA_INFO"
	.sectionflags	@""
	.align	4


	//----- nvinfo : EIATTR_CUDA_API_VERSION
	.align		4
        /*0000*/ 	.byte	0x04, 0x37
        /*0002*/ 	.short	(.L_31 - .L_30)
.L_30:
        /*0004*/ 	.word	0x00000082


	//----- nvinfo : EIATTR_KPARAM_INFO
	.align		4
.L_31:
        /*0008*/ 	.byte	0x04, 0x17
        /*000a*/ 	.short	(.L_33 - .L_32)
.L_32:
        /*000c*/ 	.word	0x00000000
        /*0010*/ 	.short	0x0002
        /*0012*/ 	.short	0x0010
        /*0014*/ 	.byte	0x00, 0xf5, 0x21, 0x00


	//----- nvinfo : EIATTR_KPARAM_INFO
	.align		4
.L_33:
        /*0018*/ 	.byte	0x04, 0x17
        /*001a*/ 	.short	(.L_35 - .L_34)
.L_34:
        /*001c*/ 	.word	0x00000000
        /*0020*/ 	.short	0x0001
        /*0022*/ 	.short	0x0008
        /*0024*/ 	.byte	0x00, 0xf5, 0x21, 0x00


	//----- nvinfo : EIATTR_KPARAM_INFO
	.align		4
.L_35:
        /*0028*/ 	.byte	0x04, 0x17
        /*002a*/ 	.short	(.L_37 - .L_36)
.L_36:
        /*002c*/ 	.word	0x00000000
        /*0030*/ 	.short	0x0000
        /*0032*/ 	.short	0x0000
        /*0034*/ 	.byte	0x00, 0xf5, 0x21, 0x00


	//----- nvinfo : EIATTR_SPARSE_MMA_MASK
	.align		4
.L_37:
        /*0038*/ 	.byte	0x03, 0x50
        /*003a*/ 	.short	0x0000


	//----- nvinfo : EIATTR_MAXREG_COUNT
	.align		4
        /*003c*/ 	.byte	0x03, 0x1b
        /*003e*/ 	.short	0x00ff


	//----- nvinfo : EIATTR_NUM_BARRIERS
	.align		4
        /*0040*/ 	.byte	0x02, 0x4c
        /*0042*/ 	.byte	0x01
	.zero		1


	//----- nvinfo : EIATTR_MERCURY_ISA_VERSION
	.align		4
        /*0044*/ 	.byte	0x03, 0x5f
        /*0046*/ 	.short	0x0101


	//----- nvinfo : EIATTR_VRC_CTA_INIT_COUNT
	.align		4
        /*0048*/ 	.byte	0x02, 0x4a
	.zero		1
	.zero		1


	//----- nvinfo : EIATTR_EXIT_INSTR_OFFSETS
	.align		4
        /*004c*/ 	.byte	0x04, 0x1c
        /*004e*/ 	.short	(.L_39 - .L_38)


	//   ....[0]....
.L_38:
        /*0050*/ 	.word	0x000056e0


	//----- nvinfo : EIATTR_CRS_STACK_SIZE
	.align		4
.L_39:
        /*0054*/ 	.byte	0x04, 0x1e
        /*0056*/ 	.short	(.L_41 - .L_40)
.L_40:
        /*0058*/ 	.word	0x00000000


	//----- nvinfo : EIATTR_CBANK_PARAM_SIZE
	.align		4
.L_41:
        /*005c*/ 	.byte	0x03, 0x19
        /*005e*/ 	.short	0x0018


	//----- nvinfo : EIATTR_PARAM_CBANK
	.align		4
        /*0060*/ 	.byte	0x04, 0x0a
        /*0062*/ 	.short	(.L_43 - .L_42)
	.align		4
.L_42:
        /*0064*/ 	.word	index@(.nv.constant0.default_function_kernel0)
        /*0068*/ 	.short	0x0380
        /*006a*/ 	.short	0x0018


	//----- nvinfo : EIATTR_SW_WAR
	.align		4
.L_43:
        /*006c*/ 	.byte	0x04, 0x36
        /*006e*/ 	.short	(.L_45 - .L_44)
.L_44:
        /*0070*/ 	.word	0x00000008
.L_45:


//--------------------- .nv.callgraph             --------------------------
	.section	.nv.callgraph,"",@"SHT_CUDA_CALLGRAPH"
	.align	4
	.sectionentsize	8
	.align		4
        /*0000*/ 	.word	0x00000000
	.align		4
        /*0004*/ 	.word	0xffffffff
	.align		4
        /*0008*/ 	.word	0x00000000
	.align		4
        /*000c*/ 	.word	0xfffffffe
	.align		4
        /*0010*/ 	.word	0x00000000
	.align		4
        /*0014*/ 	.word	0xfffffffd
	.align		4
        /*0018*/ 	.word	0x00000000
	.align		4
        /*001c*/ 	.word	0xfffffffc


//--------------------- .text._Z6conv2dPfPKfS_    --------------------------
	.section	.text._Z6conv2dPfPKfS_,"ax",@progbits
	.align	128
        .global         _Z6conv2dPfPKfS_
        .type           _Z6conv2dPfPKfS_,@function
        .size           _Z6conv2dPfPKfS_,(.L_x_31 - _Z6conv2dPfPKfS_)
        .other          _Z6conv2dPfPKfS_,@"STO_CUDA_ENTRY STV_DEFAULT"
_Z6conv2dPfPKfS_:
.text._Z6conv2dPfPKfS_:
[----:B------:R-:W-:Y:S01]  /*0000*/  LDC R1, c[0x0][0x37c] ;  /* 0x0000df00ff017b82 */ /* 0x000fe20000000800 */
[----:B------:R-:W0:Y:S07]  /*0010*/  S2R R0, SR_TID.X ;  /* 0x0000000000007919 */ /* 0x000e2e0000002100 */
[----:B------:R-:W1:Y:S01]  /*0020*/  LDC R5, c[0x0][0x360] ;  /* 0x0000d800ff057b82 */ /* 0x000e620000000800 */
[----:B------:R-:W-:Y:S01]  /*0030*/  MOV R13, 0x120 ;  /* 0x00000120000d7802 */ /* 0x000fe20000000f00 */
[----:B------:R-:W2:Y:S01]  /*0040*/  S2R R3, SR_CTAID.X ;  /* 0x0000000000037919 */ /* 0x000ea20000002500 */
[----:B-1----:R-:W-:-:S02]  /*0050*/  LOP3.LUT R9, R5, 0xffff, RZ, 0xc0, !PT ;  /* 0x0000ffff05097812 */ /* 0x002fc400078ec0ff */
[----:B0-----:R-:W-:Y:S02]  /*0060*/  IADD3 R2, PT, PT, R0, R5, RZ ;  /* 0x0000000500027210 */ /* 0x001fe40007ffe0ff */
[----:B------:R-:W-:Y:S01]  /*0070*/  SHF.R.U32.HI R6, RZ, 0x6, R0 ;  /* 0x00000006ff067819 */ /* 0x000fe20000011600 */
[----:B--2---:R-:W-:Y:S01]  /*0080*/  IMAD.HI.U32 R4, R3, 0x66666667, RZ ;  /* 0x6666666703047827 */ /* 0x004fe200078e00ff */
[----:B------:R-:W-:-:S04]  /*0090*/  IADD3 R2, PT, PT, RZ, -R2, RZ ;  /* 0x80000002ff027210 */ /* 0x000fc80007ffe0ff */
[----:B------:R-:W-:Y:S02]  /*00a0*/  SHF.R.U32.HI R4, RZ, 0x2, R4 ;  /* 0x00000002ff047819 */ /* 0x000fe40000011604 */
[----:B------:R-:W-:-:S03]  /*00b0*/  PRMT R8, R2, 0x7710, RZ ;  /* 0x0000771002087816 */ /* 0x000fc600000000ff */
[----:B------:R-:W-:Y:S01]  /*00c0*/  IMAD R2, R4, -0xa, R3 ;  /* 0xfffffff604027824 */ /* 0x000fe200078e0203 */
[----:B------:R-:W-:Y:S02]  /*00d0*/  IADD3 R8, PT, PT, R8, 0x95f, RZ ;  /* 0x0000095f08087810 */ /* 0x000fe40007ffe0ff */
[----:B------:R-:W-:Y:S02]  /*00e0*/  LOP3.LUT R3, R0, 0x3f, RZ, 0xc0, !PT ;  /* 0x0000003f00037812 */ /* 0x000fe400078ec0ff */
[----:B------:R-:W-:Y:S02]  /*00f0*/  LEA R7, R2, R2, 0x1 ;  /* 0x0000000202077211 */ /* 0x000fe400078e08ff */
[----:B------:R-:W-:-:S07]  /*0100*/  LOP3.LUT R8, R8, 0xffff, RZ, 0xc0, !PT ;  /* 0x0000ffff08087812 */ /* 0x000fce00078ec0ff */
[----:B------:R-:W-:Y:S05]  /*0110*/  CALL.REL.NOINC `($__internal_0_$__cuda_sm20_div_u16) ;  /* 0x0000006400487944 */ /* 0x000fea0003c00000 */
[C---:B------:R-:W-:Y:S01]  /*0120*/  LOP3.LUT R14, R12.reuse, 0x3, RZ, 0xc0, !PT ;  /* 0x000000030c0e7812 */ /* 0x040fe200078ec0ff */
[----:B------:R-:W-:Y:S01]  /*0130*/  BSSY.RECONVERGENT B0, `(.L_x_0) ;  /* 0x0000012000007945 */ /* 0x000fe20003800200 */
[----:B------:R-:W-:Y:S02]  /*0140*/  LOP3.LUT R8, R12, 0xffff, RZ, 0xc0, !PT ;  /* 0x0000ffff0c087812 */ /* 0x000fe400078ec0ff */
[----:B------:R-:W-:Y:S02]  /*0150*/  ISETP.NE.AND P1, PT, R14, 0x2, PT ;  /* 0x000000020e00780c */ /* 0x000fe40003f25270 */
[----:B------:R-:W-:Y:S02]  /*0160*/  ISETP.GE.U32.AND P0, PT, R8, 0x2, PT ;  /* 0x000000020800780c */ /* 0x000fe40003f06070 */
[----:B------:R-:W-:-:S09]  /*0170*/  MOV R8, R0 ;  /* 0x0000000000087202 */ /* 0x000fd20000000f00 */
[----:B------:R-:W-:Y:S05]  /*0180*/  @!P1 BRA `(.L_x_1) ;  /* 0x0000000000309947 */ /* 0x000fea0003800000 */
[----:B------:R-:W0:Y:S01]  /*0190*/  S2R R11, SR_CgaCtaId ;  /* 0x00000000000b7919 */ /* 0x000e220000008800 */
[----:B------:R-:W-:Y:S01]  /*01a0*/  MOV R10, 0x400 ;  /* 0x00000400000a7802 */ /* 0x000fe20000000f00 */
[----:B------:R-:W-:Y:S01]  /*01b0*/  HFMA2 R9, -RZ, RZ, 0, 0 ;  /* 0x00000000ff097431 */ /* 0x000fe200000001ff */
[----:B------:R-:W-:Y:S02]  /*01c0*/  MOV R8, R0 ;  /* 0x0000000000087202 */ /* 0x000fe40000000f00 */
[----:B0-----:R-:W-:-:S07]  /*01d0*/  LEA R11, R11, R10, 0x18 ;  /* 0x0000000a0b0b7211 */ /* 0x001fce00078ec0ff */
.L_x_2:
[----:B------:R-:W-:Y:S02]  /*01e0*/  LEA R10, R8, R11, 0x2 ;  /* 0x0000000b080a7211 */ /* 0x000fe400078e10ff */
[----:B------:R-:W-:Y:S02]  /*01f0*/  IADD3 R9, PT, PT, R9, 0x1, RZ ;  /* 0x0000000109097810 */ /* 0x000fe40007ffe0ff */
[----:B------:R-:W-:Y:S01]  /*0200*/  IADD3 R8, PT, PT, R5, R8, RZ ;  /* 0x0000000805087210 */ /* 0x000fe20007ffe0ff */
[----:B------:R0:W-:Y:S01]  /*0210*/  STS [R10], RZ ;  /* 0x000000ff0a007388 */ /* 0x0001e20000000800 */
[----:B------:R-:W-:-:S04]  /*0220*/  LOP3.LUT R12, R9, R14, RZ, 0x3c, !PT ;  /* 0x0000000e090c7212 */ /* 0x000fc800078e3cff */
[----:B------:R-:W-:-:S13]  /*0230*/  ISETP.NE.AND P1, PT, R12, 0x2, PT ;  /* 0x000000020c00780c */ /* 0x000fda0003f25270 */
[----:B0-----:R-:W-:Y:S05]  /*0240*/  @P1 BRA `(.L_x_2) ;  /* 0xfffffffc00e41947 */ /* 0x001fea000383ffff */
.L_x_1:
[----:B------:R-:W-:Y:S05]  /*0250*/  BSYNC.RECONVERGENT B0 ;  /* 0x0000000000007941 */ /* 0x000fea0003800200 */
.L_x_0:
[----:B------:R-:W-:Y:S04]  /*0260*/  BSSY.RECONVERGENT B0, `(.L_x_3) ;  /* 0x0000010000007945 */ /* 0x000fe80003800200 */
[----:B------:R-:W-:Y:S05]  /*0270*/  @!P0 BRA `(.L_x_4) ;  /* 0x0000000000388947 */ /* 0x000fea0003800000 */
[----:B------:R-:W0:Y:S01]  /*0280*/  S2R R10, SR_CgaCtaId ;  /* 0x00000000000a7919 */ /* 0x000e220000008800 */
[----:B------:R-:W-:-:S04]  /*0290*/  MOV R9, 0x400 ;  /* 0x0000040000097802 */ /* 0x000fc80000000f00 */
[----:B0-----:R-:W-:-:S07]  /*02a0*/  LEA R11, R10, R9, 0x18 ;  /* 0x000000090a0b7211 */ /* 0x001fce00078ec0ff */
.L_x_5:
[----:B0-----:R-:W-:Y:S02]  /*02b0*/  LEA R14, R8, R11, 0x2 ;  /* 0x0000000b080e7211 */ /* 0x001fe400078e10ff */
[C---:B------:R-:W-:Y:S02]  /*02c0*/  LEA R8, R5.reuse, R8, 0x2 ;  /* 0x0000000805087211 */ /* 0x040fe400078e10ff */
[C---:B------:R-:W-:Y:S01]  /*02d0*/  LEA R10, R5.reuse, R14, 0x2 ;  /* 0x0000000e050a7211 */ /* 0x040fe200078e10ff */
[----:B------:R0:W-:Y:S01]  /*02e0*/  STS [R14], RZ ;  /* 0x000000ff0e007388 */ /* 0x0001e20000000800 */
[----:B------:R-:W-:Y:S02]  /*02f0*/  ISETP.GE.U32.AND P0, PT, R8, 0x960, PT ;  /* 0x000009600800780c */ /* 0x000fe40003f06070 */
[C---:B------:R-:W-:Y:S01]  /*0300*/  LEA R12, R5.reuse, R10, 0x2 ;  /* 0x0000000a050c7211 */ /* 0x040fe200078e10ff */
[----:B------:R0:W-:Y:S03]  /*0310*/  STS [R10], RZ ;  /* 0x000000ff0a007388 */ /* 0x0001e60000000800 */
[----:B------:R-:W-:Y:S01]  /*0320*/  LEA R9, R5, R12, 0x2 ;  /* 0x0000000c05097211 */ /* 0x000fe200078e10ff */
[----:B------:R0:W-:Y:S04]  /*0330*/  STS [R12], RZ ;  /* 0x000000ff0c007388 */ /* 0x0001e80000000800 */
[----:B------:R0:W-:Y:S02]  /*0340*/  STS [R9], RZ ;  /* 0x000000ff09007388 */ /* 0x0001e40000000800 */
[----:B------:R-:W-:Y:S05]  /*0350*/  @!P0 BRA `(.L_x_5) ;  /* 0xfffffffc00d48947 */ /* 0x000fea000383ffff */
.L_x_4:
[----:B------:R-:W-:Y:S05]  /*0360*/  BSYNC.RECONVERGENT B0 ;  /* 0x0000000000007941 */ /* 0x000fea0003800200 */
.L_x_3:
[----:B------:R-:W-:Y:S01]  /*0370*/  BAR.SYNC.DEFER_BLOCKING 0x0 ;  /* 0x0000000000007b1d */ /* 0x000fe20000010000 */
[----:B------:R-:W-:Y:S02]  /*0380*/  ISETP.NE.AND P0, PT, R2, RZ, PT ;  /* 0x000000ff0200720c */ /* 0x000fe40003f05270 */
[C---:B0-----:R-:W-:Y:S02]  /*0390*/  VIMNMX.U32 R9, PT, PT, R7.reuse, 0x1, !PT ;  /* 0x0000000107097848 */ /* 0x041fe40007fe0000 */
[----:B------:R-:W-:Y:S01]  /*03a0*/  VIMNMX.U32 R10, PT, PT, R7, 0x18, PT ;  /* 0x00000018070a7848 */ /* 0x000fe20003fe0000 */
[----:B------:R-:W0:Y:S01]  /*03b0*/  LDCU.64 UR6, c[0x0][0x358] ;  /* 0x00006b00ff0677ac */ /* 0x000e220008000a00 */
[----:B------:R-:W-:Y:S02]  /*03c0*/  IADD3 R8, PT, PT, R9, -0x1, RZ ;  /* 0xffffffff09087810 */ /* 0x000fe40007ffe0ff */
[----:B------:R-:W-:-:S05]  /*03d0*/  IADD3 R11, PT, PT, R10, 0x4, RZ ;  /* 0x000000040a0b7810 */ /* 0x000fca0007ffe0ff */
[----:B------:R-:W-:Y:S05]  /*03e0*/  @P0 BRA `(.L_x_6) ;  /* 0x0000000400fc0947 */ /* 0x000fea0003800000 */
[C---:B------:R-:W-:Y:S01]  /*03f0*/  LOP3.LUT R5, R3.reuse, 0x80, RZ, 0xfc, !PT ;  /* 0x0000008003057812 */ /* 0x040fe200078efcff */
[C---:B------:R-:W-:Y:S01]  /*0400*/  IMAD R13, R3.reuse, 0x25, RZ ;  /* 0x00000025030d7824 */ /* 0x040fe200078e02ff */
[----:B------:R-:W-:Y:S01]  /*0410*/  LOP3.LUT R7, R3, 0x40, RZ, 0xfc, !PT ;  /* 0x0000004003077812 */ /* 0x000fe200078efcff */
[----:B------:R-:W-:Y:S01]  /*0420*/  IMAD R10, R10, 0x1c, -R3 ;  /* 0x0000001c0a0a7824 */ /* 0x000fe200078e0a03 */
[----:B------:R-:W-:Y:S01]  /*0430*/  LOP3.LUT R12, R5, 0xffff, RZ, 0xc0, !PT ;  /* 0x0000ffff050c7812 */ /* 0x000fe200078ec0ff */
[----:B------:R-:W-:Y:S01]  /*0440*/  BSSY.RECONVERGENT B0, `(.L_x_7) ;  /* 0x0000078000007945 */ /* 0x000fe20003800200 */
[----:B------:R-:W-:Y:S02]  /*0450*/  PRMT R14, R7, 0x9910, RZ ;  /* 0x00009910070e7816 */ /* 0x000fe400000000ff */
[----:B------:R-:W-:Y:S02]  /*0460*/  SHF.R.U32.HI R12, RZ, 0x2, R12 ;  /* 0x00000002ff0c7819 */ /* 0x000fe4000001160c */
[----:B------:R-:W-:Y:S01]  /*0470*/  IADD3 R11, PT, PT, -R8, R11, RZ ;  /* 0x0000000b080b7210 */ /* 0x000fe20007ffe1ff */
[----:B------:R-:W-:Y:S01]  /*0480*/  IMAD R14, R14, 0x93, RZ ;  /* 0x000000930e0e7824 */ /* 0x000fe200078e02ff */
[----:B------:R-:W-:Y:S01]  /*0490*/  PRMT R15, R12, 0x9910, RZ ;  /* 0x000099100c0f7816 */ /* 0x000fe200000000ff */
[----:B------:R-:W-:Y:S01]  /*04a0*/  HFMA2 R8, -RZ, RZ, 0, 1.6689300537109375e-06 ;  /* 0x0000001cff087431 */ /* 0x000fe200000001ff */
[----:B------:R-:W-:Y:S01]  /*04b0*/  LOP3.LUT R13, R13, 0xffff, RZ, 0xc0, !PT ;  /* 0x0000ffff0d0d7812 */ /* 0x000fe200078ec0ff */
[----:B------:R-:W-:Y:S01]  /*04c0*/  IMAD R12, R9, -0x1c, R10 ;  /* 0xffffffe4090c7824 */ /* 0x000fe200078e020a */
[----:B------:R-:W-:Y:S01]  /*04d0*/  LOP3.LUT R14, R14, 0xffff, RZ, 0xc0, !PT ;  /* 0x0000ffff0e0e7812 */ /* 0x000fe200078ec0ff */
[----:B------:R-:W-:Y:S01]  /*04e0*/  IMAD R15, R15, 0x25, RZ ;  /* 0x000000250f0f7824 */ /* 0x000fe200078e02ff */
[----:B------:R-:W-:Y:S01]  /*04f0*/  SHF.R.U32.HI R13, RZ, 0x9, R13 ;  /* 0x00000009ff0d7819 */ /* 0x000fe2000001160d */
[----:B------:R-:W-:Y:S01]  /*0500*/  IMAD R10, R11, 0x1c, RZ ;  /* 0x0000001c0b0a7824 */ /* 0x000fe200078e02ff */
[----:B------:R-:W-:-:S02]  /*0510*/  IADD3 R11, PT, PT, R12, 0x8b, RZ ;  /* 0x0000008b0c0b7810 */ /* 0x000fc40007ffe0ff */
[----:B------:R-:W-:Y:S01]  /*0520*/  LOP3.LUT R16, R15, 0xffff, RZ, 0xc0, !PT ;  /* 0x0000ffff0f107812 */ /* 0x000fe200078ec0ff */
[----:B------:R-:W-:Y:S01]  /*0530*/  IMAD R8, R9, R8, -0x1c ;  /* 0xffffffe409087424 */ /* 0x000fe200078e0208 */
[----:B------:R-:W-:Y:S02]  /*0540*/  SHF.R.U32.HI R15, RZ, 0xb, R14 ;  /* 0x0000000bff0f7819 */ /* 0x000fe4000001160e */
[----:B------:R-:W-:Y:S02]  /*0550*/  SHF.R.U32.HI R16, RZ, 0x7, R16 ;  /* 0x00000007ff107819 */ /* 0x000fe40000011610 */
[----:B------:R-:W-:Y:S02]  /*0560*/  LOP3.LUT R14, R13, 0x6, RZ, 0xc0, !PT ;  /* 0x000000060d0e7812 */ /* 0x000fe400078ec0ff */
[----:B------:R-:W-:Y:S02]  /*0570*/  LOP3.LUT R18, R15, 0xe, RZ, 0xc0, !PT ;  /* 0x0000000e0f127812 */ /* 0x000fe400078ec0ff */
[----:B------:R-:W-:-:S02]  /*0580*/  LOP3.LUT R16, R16, 0xe, RZ, 0xc0, !PT ;  /* 0x0000000e10107812 */ /* 0x000fc400078ec0ff */
[----:B------:R-:W-:Y:S02]  /*0590*/  MOV R9, R6 ;  /* 0x0000000600097202 */ /* 0x000fe40000000f00 */
[----:B------:R-:W-:Y:S02]  /*05a0*/  LOP3.LUT R12, R11, 0xc0, RZ, 0xc0, !PT ;  /* 0x000000c00b0c7812 */ /* 0x000fe400078ec0ff */
[----:B------:R-:W-:Y:S02]  /*05b0*/  IADD3 R13, PT, PT, R3, R14, RZ ;  /* 0x0000000e030d7210 */ /* 0x000fe40007ffe0ff */
[----:B------:R-:W-:Y:S02]  /*05c0*/  IADD3 R18, PT, PT, R7, R18, RZ ;  /* 0x0000001207127210 */ /* 0x000fe40007ffe0ff */
[----:B------:R-:W-:-:S07]  /*05d0*/  IADD3 R19, PT, PT, R5, R16, RZ ;  /* 0x0000001005137210 */ /* 0x000fce0007ffe0ff */
.L_x_13:
[----:B------:R-:W-:Y:S01]  /*05e0*/  ISETP.GE.U32.AND P0, PT, R3, R10, PT ;  /* 0x0000000a0300720c */ /* 0x000fe20003f06070 */
[----:B------:R-:W-:-:S12]  /*05f0*/  BSSY.RECONVERGENT B1, `(.L_x_8) ;  /* 0x0000059000017945 */ /* 0x000fd80003800200 */
[----:B-12---:R-:W-:Y:S05]  /*0600*/  @P0 BRA `(.L_x_9) ;  /* 0x00000004005c0947 */ /* 0x006fea0003800000 */
[----:B------:R-:W-:Y:S01]  /*0610*/  ISETP.NE.AND P1, PT, R12, 0xc0, PT ;  /* 0x000000c00c00780c */ /* 0x000fe20003f25270 */
[----:B------:R-:W-:Y:S01]  /*0620*/  BSSY.RECONVERGENT B2, `(.L_x_10) ;  /* 0x0000022000027945 */ /* 0x000fe20003800200 */
[----:B------:R-:W-:Y:S02]  /*0630*/  LEA R15, R4, R9, 0x4 ;  /* 0x00000009040f7211 */ /* 0x000fe400078e20ff */
[----:B------:R-:W-:Y:S02]  /*0640*/  ISETP.GE.U32.AND P0, PT, R11, 0xc0, PT ;  /* 0x000000c00b00780c */ /* 0x000fe40003f06070 */
[----:B------:R-:W-:Y:S01]  /*0650*/  MOV R21, R3 ;  /* 0x0000000300157202 */ /* 0x000fe20000000f00 */
[----:B------:R-:W-:-:S06]  /*0660*/  IMAD R20, R15, 0x310, R8 ;  /* 0x000003100f147824 */ /* 0x000fcc00078e0208 */
[----:B------:R-:W-:Y:S05]  /*0670*/  @!P1 BRA `(.L_x_11) ;  /* 0x0000000000709947 */ /* 0x000fea0003800000 */
[----:B------:R-:W1:Y:S01]  /*0680*/  LDC.64 R14, c[0x0][0x380] ;  /* 0x0000e000ff0e7b82 */ /* 0x000e620000000a00 */
[----:B------:R-:W-:-:S05]  /*0690*/  IADD3 R25, PT, PT, R3, R20, RZ ;  /* 0x0000001403197210 */ /* 0x000fca0007ffe0ff */
[----:B-1----:R-:W-:-:S06]  /*06a0*/  IMAD.WIDE.U32 R16, R25, 0x4, R14 ;  /* 0x0000000419107825 */ /* 0x002fcc00078e000e */
[----:B0-----:R-:W2:Y:S01]  /*06b0*/  LDG.E.CONSTANT R16, desc[UR6][R16.64] ;  /* 0x0000000610107981 */ /* 0x001ea2000c1e9900 */
[----:B------:R-:W-:Y:S01]  /*06c0*/  MOV R22, 0x400 ;  /* 0x0000040000167802 */ /* 0x000fe20000000f00 */
[----:B------:R-:W-:Y:S01]  /*06d0*/  IMAD R21, R9, 0x96, R13 ;  /* 0x0000009609157824 */ /* 0x000fe200078e020d */
[----:B------:R-:W-:Y:S01]  /*06e0*/  ISETP.NE.AND P1, PT, R12, RZ, PT ;  /* 0x000000ff0c00720c */ /* 0x000fe20003f25270 */
[----:B------:R-:W0:Y:S02]  /*06f0*/  S2R R23, SR_CgaCtaId ;  /* 0x0000000000177919 */ /* 0x000e240000008800 */
[----:B0-----:R-:W-:-:S04]  /*0700*/  LEA R22, R23, R22, 0x18 ;  /* 0x0000001617167211 */ /* 0x001fc800078ec0ff */
[----:B------:R-:W-:Y:S02]  /*0710*/  LEA R23, R21, R22, 0x2 ;  /* 0x0000001615177211 */ /* 0x000fe400078e10ff */
[----:B------:R-:W-:-:S03]  /*0720*/  MOV R21, R7 ;  /* 0x0000000700157202 */ /* 0x000fc60000000f00 */
[----:B--2---:R1:W-:Y:S01]  /*0730*/  STS [R23+0x7c], R16 ;  /* 0x00007c1017007388 */ /* 0x0043e20000000800 */
[----:B------:R-:W-:Y:S05]  /*0740*/  @!P1 BRA `(.L_x_11) ;  /* 0x00000000003c9947 */ /* 0x000fea0003800000 */
[----:B------:R-:W-:Y:S02]  /*0750*/  ISETP.NE.AND P1, PT, R12, 0x40, PT ;  /* 0x000000400c00780c */ /* 0x000fe40003f25270 */
[----:B------:R-:W-:-:S05]  /*0760*/  IADD3 R17, PT, PT, R25, 0x40, RZ ;  /* 0x0000004019117810 */ /* 0x000fca0007ffe0ff */
[----:B-1----:R-:W-:-:S06]  /*0770*/  IMAD.WIDE.U32 R16, R17, 0x4, R14 ;  /* 0x0000000411107825 */ /* 0x002fcc00078e000e */
[----:B------:R-:W-:Y:S01]  /*0780*/  @P1 IADD3 R21, PT, PT, R25, 0x80, RZ ;  /* 0x0000008019151810 */ /* 0x000fe20007ffe0ff */
[----:B------:R-:W2:Y:S04]  /*0790*/  LDG.E.CONSTANT R16, desc[UR6][R16.64] ;  /* 0x0000000610107981 */ /* 0x000ea8000c1e9900 */
[----:B------:R-:W-:-:S06]  /*07a0*/  @P1 IMAD.WIDE.U32 R14, R21, 0x4, R14 ;  /* 0x00000004150e1825 */ /* 0x000fcc00078e000e */
[----:B------:R-:W3:Y:S01]  /*07b0*/  @P1 LDG.E.CONSTANT R14, desc[UR6][R14.64] ;  /* 0x000000060e0e1981 */ /* 0x000ee2000c1e9900 */
[C---:B------:R-:W-:Y:S02]  /*07c0*/  IMAD R21, R9.reuse, 0x96, R18 ;  /* 0x0000009609157824 */ /* 0x040fe400078e0212 */
[----:B------:R-:W-:-:S03]  /*07d0*/  @P1 IMAD R25, R9, 0x96, R19 ;  /* 0x0000009609191824 */ /* 0x000fc600078e0213 */
[-C--:B------:R-:W-:Y:S02]  /*07e0*/  LEA R23, R21, R22.reuse, 0x2 ;  /* 0x0000001615177211 */ /* 0x080fe400078e10ff */
[----:B------:R-:W-:Y:S02]  /*07f0*/  @P1 LEA R25, R25, R22, 0x2 ;  /* 0x0000001619191211 */ /* 0x000fe400078e10ff */
[----:B------:R-:W-:Y:S02]  /*0800*/  MOV R21, R5 ;  /* 0x0000000500157202 */ /* 0x000fe40000000f00 */
[----:B------:R-:W-:Y:S01]  /*0810*/  @P1 LOP3.LUT R21, R3, 0xc0, RZ, 0xfc, !PT ;  /* 0x000000c003151812 */ /* 0x000fe200078efcff */
[----:B--2---:R2:W-:Y:S04]  /*0820*/  STS [R23+0x7c], R16 ;  /* 0x00007c1017007388 */ /* 0x0045e80000000800 */
[----:B---3--:R2:W-:Y:S02]  /*0830*/  @P1 STS [R25+0x7c], R14 ;  /* 0x00007c0e19001388 */ /* 0x0085e40000000800 */
.L_x_11:
[----:B0-----:R-:W-:Y:S05]  /*0840*/  BSYNC.RECONVERGENT B2 ;  /* 0x0000000000027941 */ /* 0x001fea0003800200 */
.L_x_10:
[----:B------:R-:W-:Y:S05]  /*0850*/  @!P0 BRA `(.L_x_9) ;  /* 0x0000000000c88947 */ /* 0x000fea0003800000 */
[----:B------:R-:W0:Y:S01]  /*0860*/  S2R R15, SR_CgaCtaId ;  /* 0x00000000000f7919 */ /* 0x000e220000008800 */
[----:B------:R-:W-:-:S04]  /*0870*/  MOV R22, 0x400 ;  /* 0x0000040000167802 */ /* 0x000fc80000000f00 */
[----:B0-----:R-:W-:-:S07]  /*0880*/  LEA R22, R15, R22, 0x18 ;  /* 0x000000160f167211 */ /* 0x001fce00078ec0ff */
.L_x_12:
[----:B0-2---:R-:W1:Y:S01]  /*0890*/  LDC.64 R14, c[0x0][0x380] ;  /* 0x0000e000ff0e7b82 */ /* 0x005e620000000a00 */
[----:B------:R-:W-:-:S05]  /*08a0*/  IADD3 R27, PT, PT, R20, R21, RZ ;  /* 0x00000015141b7210 */ /* 0x000fca0007ffe0ff */
[----:B-1----:R-:W-:-:S06]  /*08b0*/  IMAD.WIDE.U32 R16, R27, 0x4, R14 ;  /* 0x000000041b107825 */ /* 0x002fcc00078e000e */
[----:B------:R0:W2:Y:S01]  /*08c0*/  LDG.E.CONSTANT R16, desc[UR6][R16.64] ;  /* 0x0000000610107981 */ /* 0x0000a2000c1e9900 */
[----:B------:R-:W-:Y:S02]  /*08d0*/  SHF.R.U32.HI R23, RZ, 0x2, R21 ;  /* 0x00000002ff177819 */ /* 0x000fe40000011615 */
[----:B------:R-:W-:-:S03]  /*08e0*/  IADD3 R28, PT, PT, R21, 0x80, RZ ;  /* 0x00000080151c7810 */ /* 0x000fc60007ffe0ff */
[----:B------:R-:W-:-:S04]  /*08f0*/  IMAD.HI.U32 R24, R23, 0x24924925, RZ ;  /* 0x2492492517187827 */ /* 0x000fc800078e00ff */
[----:B------:R-:W-:Y:S01]  /*0900*/  IMAD R26, R24, -0x1c, R21 ;  /* 0xffffffe4181a7824 */ /* 0x000fe200078e0215 */
[----:B0-----:R-:W-:-:S03]  /*0910*/  SHF.R.U32.HI R17, RZ, 0x2, R28 ;  /* 0x00000002ff117819 */ /* 0x001fc6000001161c */
[----:B------:R-:W-:-:S04]  /*0920*/  IMAD R23, R9, 0x96, R26 ;  /* 0x0000009609177824 */ /* 0x000fc800078e021a */
[----:B------:R-:W-:-:S05]  /*0930*/  IMAD R23, R24, 0x1e, R23 ;  /* 0x0000001e18177824 */ /* 0x000fca00078e0217 */
[----:B------:R-:W-:Y:S02]  /*0940*/  LEA R29, R23, R22, 0x2 ;  /* 0x00000016171d7211 */ /* 0x000fe400078e10ff */
[----:B------:R-:W-:-:S04]  /*0950*/  IADD3 R23, PT, PT, R21, 0x40, RZ ;  /* 0x0000004015177810 */ /* 0x000fc80007ffe0ff */
[----:B------:R-:W-:-:S05]  /*0960*/  SHF.R.U32.HI R24, RZ, 0x2, R23 ;  /* 0x00000002ff187819 */ /* 0x000fca0000011617 */
[----:B------:R-:W-:-:S04]  /*0970*/  IMAD.HI.U32 R24, R24, 0x24924925, RZ ;  /* 0x2492492518187827 */ /* 0x000fc800078e00ff */
[----:B------:R-:W-:Y:S02]  /*0980*/  IMAD R26, R24, -0x1c, R23 ;  /* 0xffffffe4181a7824 */ /* 0x000fe400078e0217 */
[----:B------:R-:W-:Y:S01]  /*0990*/  IMAD.HI.U32 R23, R17, 0x24924925, RZ ;  /* 0x2492492511177827 */ /* 0x000fe200078e00ff */
[----:B------:R-:W-:-:S03]  /*09a0*/  IADD3 R17, PT, PT, R27, 0x40, RZ ;  /* 0x000000401b117810 */ /* 0x000fc60007ffe0ff */
[----:B------:R-:W-:Y:S02]  /*09b0*/  IMAD R25, R9, 0x96, R26 ;  /* 0x0000009609197824 */ /* 0x000fe400078e021a */
[----:B------:R-:W-:Y:S02]  /*09c0*/  IMAD R28, R23, -0x1c, R28 ;  /* 0xffffffe4171c7824 */ /* 0x000fe400078e021c */
[----:B------:R-:W-:Y:S02]  /*09d0*/  IMAD R25, R24, 0x1e, R25 ;  /* 0x0000001e18197824 */ /* 0x000fe400078e0219 */
[----:B------:R-:W-:-:S04]  /*09e0*/  IMAD R28, R9, 0x96, R28 ;  /* 0x00000096091c7824 */ /* 0x000fc800078e021c */
[----:B------:R-:W-:Y:S01]  /*09f0*/  IMAD R23, R23, 0x1e, R28 ;  /* 0x0000001e17177824 */ /* 0x000fe200078e021c */
[----:B--2---:R0:W-:Y:S02]  /*0a00*/  STS [R29+0x7c], R16 ;  /* 0x00007c101d007388 */ /* 0x0041e40000000800 */
[--C-:B0-----:R-:W-:Y:S01]  /*0a10*/  IMAD.WIDE.U32 R16, R17, 0x4, R14.reuse ;  /* 0x0000000411107825 */ /* 0x101fe200078e000e */
[C---:B------:R-:W-:Y:S02]  /*0a20*/  IADD3 R29, PT, PT, R27.reuse, 0x80, RZ ;  /* 0x000000801b1d7810 */ /* 0x040fe40007ffe0ff */
[----:B------:R-:W-:Y:S02]  /*0a30*/  IADD3 R27, PT, PT, R27, 0xc0, RZ ;  /* 0x000000c01b1b7810 */ /* 0x000fe40007ffe0ff */
[----:B------:R0:W2:Y:S02]  /*0a40*/  LDG.E.CONSTANT R24, desc[UR6][R16.64] ;  /* 0x0000000610187981 */ /* 0x0000a4000c1e9900 */
[----:B0-----:R-:W-:-:S04]  /*0a50*/  IMAD.WIDE.U32 R16, R29, 0x4, R14 ;  /* 0x000000041d107825 */ /* 0x001fc800078e000e */
[----:B------:R-:W-:Y:S01]  /*0a60*/  IMAD.WIDE.U32 R14, R27, 0x4, R14 ;  /* 0x000000041b0e7825 */ /* 0x000fe200078e000e */
[----:B------:R-:W3:Y:S05]  /*0a70*/  LDG.E.CONSTANT R26, desc[UR6][R16.64] ;  /* 0x00000006101a7981 */ /* 0x000eea000c1e9900 */
[----:B------:R-:W4:Y:S01]  /*0a80*/  LDG.E.CONSTANT R14, desc[UR6][R14.64] ;  /* 0x000000060e0e7981 */ /* 0x000f22000c1e9900 */
[----:B------:R-:W-:Y:S02]  /*0a90*/  IADD3 R27, PT, PT, R21, 0xc0, RZ ;  /* 0x000000c0151b7810 */ /* 0x000fe40007ffe0ff */
[----:B------:R-:W-:Y:S02]  /*0aa0*/  LEA R25, R25, R22, 0x2 ;  /* 0x0000001619197211 */ /* 0x000fe400078e10ff */
[----:B------:R-:W-:-:S02]  /*0ab0*/  SHF.R.U32.HI R28, RZ, 0x2, R27 ;  /* 0x00000002ff1c7819 */ /* 0x000fc4000001161b */
[----:B------:R-:W-:Y:S02]  /*0ac0*/  LEA R23, R23, R22, 0x2 ;  /* 0x0000001617177211 */ /* 0x000fe400078e10ff */
[----:B------:R-:W-:Y:S01]  /*0ad0*/  IADD3 R21, PT, PT, R21, 0x100, RZ ;  /* 0x0000010015157810 */ /* 0x000fe20007ffe0ff */
[----:B------:R-:W-:-:S03]  /*0ae0*/  IMAD.HI.U32 R28, R28, 0x24924925, RZ ;  /* 0x249249251c1c7827 */ /* 0x000fc600078e00ff */
[----:B------:R-:W-:Y:S01]  /*0af0*/  ISETP.GE.U32.AND P0, PT, R21, R10, PT ;  /* 0x0000000a1500720c */ /* 0x000fe20003f06070 */
[----:B------:R-:W-:-:S04]  /*0b00*/  IMAD R27, R28, -0x1c, R27 ;  /* 0xffffffe41c1b7824 */ /* 0x000fc800078e021b */
[----:B------:R-:W-:-:S04]  /*0b10*/  IMAD R27, R9, 0x96, R27 ;  /* 0x00000096091b7824 */ /* 0x000fc800078e021b */
[----:B------:R-:W-:-:S05]  /*0b20*/  IMAD R27, R28, 0x1e, R27 ;  /* 0x0000001e1c1b7824 */ /* 0x000fca00078e021b */
[----:B------:R-:W-:Y:S01]  /*0b30*/  LEA R27, R27, R22, 0x2 ;  /* 0x000000161b1b7211 */ /* 0x000fe200078e10ff */
[----:B--2---:R0:W-:Y:S04]  /*0b40*/  STS [R25+0x7c], R24 ;  /* 0x00007c1819007388 */ /* 0x0041e80000000800 */
[----:B---3--:R0:W-:Y:S04]  /*0b50*/  STS [R23+0x7c], R26 ;  /* 0x00007c1a17007388 */ /* 0x0081e80000000800 */
[----:B----4-:R0:W-:Y:S01]  /*0b60*/  STS [R27+0x7c], R14 ;  /* 0x00007c0e1b007388 */ /* 0x0101e20000000800 */
[----:B------:R-:W-:Y:S05]  /*0b70*/  @!P0 BRA `(.L_x_12) ;  /* 0xfffffffc00448947 */ /* 0x000fea000383ffff */
.L_x_9:
[----:B0-----:R-:W-:Y:S05]  /*0b80*/  BSYNC.RECONVERGENT B1 ;  /* 0x0000000000017941 */ /* 0x001fea0003800200 */
.L_x_8:
[C---:B------:R-:W-:Y:S02]  /*0b90*/  ISETP.GE.U32.AND P0, PT, R9.reuse, 0x2, PT ;  /* 0x000000020900780c */ /* 0x040fe40003f06070 */
[----:B------:R-:W-:-:S11]  /*0ba0*/  IADD3 R9, PT, PT, R9, 0xe, RZ ;  /* 0x0000000e09097810 */ /* 0x000fd60007ffe0ff */
[----:B------:R-:W-:Y:S05]  /*0bb0*/  @!P0 BRA `(.L_x_13) ;  /* 0xfffffff800888947 */ /* 0x000fea000383ffff */
[----:B------:R-:W-:Y:S05]  /*0bc0*/  BSYNC.RECONVERGENT B0 ;  /* 0x0000000000007941 */ /* 0x000fea0003800200 */
.L_x_7:
[----:B------:R-:W-:Y:S05]  /*0bd0*/  BRA `(.L_x_14) ;  /* 0x0000000400fc7947 */ /* 0x000fea0003800000 */
.L_x_6:
[C---:B------:R-:W-:Y:S01]  /*0be0*/  LOP3.LUT R5, R3.reuse, 0x80, RZ, 0xfc, !PT ;  /* 0x0000008003057812 */ /* 0x040fe200078efcff */
[----:B------:R-:W-:Y:S01]  /*0bf0*/  IMAD R10, R10, 0x1c, -R3 ;  /* 0x0000001c0a0a7824 */ /* 0x000fe200078e0a03 */
[----:B------:R-:W-:Y:S01]  /*0c00*/  LOP3.LUT R7, R3, 0x40, RZ, 0xfc, !PT ;  /* 0x0000004003077812 */ /* 0x000fe200078efcff */
[----:B------:R-:W-:Y:S01]  /*0c10*/  BSSY.RECONVERGENT B0, `(.L_x_14) ;  /* 0x000007b000007945 */ /* 0x000fe20003800200 */
[----:B------:R-:W-:Y:S02]  /*0c20*/  LOP3.LUT R12, R5, 0xffff, RZ, 0xc0, !PT ;  /* 0x0000ffff050c7812 */ /* 0x000fe400078ec0ff */
[----:B------:R-:W-:Y:S02]  /*0c30*/  PRMT R13, R7, 0x9910, RZ ;  /* 0x00009910070d7816 */ /* 0x000fe400000000ff */
[----:B------:R-:W-:Y:S02]  /*0c40*/  SHF.R.U32.HI R12, RZ, 0x2, R12 ;  /* 0x00000002ff0c7819 */ /* 0x000fe4000001160c */
[----:B------:R-:W-:Y:S01]  /*0c50*/  IADD3 R11, PT, PT, -R8, R11, RZ ;  /* 0x0000000b080b7210 */ /* 0x000fe20007ffe1ff */
[----:B------:R-:W-:Y:S01]  /*0c60*/  HFMA2 R8, -RZ, RZ, 0, 1.6689300537109375e-06 ;  /* 0x0000001cff087431 */ /* 0x000fe200000001ff */
[----:B------:R-:W-:-:S02]  /*0c70*/  PRMT R15, R12, 0x9910, RZ ;  /* 0x000099100c0f7816 */ /* 0x000fc400000000ff */
[----:B------:R-:W-:Y:S01]  /*0c80*/  MOV R12, R13 ;  /* 0x0000000d000c7202 */ /* 0x000fe20000000f00 */
[----:B------:R-:W-:Y:S02]  /*0c90*/  IMAD R13, R3, 0x25, RZ ;  /* 0x00000025030d7824 */ /* 0x000fe400078e02ff */
[----:B------:R-:W-:Y:S02]  /*0ca0*/  IMAD R15, R15, 0x25, RZ ;  /* 0x000000250f0f7824 */ /* 0x000fe400078e02ff */
[----:B------:R-:W-:Y:S01]  /*0cb0*/  IMAD R14, R12, 0x93, RZ ;  /* 0x000000930c0e7824 */ /* 0x000fe200078e02ff */
[----:B------:R-:W-:Y:S01]  /*0cc0*/  LOP3.LUT R13, R13, 0xffff, RZ, 0xc0, !PT ;  /* 0x0000ffff0d0d7812 */ /* 0x000fe200078ec0ff */
[----:B------:R-:W-:Y:S01]  /*0cd0*/  IMAD R12, R9, -0x1c, R10 ;  /* 0xffffffe4090c7824 */ /* 0x000fe200078e020a */
[----:B------:R-:W-:Y:S01]  /*0ce0*/  LOP3.LUT R16, R15, 0xffff, RZ, 0xc0, !PT ;  /* 0x0000ffff0f107812 */ /* 0x000fe200078ec0ff */
[----:B------:R-:W-:Y:S01]  /*0cf0*/  IMAD R10, R11, 0x1c, RZ ;  /* 0x0000001c0b0a7824 */ /* 0x000fe200078e02ff */
[----:B------:R-:W-:Y:S01]  /*0d00*/  LOP3.LUT R14, R14, 0xffff, RZ, 0xc0, !PT ;  /* 0x0000ffff0e0e7812 */ /* 0x000fe200078ec0ff */
[----:B------:R-:W-:Y:S01]  /*0d10*/  IMAD R8, R9, R8, -0x1c ;  /* 0xffffffe409087424 */ /* 0x000fe200078e0208 */
[----:B------:R-:W-:-:S02]  /*0d20*/  SHF.R.U32.HI R13, RZ, 0x9, R13 ;  /* 0x00000009ff0d7819 */ /* 0x000fc4000001160d */
[----:B------:R-:W-:Y:S02]  /*0d30*/  SHF.R.U32.HI R15, RZ, 0xb, R14 ;  /* 0x0000000bff0f7819 */ /* 0x000fe4000001160e */
[----:B------:R-:W-:Y:S02]  /*0d40*/  SHF.R.U32.HI R16, RZ, 0x7, R16 ;  /* 0x00000007ff107819 */ /* 0x000fe40000011610 */
[----:B------:R-:W-:Y:S02]  /*0d50*/  IADD3 R11, PT, PT, R12, 0x8b, RZ ;  /* 0x0000008b0c0b7810 */ /* 0x000fe40007ffe0ff */
        /* <DEDUP_REMOVED lines=8> */
.L_x_20:
        /* <DEDUP_REMOVED lines=38> */
.L_x_18:
[----:B0-----:R-:W-:Y:S05]  /*1040*/  BSYNC.RECONVERGENT B2 ;  /* 0x0000000000027941 */ /* 0x001fea0003800200 */
.L_x_17:
[----:B------:R-:W-:Y:S05]  /*1050*/  @!P0 BRA `(.L_x_16) ;  /* 0x0000000000c88947 */ /* 0x000fea0003800000 */
[----:B------:R-:W0:Y:S01]  /*1060*/  S2R R15, SR_CgaCtaId ;  /* 0x00000000000f7919 */ /* 0x000e220000008800 */
[----:B------:R-:W-:-:S04]  /*1070*/  MOV R22, 0x400 ;  /* 0x0000040000167802 */ /* 0x000fc80000000f00 */
[----:B0-----:R-:W-:-:S07]  /*1080*/  LEA R22, R15, R22, 0x18 ;  /* 0x000000160f167211 */ /* 0x001fce00078ec0ff */
.L_x_19:
        /* <DEDUP_REMOVED lines=47> */
.L_x_16:
[----:B0-----:R-:W-:Y:S05]  /*1380*/  BSYNC.RECONVERGENT B1 ;  /* 0x0000000000017941 */ /* 0x001fea0003800200 */
.L_x_15:
[C---:B------:R-:W-:Y:S02]  /*1390*/  ISETP.GE.U32.AND P0, PT, R9.reuse, 0x2, PT ;  /* 0x000000020900780c */ /* 0x040fe40003f06070 */
[----:B------:R-:W-:-:S11]  /*13a0*/  IADD3 R9, PT, PT, R9, 0xe, RZ ;  /* 0x0000000e09097810 */ /* 0x000fd60007ffe0ff */
[----:B------:R-:W-:Y:S05]  /*13b0*/  @!P0 BRA `(.L_x_20) ;  /* 0xfffffff800888947 */ /* 0x000fea000383ffff */
[----:B------:R-:W-:Y:S05]  /*13c0*/  BSYNC.RECONVERGENT B0 ;  /* 0x0000000000007941 */ /* 0x000fea0003800200 */
.L_x_14:
[----:B-12---:R-:W0:Y:S01]  /*13d0*/  LDC.64 R22, c[0x0][0x388] ;  /* 0x0000e200ff167b82 */ /* 0x006e220000000a00 */
[----:B------:R-:W-:-:S05]  /*13e0*/  IMAD R11, R4, 0x2400, RZ ;  /* 0x00002400040b7824 */ /* 0x000fca00078e02ff */
[----:B------:R-:W-:-:S05]  /*13f0*/  LOP3.LUT R11, R11, 0x3f, R0, 0xf8, !PT ;  /* 0x0000003f0b0b7812 */ /* 0x000fca00078ef800 */
[----:B0-----:R-:W-:-:S05]  /*1400*/  IMAD.WIDE.U32 R26, R11, 0x4, R22 ;  /* 0x000000040b1a7825 */ /* 0x001fca00078e0016 */
[----:B------:R-:W2:Y:S04]  /*1410*/  LDG.E.CONSTANT R21, desc[UR6][R26.64] ;  /* 0x000000061a157981 */ /* 0x000ea8000c1e9900 */
[----:B------:R-:W3:Y:S04]  /*1420*/  LDG.E.CONSTANT R17, desc[UR6][R26.64+0x100] ;  /* 0x000100061a117981 */ /* 0x000ee8000c1e9900 */
[----:B------:R-:W4:Y:S04]  /*1430*/  LDG.E.CONSTANT R15, desc[UR6][R26.64+0x200] ;  /* 0x000200061a0f7981 */ /* 0x000f28000c1e9900 */
[----:B------:R-:W5:Y:S04]  /*1440*/  LDG.E.CONSTANT R14, desc[UR6][R26.64+0x300] ;  /* 0x000300061a0e7981 */ /* 0x000f68000c1e9900 */
[----:B------:R-:W5:Y:S04]  /*1450*/  LDG.E.CONSTANT R10, desc[UR6][R26.64+0x400] ;  /* 0x000400061a0a7981 */ /* 0x000f68000c1e9900 */
[----:B------:R-:W5:Y:S04]  /*1460*/  LDG.E.CONSTANT R7, desc[UR6][R26.64+0x500] ;  /* 0x000500061a077981 */ /* 0x000f68000c1e9900 */
[----:B------:R-:W5:Y:S04]  /*1470*/  LDG.E.CONSTANT R18, desc[UR6][R26.64+0x600] ;  /* 0x000600061a127981 */ /* 0x000f68000c1e9900 */
[----:B------:R-:W5:Y:S04]  /*1480*/  LDG.E.CONSTANT R16, desc[UR6][R26.64+0x700] ;  /* 0x000700061a107981 */ /* 0x000f68000c1e9900 */
[----:B------:R-:W5:Y:S01]  /*1490*/  LDG.E.CONSTANT R19, desc[UR6][R26.64+0x800] ;  /* 0x000800061a137981 */ /* 0x000f62000c1e9900 */
[----:B------:R-:W0:Y:S01]  /*14a0*/  S2UR UR5, SR_CgaCtaId ;  /* 0x00000000000579c3 */ /* 0x000e220000008800 */
[----:B------:R-:W-:-:S02]  /*14b0*/  UMOV UR4, 0x400 ;  /* 0x0000040000047882 */ /* 0x000fc40000000000 */
[----:B0-----:R-:W-:-:S06]  /*14c0*/  ULEA UR4, UR5, UR4, 0x18 ;  /* 0x0000000405047291 */ /* 0x001fcc000f8ec0ff */
[----:B------:R-:W-:Y:S01]  /*14d0*/  LEA R20, R6, UR4, 0x3 ;  /* 0x0000000406147c11 */ /* 0x000fe2000f8e18ff */
[----:B------:R-:W-:Y:S06]  /*14e0*/  BAR.SYNC.DEFER_BLOCKING 0x0 ;  /* 0x0000000000007b1d */ /* 0x000fec0000010000 */
[----:B------:R-:W2:Y:S04]  /*14f0*/  LDS.64 R12, [R20] ;  /* 0x00000000140c7984 */ /* 0x000ea80000000a00 */
[----:B------:R-:W4:Y:S04]  /*1500*/  LDS.64 R8, [R20+0x8] ;  /* 0x0000080014087984 */ /* 0x000f280000000a00 */
[----:B------:R-:W0:Y:S01]  /*1510*/  LDS.64 R4, [R20+0x78] ;  /* 0x0000780014047984 */ /* 0x000e220000000a00 */
[----:B--2---:R-:W-:-:S04]  /*1520*/  FFMA R12, R21, R12, RZ ;  /* 0x0000000c150c7223 */ /* 0x004fc800000000ff */
[-C--:B---3--:R-:W-:Y:S01]  /*1530*/  FFMA R12, R17, R13.reuse, R12 ;  /* 0x0000000d110c7223 */ /* 0x088fe2000000000c */
[----:B------:R-:W-:-:S03]  /*1540*/  FFMA R13, R21, R13, RZ ;  /* 0x0000000d150d7223 */ /* 0x000fc600000000ff */
[-C--:B----4-:R-:W-:Y:S01]  /*1550*/  FFMA R25, R15, R8.reuse, R12 ;  /* 0x000000080f197223 */ /* 0x090fe2000000000c */
[----:B------:R-:W-:Y:S01]  /*1560*/  FFMA R24, R17, R8, R13 ;  /* 0x0000000811187223 */ /* 0x000fe2000000000d */
[-C--:B0-----:R-:W-:Y:S01]  /*1570*/  FFMA R8, R21, R4.reuse, RZ ;  /* 0x0000000415087223 */ /* 0x081fe200000000ff */
[----:B------:R-:W0:Y:S01]  /*1580*/  LDS.64 R12, [R20+0x80] ;  /* 0x00008000140c7984 */ /* 0x000e220000000a00 */
[----:B-----5:R-:W-:Y:S01]  /*1590*/  FFMA R25, R14, R4, R25 ;  /* 0x000000040e197223 */ /* 0x020fe20000000019 */
[----:B------:R-:W-:Y:S01]  /*15a0*/  FFMA R9, R15, R9, R24 ;  /* 0x000000090f097223 */ /* 0x000fe20000000018 */
[-C--:B------:R-:W-:Y:S01]  /*15b0*/  FFMA R8, R17, R5.reuse, R8 ;  /* 0x0000000511087223 */ /* 0x080fe20000000008 */
[-C--:B------:R-:W-:Y:S01]  /*15c0*/  FFMA R4, R21, R5.reuse, RZ ;  /* 0x0000000515047223 */ /* 0x080fe200000000ff */
[-C--:B------:R-:W-:Y:S01]  /*15d0*/  FFMA R24, R10, R5.reuse, R25 ;  /* 0x000000050a187223 */ /* 0x080fe20000000019 */
[----:B------:R-:W-:Y:S02]  /*15e0*/  FFMA R9, R14, R5, R9 ;  /* 0x000000050e097223 */ /* 0x000fe40000000009 */
[-C--:B0-----:R-:W-:Y:S01]  /*15f0*/  FFMA R4, R17, R12.reuse, R4 ;  /* 0x0000000c11047223 */ /* 0x081fe20000000004 */
[-C--:B------:R-:W-:Y:S01]  /*1600*/  FFMA R25, R15, R12.reuse, R8 ;  /* 0x0000000c0f197223 */ /* 0x080fe20000000008 */
[-C--:B------:R-:W-:Y:S01]  /*1610*/  FFMA R28, R10, R12.reuse, R9 ;  /* 0x0000000c0a1c7223 */ /* 0x080fe20000000009 */
[----:B------:R-:W-:Y:S01]  /*1620*/  FFMA R29, R7, R12, R24 ;  /* 0x0000000c071d7223 */ /* 0x000fe20000000018 */
[----:B------:R-:W0:Y:S01]  /*1630*/  LDS.64 R8, [R20+0xf0] ;  /* 0x0000f00014087984 */ /* 0x000e220000000a00 */
[-C--:B------:R-:W-:Y:S01]  /*1640*/  FFMA R12, R15, R13.reuse, R4 ;  /* 0x0000000d0f0c7223 */ /* 0x080fe20000000004 */
[----:B------:R-:W-:-:S02]  /*1650*/  FFMA R13, R7, R13, R28 ;  /* 0x0000000d070d7223 */ /* 0x000fc4000000001c */
[----:B------:R-:W1:Y:S01]  /*1660*/  LDS.64 R4, [R20+0xf8] ;  /* 0x0000f80014047984 */ /* 0x000e620000000a00 */
[CC--:B0-----:R-:W-:Y:S01]  /*1670*/  FFMA R24, R21.reuse, R8.reuse, RZ ;  /* 0x0000000815187223 */ /* 0x0c1fe200000000ff */
[-C--:B------:R-:W-:Y:S01]  /*1680*/  FFMA R21, R21, R9.reuse, RZ ;  /* 0x0000000915157223 */ /* 0x080fe200000000ff */
[-C--:B------:R-:W-:Y:S01]  /*1690*/  FFMA R25, R14, R8.reuse, R25 ;  /* 0x000000080e197223 */ /* 0x080fe20000000019 */
[----:B------:R-:W-:Y:S01]  /*16a0*/  FFMA R29, R18, R8, R29 ;  /* 0x00000008121d7223 */ /* 0x000fe2000000001d */
[CC--:B------:R-:W-:Y:S01]  /*16b0*/  FFMA R24, R17.reuse, R9.reuse, R24 ;  /* 0x0000000911187223 */ /* 0x0c0fe20000000018 */
[-C--:B-1----:R-:W-:Y:S01]  /*16c0*/  FFMA R28, R17, R4.reuse, R21 ;  /* 0x00000004111c7223 */ /* 0x082fe20000000015 */
[-C--:B------:R-:W-:Y:S01]  /*16d0*/  FFMA R8, R10, R9.reuse, R25 ;  /* 0x000000090a087223 */ /* 0x080fe20000000019 */
[----:B------:R-:W-:Y:S01]  /*16e0*/  FFMA R21, R18, R9, R13 ;  /* 0x0000000912157223 */ /* 0x000fe2000000000d */
[CC--:B------:R-:W-:Y:S01]  /*16f0*/  FFMA R17, R15.reuse, R4.reuse, R24 ;  /* 0x000000040f117223 */ /* 0x0c0fe20000000018 */
[----:B------:R-:W-:Y:S01]  /*1700*/  FFMA R28, R15, R5, R28 ;  /* 0x000000050f1c7223 */ /* 0x000fe2000000001c */
[-C--:B------:R-:W-:Y:S01]  /*1710*/  FFMA R15, R14, R9.reuse, R12 ;  /* 0x000000090e0f7223 */ /* 0x080fe2000000000c */
[C---:B------:R-:W-:Y:S01]  /*1720*/  FFMA R24, R16.reuse, R9, R29 ;  /* 0x0000000910187223 */ /* 0x040fe2000000001d */
[-C--:B------:R-:W-:Y:S01]  /*1730*/  FFMA R29, R16, R4.reuse, R21 ;  /* 0x00000004101d7223 */ /* 0x080fe20000000015 */
[----:B------:R-:W0:Y:S01]  /*1740*/  LDS.64 R12, [R20+0x168] ;  /* 0x00016800140c7984 */ /* 0x000e220000000a00 */
[-C--:B------:R-:W-:Y:S01]  /*1750*/  FFMA R9, R10, R4.reuse, R15 ;  /* 0x000000040a097223 */ /* 0x080fe2000000000f */
[-C--:B------:R-:W-:Y:S01]  /*1760*/  FFMA R15, R7, R4.reuse, R8 ;  /* 0x00000004070f7223 */ /* 0x080fe20000000008 */
[----:B------:R-:W-:Y:S01]  /*1770*/  FFMA R25, R19, R4, R24 ;  /* 0x0000000413197223 */ /* 0x000fe20000000018 */
[----:B------:R-:W2:Y:S01]  /*1780*/  LDG.E.CONSTANT R8, desc[UR6][R26.64+0xa00] ;  /* 0x000a00061a087981 */ /* 0x000ea2000c1e9900 */
[-C--:B------:R-:W-:Y:S01]  /*1790*/  FFMA R21, R7, R5.reuse, R9 ;  /* 0x0000000507157223 */ /* 0x080fe20000000009 */
[----:B------:R-:W-:-:S02]  /*17a0*/  FFMA R24, R19, R5, R29 ;  /* 0x0000000513187223 */ /* 0x000fc4000000001d */
[----:B------:R-:W3:Y:S04]  /*17b0*/  LDG.E.CONSTANT R9, desc[UR6][R26.64+0x900] ;  /* 0x000900061a097981 */ /* 0x000ee8000c1e9900 */
[----:B------:R-:W1:Y:S01]  /*17c0*/  LDS.64 R4, [R20+0x170] ;  /* 0x0001700014047984 */ /* 0x000e620000000a00 */
[-C--:B0-----:R-:W-:Y:S01]  /*17d0*/  FFMA R29, R18, R12.reuse, R15 ;  /* 0x0000000c121d7223 */ /* 0x081fe2000000000f */
[C---:B------:R-:W-:Y:S02]  /*17e0*/  FFMA R17, R14.reuse, R12, R17 ;  /* 0x0000000c0e117223 */ /* 0x040fe40000000011 */
[----:B------:R-:W4:Y:S01]  /*17f0*/  LDG.E.CONSTANT R15, desc[UR6][R26.64+0xb00] ;  /* 0x000b00061a0f7981 */ /* 0x000f22000c1e9900 */
[-C--:B------:R-:W-:Y:S01]  /*1800*/  FFMA R28, R14, R13.reuse, R28 ;  /* 0x0000000d0e1c7223 */ /* 0x080fe2000000001c */
[----:B------:R-:W-:-:S02]  /*1810*/  FFMA R12, R10, R13, R17 ;  /* 0x0000000d0a0c7223 */ /* 0x000fc40000000011 */
[----:B------:R-:W5:Y:S01]  /*1820*/  LDG.E.CONSTANT R14, desc[UR6][R26.64+0xc00] ;  /* 0x000c00061a0e7981 */ /* 0x000f62000c1e9900 */
[-C--:B------:R-:W-:Y:S01]  /*1830*/  FFMA R21, R18, R13.reuse, R21 ;  /* 0x0000000d12157223 */ /* 0x080fe20000000015 */
[----:B-1----:R-:W-:Y:S01]  /*1840*/  FFMA R28, R10, R4, R28 ;  /* 0x000000040a1c7223 */ /* 0x002fe2000000001c */
[----:B------:R-:W-:-:S04]  /*1850*/  FFMA R10, R16, R13, R29 ;  /* 0x0000000d100a7223 */ /* 0x000fc8000000001d */
[-C--:B------:R-:W-:Y:S02]  /*1860*/  FFMA R13, R19, R4.reuse, R10 ;  /* 0x00000004130d7223 */ /* 0x080fe4000000000a */
[----:B------:R-:W5:Y:S01]  /*1870*/  LDG.E.CONSTANT R10, desc[UR6][R26.64+0xd00] ;  /* 0x000d00061a0a7981 */ /* 0x000f62000c1e9900 */
[CC--:B------:R-:W-:Y:S01]  /*1880*/  FFMA R17, R7.reuse, R4.reuse, R12 ;  /* 0x0000000407117223 */ /* 0x0c0fe2000000000c */
[----:B------:R-:W-:Y:S01]  /*1890*/  FFMA R12, R16, R4, R21 ;  /* 0x00000004100c7223 */ /* 0x000fe20000000015 */
[-C--:B------:R-:W-:Y:S02]  /*18a0*/  FFMA R28, R7, R5.reuse, R28 ;  /* 0x00000005071c7223 */ /* 0x080fe4000000001c */
[----:B------:R-:W5:Y:S01]  /*18b0*/  LDG.E.CONSTANT R7, desc[UR6][R26.64+0xe00] ;  /* 0x000e00061a077981 */ /* 0x000f62000c1e9900 */
[----:B------:R-:W-:-:S03]  /*18c0*/  FFMA R12, R19, R5, R12 ;  /* 0x00000005130c7223 */ /* 0x000fc6000000000c */
[----:B------:R-:W0:Y:S02]  /*18d0*/  LDS.64 R4, [R20+0x1e0] ;  /* 0x0001e00014047984 */ /* 0x000e240000000a00 */
[C---:B0-----:R-:W-:Y:S02]  /*18e0*/  FFMA R21, R18.reuse, R4, R17 ;  /* 0x0000000412157223 */ /* 0x041fe40000000011 */
[----:B------:R0:W5:Y:S01]  /*18f0*/  LDG.E.CONSTANT R17, desc[UR6][R26.64+0xf00] ;  /* 0x000f00061a117981 */ /* 0x000162000c1e9900 */
[-C--:B------:R-:W-:Y:S01]  /*1900*/  FFMA R29, R18, R5.reuse, R28 ;  /* 0x00000005121d7223 */ /* 0x080fe2000000001c */
[----:B------:R-:W-:Y:S02]  /*1910*/  FFMA R18, R16, R5, R21 ;  /* 0x0000000510127223 */ /* 0x000fe40000000015 */
[----:B------:R-:W1:Y:S01]  /*1920*/  LDS.64 R4, [R20+0x1e8] ;  /* 0x0001e80014047984 */ /* 0x000e620000000a00 */
[----:B------:R-:W-:-:S05]  /*1930*/  IADD3 R21, PT, PT, R11, 0x400, RZ ;  /* 0x000004000b157810 */ /* 0x000fca0007ffe0ff */
[----:B0-----:R-:W-:Y:S01]  /*1940*/  IMAD.WIDE.U32 R26, R21, 0x4, R22 ;  /* 0x00000004151a7825 */ /* 0x001fe200078e0016 */
[----:B------:R-:W-:-:S03]  /*1950*/  IADD3 R21, PT, PT, R11, 0x440, RZ ;  /* 0x000004400b157810 */ /* 0x000fc60007ffe0ff */
[-C--:B-1----:R-:W-:Y:S02]  /*1960*/  FFMA R28, R16, R4.reuse, R29 ;  /* 0x00000004101c7223 */ /* 0x082fe4000000001d */
[----:B------:R0:W5:Y:S01]  /*1970*/  LDG.E.CONSTANT R16, desc[UR6][R26.64] ;  /* 0x000000061a107981 */ /* 0x000162000c1e9900 */
[C---:B------:R-:W-:Y:S01]  /*1980*/  FFMA R18, R19.reuse, R4, R18 ;  /* 0x0000000413127223 */ /* 0x040fe20000000012 */
[----:B------:R-:W-:Y:S02]  /*1990*/  FFMA R19, R19, R5, R28 ;  /* 0x0000000513137223 */ /* 0x000fe4000000001c */
[----:B------:R-:W3:Y:S01]  /*19a0*/  LDS.64 R4, [R20+0x258] ;  /* 0x0002580014047984 */ /* 0x000ee20000000a00 */
[----:B0-----:R-:W-:-:S05]  /*19b0*/  IMAD.WIDE.U32 R26, R21, 0x4, R22 ;  /* 0x00000004151a7825 */ /* 0x001fca00078e0016 */
[----:B------:R0:W5:Y:S01]  /*19c0*/  LDG.E.CONSTANT R21, desc[UR6][R26.64] ;  /* 0x000000061a157981 */ /* 0x000162000c1e9900 */
[C---:B---3--:R-:W-:Y:S01]  /*19d0*/  FFMA R25, R9.reuse, R4, R25 ;  /* 0x0000000409197223 */ /* 0x048fe20000000019 */
[----:B------:R-:W-:-:S03]  /*19e0*/  FFMA R29, R9, R5, R24 ;  /* 0x00000005091d7223 */ /* 0x000fc60000000018 */
[C---:B--2---:R-:W-:Y:S02]  /*19f0*/  FFMA R24, R8.reuse, R5, R25 ;  /* 0x0000000508187223 */ /* 0x044fe40000000019 */
[----:B------:R-:W1:Y:S02]  /*1a00*/  LDS.64 R4, [R20+0x260] ;  /* 0x0002600014047984 */ /* 0x000e640000000a00 */
[-C--:B-1----:R-:W-:Y:S01]  /*1a10*/  FFMA R28, R8, R4.reuse, R29 ;  /* 0x00000004081c7223 */ /* 0x082fe2000000001d */
[----:B----4-:R-:W-:-:S03]  /*1a20*/  FFMA R25, R15, R4, R24 ;  /* 0x000000040f197223 */ /* 0x010fc60000000018 */
[----:B------:R-:W-:Y:S02]  /*1a30*/  FFMA R28, R15, R5, R28 ;  /* 0x000000050f1c7223 */ /* 0x000fe4000000001c */
[----:B------:R-:W1:Y:S02]  /*1a40*/  LDS.64 R4, [R20+0x2d0] ;  /* 0x0002d00014047984 */ /* 0x000e640000000a00 */
[CC--:B-1----:R-:W-:Y:S01]  /*1a50*/  FFMA R13, R9.reuse, R4.reuse, R13 ;  /* 0x00000004090d7223 */ /* 0x0c2fe2000000000d */
[----:B-----5:R-:W-:Y:S01]  /*1a60*/  FFMA R25, R14, R4, R25 ;  /* 0x000000040e197223 */ /* 0x020fe20000000019 */
[-C--:B0-----:R-:W-:Y:S02]  /*1a70*/  FFMA R27, R9, R5.reuse, R12 ;  /* 0x00000005091b7223 */ /* 0x081fe4000000000c */
[-C--:B------:R-:W-:Y:S01]  /*1a80*/  FFMA R12, R8, R5.reuse, R13 ;  /* 0x00000005080c7223 */ /* 0x080fe2000000000d */
[-C--:B------:R-:W-:Y:S01]  /*1a90*/  FFMA R13, R14, R5.reuse, R28 ;  /* 0x000000050e0d7223 */ /* 0x080fe2000000001c */
[----:B------:R-:W-:-:S02]  /*1aa0*/  FFMA R24, R10, R5, R25 ;  /* 0x000000050a187223 */ /* 0x000fc40000000019 */
[----:B------:R-:W0:Y:S02]  /*1ab0*/  LDS.64 R4, [R20+0x2d8] ;  /* 0x0002d80014047984 */ /* 0x000e240000000a00 */
[-C--:B0-----:R-:W-:Y:S01]  /*1ac0*/  FFMA R26, R8, R4.reuse, R27 ;  /* 0x00000004081a7223 */ /* 0x081fe2000000001b */
[-C--:B------:R-:W-:Y:S01]  /*1ad0*/  FFMA R28, R10, R4.reuse, R13 ;  /* 0x000000040a1c7223 */ /* 0x080fe2000000000d */
[-C--:B------:R-:W-:Y:S02]  /*1ae0*/  FFMA R27, R15, R4.reuse, R12 ;  /* 0x000000040f1b7223 */ /* 0x080fe4000000000c */
[----:B------:R-:W0:Y:S01]  /*1af0*/  LDS.64 R12, [R20+0x348] ;  /* 0x00034800140c7984 */ /* 0x000e220000000a00 */
[----:B------:R-:W-:Y:S01]  /*1b00*/  FFMA R4, R7, R4, R24 ;  /* 0x0000000407047223 */ /* 0x000fe20000000018 */
[-C--:B------:R-:W-:Y:S01]  /*1b10*/  FFMA R25, R15, R5.reuse, R26 ;  /* 0x000000050f197223 */ /* 0x080fe2000000001a */
[----:B------:R-:W-:Y:S01]  /*1b20*/  FFMA R24, R7, R5, R28 ;  /* 0x0000000507187223 */ /* 0x000fe2000000001c */
[CC--:B0-----:R-:W-:Y:S01]  /*1b30*/  FFMA R29, R9.reuse, R12.reuse, R18 ;  /* 0x0000000c091d7223 */ /* 0x0c1fe20000000012 */
[----:B------:R-:W-:Y:S01]  /*1b40*/  FFMA R9, R9, R13, R19 ;  /* 0x0000000d09097223 */ /* 0x000fe20000000013 */
[----:B------:R-:W-:-:S02]  /*1b50*/  FFMA R19, R17, R12, R4 ;  /* 0x0000000c11137223 */ /* 0x000fc40000000004 */
[----:B------:R-:W0:Y:S01]  /*1b60*/  LDS.64 R4, [R20+0x350] ;  /* 0x0003500014047984 */ /* 0x000e220000000a00 */
[----:B------:R-:W-:Y:S01]  /*1b70*/  FFMA R27, R14, R12, R27 ;  /* 0x0000000c0e1b7223 */ /* 0x000fe2000000001b */
[----:B------:R-:W-:-:S03]  /*1b80*/  FFMA R18, R8, R13, R29 ;  /* 0x0000000d08127223 */ /* 0x000fc6000000001d */
[-C--:B------:R-:W-:Y:S01]  /*1b90*/  FFMA R26, R10, R13.reuse, R27 ;  /* 0x0000000d0a1a7223 */ /* 0x080fe2000000001b */
[-C--:B------:R-:W-:Y:S01]  /*1ba0*/  FFMA R27, R17, R13.reuse, R24 ;  /* 0x0000000d111b7223 */ /* 0x080fe20000000018 */
[-C--:B------:R-:W-:Y:S01]  /*1bb0*/  FFMA R24, R16, R13.reuse, R19 ;  /* 0x0000000d10187223 */ /* 0x080fe20000000013 */
[----:B------:R-:W-:Y:S01]  /*1bc0*/  IADD3 R19, PT, PT, R11, 0x480, RZ ;  /* 0x000004800b137810 */ /* 0x000fe20007ffe0ff */
[----:B------:R-:W-:Y:S01]  /*1bd0*/  FFMA R25, R14, R13, R25 ;  /* 0x0000000d0e197223 */ /* 0x000fe20000000019 */
[-C--:B0-----:R-:W-:Y:S02]  /*1be0*/  FFMA R12, R8, R4.reuse, R9 ;  /* 0x00000004080c7223 */ /* 0x081fe40000000009 */
[----:B------:R-:W0:Y:S01]  /*1bf0*/  LDS.64 R8, [R20+0x3c0] ;  /* 0x0003c00014087984 */ /* 0x000e220000000a00 */
[CC--:B------:R-:W-:Y:S01]  /*1c00*/  FFMA R13, R15.reuse, R4.reuse, R18 ;  /* 0x000000040f0d7223 */ /* 0x0c0fe20000000012 */
[----:B------:R-:W-:Y:S01]  /*1c10*/  FFMA R12, R15, R5, R12 ;  /* 0x000000050f0c7223 */ /* 0x000fe2000000000c */
[-C--:B------:R-:W-:Y:S01]  /*1c20*/  FFMA R28, R7, R4.reuse, R26 ;  /* 0x00000004071c7223 */ /* 0x080fe2000000001a */
[----:B------:R-:W-:Y:S01]  /*1c30*/  FFMA R15, R16, R4, R27 ;  /* 0x00000004100f7223 */ /* 0x000fe2000000001b */
[----:B------:R-:W-:-:S04]  /*1c40*/  IMAD.WIDE.U32 R26, R19, 0x4, R22 ;  /* 0x00000004131a7825 */ /* 0x000fc800078e0016 */
[-C--:B------:R-:W-:Y:S01]  /*1c50*/  FFMA R18, R10, R4.reuse, R25 ;  /* 0x000000040a127223 */ /* 0x080fe20000000019 */
[C---:B------:R-:W-:Y:S01]  /*1c60*/  FFMA R25, R21.reuse, R4, R24 ;  /* 0x0000000415197223 */ /* 0x040fe20000000018 */
[----:B------:R-:W-:Y:S02]  /*1c70*/  FFMA R24, R21, R5, R15 ;  /* 0x0000000515187223 */ /* 0x000fe4000000000f */
[----:B------:R-:W2:Y:S01]  /*1c80*/  LDG.E.CONSTANT R15, desc[UR6][R26.64] ;  /* 0x000000061a0f7981 */ /* 0x000ea2000c1e9900 */
[CC--:B0-----:R-:W-:Y:S01]  /*1c90*/  FFMA R13, R14.reuse, R8.reuse, R13 ;  /* 0x000000080e0d7223 */ /* 0x0c1fe2000000000d */
[----:B------:R-:W-:Y:S02]  /*1ca0*/  FFMA R29, R14, R9, R12 ;  /* 0x000000090e1d7223 */ /* 0x000fe4000000000c */
[----:B------:R-:W3:Y:S01]  /*1cb0*/  LDG.E.CONSTANT R14, desc[UR6][R26.64+0x100] ;  /* 0x000100061a0e7981 */ /* 0x000ee2000c1e9900 */
[----:B------:R-:W-:Y:S01]  /*1cc0*/  FFMA R18, R7, R5, R18 ;  /* 0x0000000507127223 */ /* 0x000fe20000000012 */
[C---:B------:R-:W-:Y:S01]  /*1cd0*/  FFMA R19, R17.reuse, R8, R28 ;  /* 0x0000000811137223 */ /* 0x040fe2000000001c */
[CC--:B------:R-:W-:Y:S01]  /*1ce0*/  FFMA R8, R10.reuse, R9.reuse, R13 ;  /* 0x000000090a087223 */ /* 0x0c0fe2000000000d */
[----:B------:R-:W0:Y:S04]  /*1cf0*/  LDS.64 R4, [R20+0x3c8] ;  /* 0x0003c80014047984 */ /* 0x000e280000000a00 */
[----:B------:R-:W4:Y:S04]  /*1d00*/  LDG.E.CONSTANT R13, desc[UR6][R26.64+0x200] ;  /* 0x000200061a0d7981 */ /* 0x000f28000c1e9900 */
[----:B------:R-:W5:Y:S01]  /*1d10*/  LDG.E.CONSTANT R12, desc[UR6][R26.64+0x300] ;  /* 0x000300061a0c7981 */ /* 0x000f62000c1e9900 */
[-C--:B0-----:R-:W-:Y:S01]  /*1d20*/  FFMA R28, R10, R4.reuse, R29 ;  /* 0x000000040a1c7223 */ /* 0x081fe2000000001d */
[-C--:B------:R-:W-:Y:S01]  /*1d30*/  FFMA R10, R16, R9.reuse, R19 ;  /* 0x00000009100a7223 */ /* 0x080fe20000000013 */
[----:B------:R-:W-:Y:S01]  /*1d40*/  FFMA R29, R17, R9, R18 ;  /* 0x00000009111d7223 */ /* 0x000fe20000000012 */
[----:B------:R-:W-:-:S02]  /*1d50*/  FFMA R18, R7, R4, R8 ;  /* 0x0000000407127223 */ /* 0x000fc40000000008 */
[-C--:B------:R-:W-:Y:S02]  /*1d60*/  FFMA R9, R21, R4.reuse, R10 ;  /* 0x0000000415097223 */ /* 0x080fe4000000000a */
[----:B------:R-:W5:Y:S01]  /*1d70*/  LDG.E.CONSTANT R10, desc[UR6][R26.64+0x400] ;  /* 0x000400061a0a7981 */ /* 0x000f62000c1e9900 */
[----:B------:R-:W-:Y:S01]  /*1d80*/  FFMA R8, R16, R4, R29 ;  /* 0x0000000410087223 */ /* 0x000fe2000000001d */
[-C--:B------:R-:W-:Y:S02]  /*1d90*/  FFMA R28, R7, R5.reuse, R28 ;  /* 0x00000005071c7223 */ /* 0x080fe4000000001c */
[----:B------:R-:W5:Y:S01]  /*1da0*/  LDG.E.CONSTANT R7, desc[UR6][R26.64+0x500] ;  /* 0x000500061a077981 */ /* 0x000f62000c1e9900 */
[----:B------:R-:W-:-:S03]  /*1db0*/  FFMA R8, R21, R5, R8 ;  /* 0x0000000515087223 */ /* 0x000fc60000000008 */
[----:B------:R-:W0:Y:S02]  /*1dc0*/  LDS.64 R4, [R20+0x438] ;  /* 0x0004380014047984 */ /* 0x000e240000000a00 */
[C---:B0-----:R-:W-:Y:S01]  /*1dd0*/  FFMA R19, R17.reuse, R4, R18 ;  /* 0x0000000411137223 */ /* 0x041fe20000000012 */
[-C--:B------:R-:W-:Y:S01]  /*1de0*/  FFMA R17, R17, R5.reuse, R28 ;  /* 0x0000000511117223 */ /* 0x080fe2000000001c */
[----:B------:R-:W5:Y:S02]  /*1df0*/  LDG.E.CONSTANT R18, desc[UR6][R26.64+0x600] ;  /* 0x000600061a127981 */ /* 0x000f64000c1e9900 */
[C---:B------:R-:W-:Y:S02]  /*1e00*/  FFMA R28, R16.reuse, R5, R19 ;  /* 0x00000005101c7223 */ /* 0x040fe40000000013 */
[----:B------:R-:W0:Y:S04]  /*1e10*/  LDS.64 R4, [R20+0x440] ;  /* 0x0004400014047984 */ /* 0x000e280000000a00 */
[----:B------:R-:W5:Y:S01]  /*1e20*/  LDG.E.CONSTANT R19, desc[UR6][R26.64+0x800] ;  /* 0x000800061a137981 */ /* 0x000f62000c1e9900 */
[----:B0-----:R-:W-:-:S03]  /*1e30*/  FFMA R29, R16, R4, R17 ;  /* 0x00000004101d7223 */ /* 0x001fc60000000011 */
[----:B------:R0:W5:Y:S01]  /*1e40*/  LDG.E.CONSTANT R16, desc[UR6][R26.64+0x700] ;  /* 0x000700061a107981 */ /* 0x000162000c1e9900 */
[C---:B------:R-:W-:Y:S01]  /*1e50*/  FFMA R17, R21.reuse, R4, R28 ;  /* 0x0000000415117223 */ /* 0x040fe2000000001c */
[----:B------:R-:W-:Y:S02]  /*1e60*/  FFMA R21, R21, R5, R29 ;  /* 0x0000000515157223 */ /* 0x000fe4000000001d */
[----:B------:R-:W2:Y:S02]  /*1e70*/  LDS.64 R4, [R20+0x4b0] ;  /* 0x0004b00014047984 */ /* 0x000ea40000000a00 */
[C---:B--2---:R-:W-:Y:S01]  /*1e80*/  FFMA R25, R15.reuse, R4, R25 ;  /* 0x000000040f197223 */ /* 0x044fe20000000019 */
[----:B------:R-:W-:-:S03]  /*1e90*/  FFMA R29, R15, R5, R24 ;  /* 0x000000050f1d7223 */ /* 0x000fc60000000018 */
[C---:B---3--:R-:W-:Y:S02]  /*1ea0*/  FFMA R24, R14.reuse, R5, R25 ;  /* 0x000000050e187223 */ /* 0x048fe40000000019 */
        /* <DEDUP_REMOVED lines=18> */
[----:B------:R-:W-:Y:S02]  /*1fd0*/  FFMA R25, R7, R5, R28 ;  /* 0x0000000507197223 */ /* 0x000fe4000000001c */
[----:B------:R-:W1:Y:S01]  /*1fe0*/  LDS.64 R4, [R20+0x5a8] ;  /* 0x0005a80014047984 */ /* 0x000e620000000a00 */
[-C--:B0-----:R-:W-:Y:S01]  /*1ff0*/  FFMA R27, R12, R8.reuse, R27 ;  /* 0x000000080c1b7223 */ /* 0x081fe2000000001b */
[CC--:B------:R-:W-:Y:S01]  /*2000*/  FFMA R17, R15.reuse, R8.reuse, R17 ;  /* 0x000000080f117223 */ /* 0x0c0fe20000000011 */
[-C--:B------:R-:W-:Y:S01]  /*2010*/  FFMA R21, R15, R9.reuse, R21 ;  /* 0x000000090f157223 */ /* 0x080fe20000000015 */
[----:B------:R-:W-:Y:S01]  /*2020*/  FFMA R15, R18, R8, R24 ;  /* 0x00000008120f7223 */ /* 0x000fe20000000018 */
[-C--:B------:R-:W-:Y:S01]  /*2030*/  FFMA R8, R10, R9.reuse, R27 ;  /* 0x000000090a087223 */ /* 0x080fe2000000001b */
[----:B------:R-:W-:Y:S01]  /*2040*/  IADD3 R27, PT, PT, R11, 0x6c0, RZ ;  /* 0x000006c00b1b7810 */ /* 0x000fe20007ffe0ff */
[-C--:B------:R-:W-:Y:S01]  /*2050*/  FFMA R24, R14, R9.reuse, R17 ;  /* 0x000000090e187223 */ /* 0x080fe20000000011 */
[-C--:B------:R-:W-:Y:S01]  /*2060*/  FFMA R29, R12, R9.reuse, R29 ;  /* 0x000000090c1d7223 */ /* 0x080fe2000000001d */
[-C--:B------:R-:W-:Y:S01]  /*2070*/  FFMA R25, R18, R9.reuse, R25 ;  /* 0x0000000912197223 */ /* 0x080fe20000000019 */
[----:B------:R-:W-:Y:S01]  /*2080*/  FFMA R28, R16, R9, R15 ;  /* 0x00000009101c7223 */ /* 0x000fe2000000000f */
[----:B------:R-:W-:-:S04]  /*2090*/  IMAD.WIDE.U32 R26, R27, 0x4, R22 ;  /* 0x000000041b1a7825 */ /* 0x000fc800078e0016 */
[-C--:B-1----:R-:W-:Y:S01]  /*20a0*/  FFMA R14, R14, R4.reuse, R21 ;  /* 0x000000040e0e7223 */ /* 0x082fe20000000015 */
[-C--:B------:R-:W-:Y:S01]  /*20b0*/  FFMA R15, R13, R4.reuse, R24 ;  /* 0x000000040d0f7223 */ /* 0x080fe20000000018 */
[-C--:B------:R-:W-:Y:S01]  /*20c0*/  FFMA R24, R10, R4.reuse, R29 ;  /* 0x000000040a187223 */ /* 0x080fe2000000001d */
[-C--:B------:R-:W-:Y:S01]  /*20d0*/  FFMA R21, R7, R4.reuse, R8 ;  /* 0x0000000407157223 */ /* 0x080fe20000000008 */
[-C--:B------:R-:W-:Y:S01]  /*20e0*/  FFMA R8, R16, R4.reuse, R25 ;  /* 0x0000000410087223 */ /* 0x080fe20000000019 */
[-C--:B------:R-:W-:Y:S01]  /*20f0*/  FFMA R14, R13, R5.reuse, R14 ;  /* 0x000000050d0e7223 */ /* 0x080fe2000000000e */
[----:B------:R-:W2:Y:S01]  /*2100*/  LDG.E.CONSTANT R9, desc[UR6][R26.64] ;  /* 0x000000061a097981 */ /* 0x000ea2000c1e9900 */
[-C--:B------:R-:W-:Y:S01]  /*2110*/  FFMA R13, R7, R5.reuse, R24 ;  /* 0x00000005070d7223 */ /* 0x080fe20000000018 */
[C---:B------:R-:W-:Y:S01]  /*2120*/  FFMA R25, R19.reuse, R4, R28 ;  /* 0x0000000413197223 */ /* 0x040fe2000000001c */
[----:B------:R-:W-:Y:S02]  /*2130*/  FFMA R24, R19, R5, R8 ;  /* 0x0000000513187223 */ /* 0x000fe40000000008 */
[----:B------:R-:W0:Y:S04]  /*2140*/  LDS.64 R4, [R20+0x618] ;  /* 0x0006180014047984 */ /* 0x000e280000000a00 */
[----:B------:R-:W3:Y:S01]  /*2150*/  LDG.E.CONSTANT R8, desc[UR6][R26.64+0x100] ;  /* 0x000100061a087981 */ /* 0x000ee2000c1e9900 */
[-C--:B0-----:R-:W-:Y:S01]  /*2160*/  FFMA R15, R12, R4.reuse, R15 ;  /* 0x000000040c0f7223 */ /* 0x081fe2000000000f */
[----:B------:R-:W-:Y:S01]  /*2170*/  FFMA R21, R18, R4, R21 ;  /* 0x0000000412157223 */ /* 0x000fe20000000015 */
[----:B------:R-:W-:-:S02]  /*2180*/  FFMA R17, R12, R5, R14 ;  /* 0x000000050c117223 */ /* 0x000fc4000000000e */
[-C--:B------:R-:W-:Y:S01]  /*2190*/  FFMA R28, R10, R5.reuse, R15 ;  /* 0x000000050a1c7223 */ /* 0x080fe2000000000f */
[-C--:B------:R-:W-:Y:S01]  /*21a0*/  FFMA R12, R18, R5.reuse, R13 ;  /* 0x00000005120c7223 */ /* 0x080fe2000000000d */
[----:B------:R-:W4:Y:S01]  /*21b0*/  LDG.E.CONSTANT R15, desc[UR6][R26.64+0x200] ;  /* 0x000200061a0f7981 */ /* 0x000f22000c1e9900 */
[----:B------:R-:W-:-:S03]  /*21c0*/  FFMA R13, R16, R5, R21 ;  /* 0x00000005100d7223 */ /* 0x000fc60000000015 */
[----:B------:R-:W0:Y:S04]  /*21d0*/  LDS.64 R4, [R20+0x620] ;  /* 0x0006200014047984 */ /* 0x000e280000000a00 */
[----:B------:R-:W5:Y:S01]  /*21e0*/  LDG.E.CONSTANT R14, desc[UR6][R26.64+0x300] ;  /* 0x000300061a0e7981 */ /* 0x000f62000c1e9900 */
[----:B0-----:R-:W-:-:S03]  /*21f0*/  FFMA R21, R10, R4, R17 ;  /* 0x000000040a157223 */ /* 0x001fc60000000011 */
[----:B------:R0:W5:Y:S01]  /*2200*/  LDG.E.CONSTANT R10, desc[UR6][R26.64+0x400] ;  /* 0x000400061a0a7981 */ /* 0x000162000c1e9900 */
[-C--:B------:R-:W-:Y:S01]  /*2210*/  FFMA R17, R7, R4.reuse, R28 ;  /* 0x0000000407117223 */ /* 0x080fe2000000001c */
[-C--:B------:R-:W-:Y:S01]  /*2220*/  FFMA R28, R16, R4.reuse, R12 ;  /* 0x00000004101c7223 */ /* 0x080fe2000000000c */
[----:B------:R-:W-:Y:S01]  /*2230*/  FFMA R12, R19, R4, R13 ;  /* 0x00000004130c7223 */ /* 0x000fe2000000000d */
[-C--:B------:R-:W-:Y:S02]  /*2240*/  FFMA R21, R7, R5.reuse, R21 ;  /* 0x0000000507157223 */ /* 0x080fe40000000015 */
[----:B------:R-:W-:Y:S02]  /*2250*/  FFMA R13, R19, R5, R28 ;  /* 0x00000005130d7223 */ /* 0x000fe4000000001c */
[----:B------:R-:W1:Y:S01]  /*2260*/  LDS.64 R4, [R20+0x690] ;  /* 0x0006900014047984 */ /* 0x000e620000000a00 */
[C---:B------:R-:W-:Y:S02]  /*2270*/  IADD3 R29, PT, PT, R11.reuse, 0x800, RZ ;  /* 0x000008000b1d7810 */ /* 0x040fe40007ffe0ff */
[----:B------:R-:W-:-:S03]  /*2280*/  IADD3 R28, PT, PT, R11, 0x840, RZ ;  /* 0x000008400b1c7810 */ /* 0x000fc60007ffe0ff */
[----:B0-----:R-:W-:-:S05]  /*2290*/  IMAD.WIDE.U32 R26, R29, 0x4, R22 ;  /* 0x000000041d1a7825 */ /* 0x001fca00078e0016 */
[----:B------:R0:W5:Y:S02]  /*22a0*/  LDG.E.CONSTANT R7, desc[UR6][R26.64] ;  /* 0x000000061a077981 */ /* 0x000164000c1e9900 */
[----:B0-----:R-:W-:-:S04]  /*22b0*/  IMAD.WIDE.U32 R26, R28, 0x4, R22 ;  /* 0x000000041c1a7825 */ /* 0x001fc800078e0016 */
[C---:B-1----:R-:W-:Y:S02]  /*22c0*/  FFMA R29, R18.reuse, R4, R17 ;  /* 0x00000004121d7223 */ /* 0x042fe40000000011 */
[----:B------:R0:W5:Y:S01]  /*22d0*/  LDG.E.CONSTANT R17, desc[UR6][R26.64] ;  /* 0x000000061a117981 */ /* 0x000162000c1e9900 */
[-C--:B------:R-:W-:Y:S01]  /*22e0*/  FFMA R21, R18, R5.reuse, R21 ;  /* 0x0000000512157223 */ /* 0x080fe20000000015 */
[----:B------:R-:W-:Y:S02]  /*22f0*/  FFMA R18, R16, R5, R29 ;  /* 0x0000000510127223 */ /* 0x000fe4000000001d */
[----:B------:R-:W1:Y:S01]  /*2300*/  LDS.64 R4, [R20+0x698] ;  /* 0x0006980014047984 */ /* 0x000e620000000a00 */
[----:B------:R-:W-:-:S05]  /*2310*/  IADD3 R29, PT, PT, R11, 0x880, RZ ;  /* 0x000008800b1d7810 */ /* 0x000fca0007ffe0ff */
[----:B0-----:R-:W-:-:S04]  /*2320*/  IMAD.WIDE.U32 R26, R29, 0x4, R22 ;  /* 0x000000041d1a7825 */ /* 0x001fc800078e0016 */
[-C--:B-1----:R-:W-:Y:S01]  /*2330*/  FFMA R28, R16, R4.reuse, R21 ;  /* 0x00000004101c7223 */ /* 0x082fe20000000015 */
[----:B------:R-:W-:Y:S01]  /*2340*/  IADD3 R21, PT, PT, R11, 0x8c0, RZ ;  /* 0x000008c00b157810 */ /* 0x000fe20007ffe0ff */
[----:B------:R0:W5:Y:S01]  /*2350*/  LDG.E.CONSTANT R16, desc[UR6][R26.64] ;  /* 0x000000061a107981 */ /* 0x000162000c1e9900 */
[----:B------:R-:W-:-:S03]  /*2360*/  FFMA R18, R19, R4, R18 ;  /* 0x0000000413127223 */ /* 0x000fc60000000012 */
[----:B0-----:R-:W-:-:S04]  /*2370*/  IMAD.WIDE.U32 R26, R21, 0x4, R22 ;  /* 0x00000004151a7825 */ /* 0x001fc800078e0016 */
[----:B------:R-:W-:Y:S02]  /*2380*/  FFMA R19, R19, R5, R28 ;  /* 0x0000000513137223 */ /* 0x000fe4000000001c */
[----:B------:R-:W2:Y:S04]  /*2390*/  LDS.64 R4, [R20+0x708] ;  /* 0x0007080014047984 */ /* 0x000ea80000000a00 */
[----:B------:R0:W5:Y:S01]  /*23a0*/  LDG.E.CONSTANT R21, desc[UR6][R26.64] ;  /* 0x000000061a157981 */ /* 0x000162000c1e9900 */
        /* <DEDUP_REMOVED lines=9> */
[C---:B-----5:R-:W-:Y:S01]  /*2440*/  FFMA R25, R14.reuse, R4, R25 ;  /* 0x000000040e197223 */ /* 0x060fe20000000019 */
[-C--:B------:R-:W-:Y:S01]  /*2450*/  FFMA R13, R9, R5.reuse, R13 ;  /* 0x00000005090d7223 */ /* 0x080fe2000000000d */
[-C--:B0-----:R-:W-:Y:S01]  /*2460*/  FFMA R27, R14, R5.reuse, R28 ;  /* 0x000000050e1b7223 */ /* 0x081fe2000000001c */
[-C--:B------:R-:W-:Y:S01]  /*2470*/  FFMA R12, R8, R5.reuse, R29 ;  /* 0x00000005080c7223 */ /* 0x080fe2000000001d */
[C---:B------:R-:W-:Y:S02]  /*2480*/  FFMA R24, R10.reuse, R5, R25 ;  /* 0x000000050a187223 */ /* 0x040fe40000000019 */
[----:B------:R-:W0:Y:S02]  /*2490*/  LDS.64 R4, [R20+0x788] ;  /* 0x0007880014047984 */ /* 0x000e240000000a00 */
[-C--:B0-----:R-:W-:Y:S01]  /*24a0*/  FFMA R28, R10, R4.reuse, R27 ;  /* 0x000000040a1c7223 */ /* 0x081fe2000000001b */
[-C--:B------:R-:W-:Y:S01]  /*24b0*/  FFMA R26, R8, R4.reuse, R13 ;  /* 0x00000004081a7223 */ /* 0x080fe2000000000d */
[----:B------:R-:W-:-:S02]  /*24c0*/  FFMA R27, R15, R4, R12 ;  /* 0x000000040f1b7223 */ /* 0x000fc4000000000c */
[----:B------:R-:W0:Y:S01]  /*24d0*/  LDS.64 R12, [R20+0x7f8] ;  /* 0x0007f800140c7984 */ /* 0x000e220000000a00 */
[----:B------:R-:W-:Y:S01]  /*24e0*/  FFMA R4, R7, R4, R24 ;  /* 0x0000000407047223 */ /* 0x000fe20000000018 */
[-C--:B------:R-:W-:Y:S01]  /*24f0*/  FFMA R25, R15, R5.reuse, R26 ;  /* 0x000000050f197223 */ /* 0x080fe2000000001a */
[----:B------:R-:W-:Y:S01]  /*2500*/  FFMA R24, R7, R5, R28 ;  /* 0x0000000507187223 */ /* 0x000fe2000000001c */
[CC--:B0-----:R-:W-:Y:S01]  /*2510*/  FFMA R29, R9.reuse, R12.reuse, R18 ;  /* 0x0000000c091d7223 */ /* 0x0c1fe20000000012 */
[-C--:B------:R-:W-:Y:S01]  /*2520*/  FFMA R9, R9, R13.reuse, R19 ;  /* 0x0000000d09097223 */ /* 0x080fe20000000013 */
[-C--:B------:R-:W-:Y:S02]  /*2530*/  FFMA R19, R17, R12.reuse, R4 ;  /* 0x0000000c11137223 */ /* 0x080fe40000000004 */
        /* <DEDUP_REMOVED lines=19> */
[----:B0-----:R-:W-:-:S03]  /*2670*/  FFMA R19, R14, R8, R13 ;  /* 0x000000080e137223 */ /* 0x001fc6000000000d */
[----:B------:R-:W3:Y:S01]  /*2680*/  LDG.E.CONSTANT R13, desc[UR6][R26.64+0x100] ;  /* 0x000100061a0d7981 */ /* 0x000ee2000c1e9900 */
[----:B------:R-:W-:-:S03]  /*2690*/  FFMA R28, R7, R5, R28 ;  /* 0x00000005071c7223 */ /* 0x000fc6000000001c */
[----:B------:R-:W0:Y:S01]  /*26a0*/  LDS.64 R4, [R20+0x878] ;  /* 0x0008780014047984 */ /* 0x000e220000000a00 */
[----:B------:R-:W-:-:S03]  /*26b0*/  FFMA R29, R17, R8, R12 ;  /* 0x00000008111d7223 */ /* 0x000fc6000000000c */
[----:B------:R-:W4:Y:S01]  /*26c0*/  LDG.E.CONSTANT R12, desc[UR6][R26.64+0x200] ;  /* 0x000200061a0c7981 */ /* 0x000f22000c1e9900 */
[-C--:B------:R-:W-:Y:S01]  /*26d0*/  FFMA R14, R14, R9.reuse, R18 ;  /* 0x000000090e0e7223 */ /* 0x080fe20000000012 */
[-C--:B------:R-:W-:Y:S01]  /*26e0*/  FFMA R18, R10, R9.reuse, R19 ;  /* 0x000000090a127223 */ /* 0x080fe20000000013 */
[-C--:B------:R-:W-:Y:S01]  /*26f0*/  FFMA R19, R17, R9.reuse, R28 ;  /* 0x0000000911137223 */ /* 0x080fe2000000001c */
[----:B------:R-:W-:Y:S01]  /*2700*/  FFMA R8, R16, R9, R29 ;  /* 0x0000000910087223 */ /* 0x000fe2000000001d */
[-C--:B0-----:R-:W-:Y:S02]  /*2710*/  FFMA R14, R10, R4.reuse, R14 ;  /* 0x000000040a0e7223 */ /* 0x081fe4000000000e */
[----:B------:R-:W5:Y:S02]  /*2720*/  LDG.E.CONSTANT R10, desc[UR6][R26.64+0x400] ;  /* 0x000400061a0a7981 */ /* 0x000f64000c1e9900 */
[----:B------:R-:W-:Y:S02]  /*2730*/  FFMA R28, R7, R5, R14 ;  /* 0x00000005071c7223 */ /* 0x000fe4000000000e */
[----:B------:R-:W5:Y:S01]  /*2740*/  LDG.E.CONSTANT R14, desc[UR6][R26.64+0x300] ;  /* 0x000300061a0e7981 */ /* 0x000f62000c1e9900 */
[-C--:B------:R-:W-:Y:S01]  /*2750*/  FFMA R19, R16, R4.reuse, R19 ;  /* 0x0000000410137223 */ /* 0x080fe20000000013 */
[-C--:B------:R-:W-:Y:S01]  /*2760*/  FFMA R9, R21, R4.reuse, R8 ;  /* 0x0000000415097223 */ /* 0x080fe20000000008 */
[----:B------:R-:W-:-:S02]  /*2770*/  FFMA R18, R7, R4, R18 ;  /* 0x0000000407127223 */ /* 0x000fc40000000012 */
[----:B------:R-:W-:Y:S01]  /*2780*/  FFMA R8, R21, R5, R19 ;  /* 0x0000000515087223 */ /* 0x000fe20000000013 */
[----:B------:R-:W5:Y:S04]  /*2790*/  LDG.E.CONSTANT R7, desc[UR6][R26.64+0x500] ;  /* 0x000500061a077981 */ /* 0x000f68000c1e9900 */
[----:B------:R-:W0:Y:S02]  /*27a0*/  LDS.64 R4, [R20+0x8e8] ;  /* 0x0008e80014047984 */ /* 0x000e240000000a00 */
[C---:B0-----:R-:W-:Y:S01]  /*27b0*/  FFMA R19, R17.reuse, R4, R18 ;  /* 0x0000000411137223 */ /* 0x041fe20000000012 */
[-C--:B------:R-:W-:Y:S01]  /*27c0*/  FFMA R17, R17, R5.reuse, R28 ;  /* 0x0000000511117223 */ /* 0x080fe2000000001c */
[----:B------:R-:W5:Y:S02]  /*27d0*/  LDG.E.CONSTANT R18, desc[UR6][R26.64+0x600] ;  /* 0x000600061a127981 */ /* 0x000f64000c1e9900 */
[----:B------:R-:W-:-:S02]  /*27e0*/  FFMA R28, R16, R5, R19 ;  /* 0x00000005101c7223 */ /* 0x000fc40000000013 */
        /* <DEDUP_REMOVED lines=14> */
[----:B------:R-:W0:Y:S02]  /*28d0*/  LDS.64 R4, [R20+0x9d8] ;  /* 0x0009d80014047984 */ /* 0x000e240000000a00 */
[CC--:B0-----:R-:W-:Y:S01]  /*28e0*/  FFMA R26, R15.reuse, R4.reuse, R9 ;  /* 0x000000040f1a7223 */ /* 0x0c1fe20000000009 */
[C---:B-----5:R-:W-:Y:S01]  /*28f0*/  FFMA R29, R14.reuse, R4, R29 ;  /* 0x000000040e1d7223 */ /* 0x060fe2000000001d */
[-C--:B------:R-:W-:Y:S01]  /*2900*/  FFMA R9, R14, R5.reuse, R24 ;  /* 0x000000050e097223 */ /* 0x080fe20000000018 */
[-C--:B------:R-:W-:Y:S01]  /*2910*/  FFMA R8, R15, R5.reuse, R8 ;  /* 0x000000050f087223 */ /* 0x080fe20000000008 */
[CC--:B------:R-:W-:Y:S01]  /*2920*/  FFMA R25, R13.reuse, R5.reuse, R26 ;  /* 0x000000050d197223 */ /* 0x0c0fe2000000001a */
[C---:B------:R-:W-:Y:S02]  /*2930*/  FFMA R24, R10.reuse, R5, R29 ;  /* 0x000000050a187223 */ /* 0x040fe4000000001d */
[----:B------:R-:W0:Y:S02]  /*2940*/  LDS.64 R4, [R20+0x9e0] ;  /* 0x0009e00014047984 */ /* 0x000e240000000a00 */
[-C--:B0-----:R-:W-:Y:S01]  /*2950*/  FFMA R8, R13, R4.reuse, R8 ;  /* 0x000000040d087223 */ /* 0x081fe20000000008 */
[----:B------:R-:W-:-:S03]  /*2960*/  FFMA R28, R10, R4, R9 ;  /* 0x000000040a1c7223 */ /* 0x000fc60000000009 */
[CC--:B------:R-:W-:Y:S02]  /*2970*/  FFMA R26, R12.reuse, R5.reuse, R8 ;  /* 0x000000050c1a7223 */ /* 0x0c0fe40000000008 */
[----:B------:R-:W0:Y:S01]  /*2980*/  LDS.64 R8, [R20+0xa50] ;  /* 0x000a500014087984 */ /* 0x000e220000000a00 */
[-C--:B------:R-:W-:Y:S01]  /*2990*/  FFMA R25, R12, R4.reuse, R25 ;  /* 0x000000040c197223 */ /* 0x080fe20000000019 */
[C---:B------:R-:W-:Y:S01]  /*29a0*/  FFMA R29, R7.reuse, R4, R24 ;  /* 0x00000004071d7223 */ /* 0x040fe20000000018 */
[----:B------:R-:W-:Y:S02]  /*29b0*/  FFMA R27, R7, R5, R28 ;  /* 0x00000005071b7223 */ /* 0x000fe4000000001c */
[----:B------:R-:W1:Y:S01]  /*29c0*/  LDS.64 R4, [R20+0xa58] ;  /* 0x000a580014047984 */ /* 0x000e620000000a00 */
[CC--:B0-----:R-:W-:Y:S01]  /*29d0*/  FFMA R28, R15.reuse, R8.reuse, R17 ;  /* 0x000000080f1c7223 */ /* 0x0c1fe20000000011 */
[----:B------:R-:W-:Y:S01]  /*29e0*/  FFMA R24, R15, R9, R21 ;  /* 0x000000090f187223 */ /* 0x000fe20000000015 */
[----:B------:R-:W-:-:S02]  /*29f0*/  FFMA R15, R14, R8, R25 ;  /* 0x000000080e0f7223 */ /* 0x000fc40000000019 */
[-C--:B------:R-:W-:Y:S02]  /*2a00*/  FFMA R17, R13, R9.reuse, R28 ;  /* 0x000000090d117223 */ /* 0x080fe4000000001c */
[-C--:B------:R-:W-:Y:S01]  /*2a10*/  FFMA R28, R10, R9.reuse, R15 ;  /* 0x000000090a1c7223 */ /* 0x080fe2000000000f */
[CC--:B------:R-:W-:Y:S01]  /*2a20*/  FFMA R15, R18.reuse, R9.reuse, R27 ;  /* 0x00000009120f7223 */ /* 0x0c0fe2000000001b */
[----:B------:R-:W-:Y:S01]  /*2a30*/  IADD3 R27, PT, PT, R11, 0xb40, RZ ;  /* 0x00000b400b1b7810 */ /* 0x000fe20007ffe0ff */
[----:B------:R-:W-:Y:S01]  /*2a40*/  FFMA R29, R18, R8, R29 ;  /* 0x00000008121d7223 */ /* 0x000fe2000000001d */
[----:B------:R-:W-:Y:S01]  /*2a50*/  FFMA R25, R14, R9, R26 ;  /* 0x000000090e197223 */ /* 0x000fe2000000001a */
[----:B-1----:R-:W-:Y:S02]  /*2a60*/  FFMA R24, R13, R4, R24 ;  /* 0x000000040d187223 */ /* 0x002fe40000000018 */
[----:B------:R-:W-:-:S04]  /*2a70*/  IMAD.WIDE.U32 R26, R27, 0x4, R22 ;  /* 0x000000041b1a7825 */ /* 0x000fc800078e0016 */
[----:B------:R-:W-:Y:S01]  /*2a80*/  FFMA R8, R16, R9, R29 ;  /* 0x0000000910087223 */ /* 0x000fe2000000001d */
[CC--:B------:R-:W-:Y:S01]  /*2a90*/  FFMA R17, R12.reuse, R4.reuse, R17 ;  /* 0x000000040c117223 */ /* 0x0c0fe20000000011 */
[-C--:B------:R-:W-:Y:S01]  /*2aa0*/  FFMA R21, R12, R5.reuse, R24 ;  /* 0x000000050c157223 */ /* 0x080fe20000000018 */
[----:B------:R-:W2:Y:S01]  /*2ab0*/  LDG.E.CONSTANT R9, desc[UR6][R26.64] ;  /* 0x000000061a097981 */ /* 0x000ea2000c1e9900 */
[-C--:B------:R-:W-:Y:S01]  /*2ac0*/  FFMA R12, R10, R4.reuse, R25 ;  /* 0x000000040a0c7223 */ /* 0x080fe20000000019 */
[----:B------:R-:W-:Y:S02]  /*2ad0*/  FFMA R25, R19, R4, R8 ;  /* 0x0000000413197223 */ /* 0x000fe40000000008 */
[----:B------:R-:W3:Y:S01]  /*2ae0*/  LDG.E.CONSTANT R8, desc[UR6][R26.64+0x100] ;  /* 0x000100061a087981 */ /* 0x000ee2000c1e9900 */
[----:B------:R-:W-:-:S03]  /*2af0*/  FFMA R29, R7, R5, R12 ;  /* 0x00000005071d7223 */ /* 0x000fc6000000000c */
[----:B------:R-:W0:Y:S01]  /*2b00*/  LDS.64 R12, [R20+0xac8] ;  /* 0x000ac800140c7984 */ /* 0x000e220000000a00 */
[----:B------:R-:W-:-:S03]  /*2b10*/  FFMA R24, R16, R4, R15 ;  /* 0x0000000410187223 */ /* 0x000fc6000000000f */
[----:B------:R1:W4:Y:S01]  /*2b20*/  LDG.E.CONSTANT R15, desc[UR6][R26.64+0x200] ;  /* 0x000200061a0f7981 */ /* 0x000322000c1e9900 */
[----:B------:R-:W-:Y:S01]  /*2b30*/  FFMA R28, R7, R4, R28 ;  /* 0x00000004071c7223 */ /* 0x000fe2000000001c */
[----:B------:R-:W-:Y:S02]  /*2b40*/  FFMA R24, R19, R5, R24 ;  /* 0x0000000513187223 */ /* 0x000fe40000000018 */
[----:B------:R-:W5:Y:S01]  /*2b50*/  LDS.64 R4, [R20+0xad0] ;  /* 0x000ad00014047984 */ /* 0x000f620000000a00 */
[CC--:B0-----:R-:W-:Y:S01]  /*2b60*/  FFMA R17, R14.reuse, R12.reuse, R17 ;  /* 0x0000000c0e117223 */ /* 0x0c1fe20000000011 */
[-C--:B------:R-:W-:Y:S01]  /*2b70*/  FFMA R21, R14, R13.reuse, R21 ;  /* 0x0000000d0e157223 */ /* 0x080fe20000000015 */
[C---:B------:R-:W-:Y:S01]  /*2b80*/  IADD3 R14, PT, PT, R11.reuse, 0xc00, RZ ;  /* 0x00000c000b0e7810 */ /* 0x040fe20007ffe0ff */
[C---:B------:R-:W-:Y:S01]  /*2b90*/  FFMA R28, R18.reuse, R12, R28 ;  /* 0x0000000c121c7223 */ /* 0x040fe2000000001c */
[----:B------:R-:W-:Y:S01]  /*2ba0*/  FFMA R12, R18, R13, R29 ;  /* 0x0000000d120c7223 */ /* 0x000fe2000000001d */
[----:B------:R-:W-:-:S02]  /*2bb0*/  IADD3 R29, PT, PT, R11, 0xc40, RZ ;  /* 0x00000c400b1d7810 */ /* 0x000fc40007ffe0ff */
[----:B-1----:R-:W-:-:S04]  /*2bc0*/  IMAD.WIDE.U32 R26, R14, 0x4, R22 ;  /* 0x000000040e1a7825 */ /* 0x002fc800078e0016 */
[-C--:B------:R-:W-:Y:S01]  /*2bd0*/  FFMA R17, R10, R13.reuse, R17 ;  /* 0x0000000d0a117223 */ /* 0x080fe20000000011 */
[----:B------:R0:W4:Y:S01]  /*2be0*/  LDG.E.CONSTANT R14, desc[UR6][R26.64] ;  /* 0x000000061a0e7981 */ /* 0x000122000c1e9900 */
[----:B------:R-:W-:Y:S01]  /*2bf0*/  FFMA R13, R16, R13, R28 ;  /* 0x0000000d100d7223 */ /* 0x000fe2000000001c */
[----:B-----5:R-:W-:Y:S01]  /*2c00*/  FFMA R28, R10, R4, R21 ;  /* 0x000000040a1c7223 */ /* 0x020fe20000000015 */
[----:B0-----:R-:W-:-:S05]  /*2c10*/  IMAD.WIDE.U32 R26, R29, 0x4, R22 ;  /* 0x000000041d1a7825 */ /* 0x001fca00078e0016 */
[----:B------:R0:W5:Y:S01]  /*2c20*/  LDG.E.CONSTANT R10, desc[UR6][R26.64] ;  /* 0x000000061a0a7981 */ /* 0x000162000c1e9900 */
[-C--:B------:R-:W-:Y:S01]  /*2c30*/  FFMA R21, R7, R5.reuse, R28 ;  /* 0x0000000507157223 */ /* 0x080fe2000000001c */
[-C--:B------:R-:W-:Y:S01]  /*2c40*/  FFMA R28, R16, R4.reuse, R12 ;  /* 0x00000004101c7223 */ /* 0x080fe2000000000c */
[-C--:B------:R-:W-:Y:S01]  /*2c50*/  FFMA R12, R19, R4.reuse, R13 ;  /* 0x00000004130c7223 */ /* 0x080fe2000000000d */
[----:B------:R-:W-:Y:S02]  /*2c60*/  FFMA R17, R7, R4, R17 ;  /* 0x0000000407117223 */ /* 0x000fe40000000011 */
        /* <DEDUP_REMOVED lines=31> */
[C---:B------:R-:W-:Y:S01]  /*2e60*/  FFMA R25, R14.reuse, R4, R25 ;  /* 0x000000040e197223 */ /* 0x040fe20000000019 */
[-C--:B------:R-:W-:Y:S01]  /*2e70*/  FFMA R13, R9, R5.reuse, R13 ;  /* 0x00000005090d7223 */ /* 0x080fe2000000000d */
[-C--:B0-----:R-:W-:Y:S01]  /*2e80*/  FFMA R27, R14, R5.reuse, R28 ;  /* 0x000000050e1b7223 */ /* 0x081fe2000000001c */
[-C--:B------:R-:W-:Y:S01]  /*2e90*/  FFMA R12, R8, R5.reuse, R29 ;  /* 0x00000005080c7223 */ /* 0x080fe2000000001d */
[C---:B-----5:R-:W-:Y:S02]  /*2ea0*/  FFMA R24, R10.reuse, R5, R25 ;  /* 0x000000050a187223 */ /* 0x060fe40000000019 */
        /* <DEDUP_REMOVED lines=77> */
[-C--:B------:R-:W-:Y:S01]  /*3380*/  FFMA R29, R7, R4.reuse, R24 ;  /* 0x00000004071d7223 */ /* 0x080fe20000000018 */
[----:B------:R-:W-:-:S02]  /*3390*/  FFMA R26, R10, R4, R9 ;  /* 0x000000040a1a7223 */ /* 0x000fc40000000009 */
[CC--:B------:R-:W-:Y:S02]  /*33a0*/  FFMA R24, R12.reuse, R5.reuse, R8 ;  /* 0x000000050c187223 */ /* 0x0c0fe40000000008 */
[----:B------:R-:W0:Y:S01]  /*33b0*/  LDS.64 R8, [R20+0xf00] ;  /* 0x000f000014087984 */ /* 0x000e220000000a00 */
[----:B------:R-:W-:Y:S01]  /*33c0*/  FFMA R27, R12, R4, R27 ;  /* 0x000000040c1b7223 */ /* 0x000fe2000000001b */
[----:B------:R-:W-:Y:S02]  /*33d0*/  FFMA R25, R7, R5, R26 ;  /* 0x0000000507197223 */ /* 0x000fe4000000001a */
[----:B------:R-:W1:Y:S01]  /*33e0*/  LDS.64 R4, [R20+0xf08] ;  /* 0x000f080014047984 */ /* 0x000e620000000a00 */
[CC--:B0-----:R-:W-:Y:S01]  /*33f0*/  FFMA R28, R15.reuse, R8.reuse, R17 ;  /* 0x000000080f1c7223 */ /* 0x0c1fe20000000011 */
[-C--:B------:R-:W-:Y:S01]  /*3400*/  FFMA R26, R15, R9.reuse, R21 ;  /* 0x000000090f1a7223 */ /* 0x080fe20000000015 */
[-C--:B------:R-:W-:Y:S01]  /*3410*/  FFMA R21, R14, R8.reuse, R27 ;  /* 0x000000080e157223 */ /* 0x080fe2000000001b */
[C---:B------:R-:W-:Y:S01]  /*3420*/  FFMA R29, R18.reuse, R8, R29 ;  /* 0x00000008121d7223 */ /* 0x040fe2000000001d */
[CC--:B------:R-:W-:Y:S01]  /*3430*/  FFMA R27, R13.reuse, R9.reuse, R28 ;  /* 0x000000090d1b7223 */ /* 0x0c0fe2000000001c */
[-C--:B-1----:R-:W-:Y:S01]  /*3440*/  FFMA R26, R13, R4.reuse, R26 ;  /* 0x000000040d1a7223 */ /* 0x082fe2000000001a */
[C---:B------:R-:W-:Y:S01]  /*3450*/  IADD3 R13, PT, PT, R11.reuse, 0xfc0, RZ ;  /* 0x00000fc00b0d7810 */ /* 0x040fe20007ffe0ff */
[-C--:B------:R-:W-:Y:S01]  /*3460*/  FFMA R15, R18, R9.reuse, R25 ;  /* 0x00000009120f7223 */ /* 0x080fe20000000019 */
[-C--:B------:R-:W-:Y:S01]  /*3470*/  FFMA R17, R14, R9.reuse, R24 ;  /* 0x000000090e117223 */ /* 0x080fe20000000018 */
[-C--:B------:R-:W-:Y:S01]  /*3480*/  FFMA R21, R10, R9.reuse, R21 ;  /* 0x000000090a157223 */ /* 0x080fe20000000015 */
[----:B------:R-:W-:Y:S01]  /*3490*/  FFMA R25, R16, R9, R29 ;  /* 0x0000000910197223 */ /* 0x000fe2000000001d */
[C---:B------:R-:W-:Y:S01]  /*34a0*/  FFMA R27, R12.reuse, R4, R27 ;  /* 0x000000040c1b7223 */ /* 0x040fe2000000001b */
[----:B------:R-:W-:Y:S01]  /*34b0*/  FFMA R26, R12, R5, R26 ;  /* 0x000000050c1a7223 */ /* 0x000fe2000000001a */
[----:B------:R-:W-:Y:S01]  /*34c0*/  IADD3 R9, PT, PT, R11, 0x1000, RZ ;  /* 0x000010000b097810 */ /* 0x000fe20007ffe0ff */
[----:B------:R-:W-:-:S04]  /*34d0*/  IMAD.WIDE.U32 R12, R13, 0x4, R22 ;  /* 0x000000040d0c7825 */ /* 0x000fc800078e0016 */
[----:B------:R-:W-:Y:S02]  /*34e0*/  IMAD.WIDE.U32 R8, R9, 0x4, R22 ;  /* 0x0000000409087825 */ /* 0x000fe400078e0016 */
[----:B------:R-:W2:Y:S04]  /*34f0*/  LDG.E.CONSTANT R13, desc[UR6][R12.64] ;  /* 0x000000060c0d7981 */ /* 0x000ea8000c1e9900 */
[----:B------:R0:W3:Y:S01]  /*3500*/  LDG.E.CONSTANT R12, desc[UR6][R8.64] ;  /* 0x00000006080c7981 */ /* 0x0000e2000c1e9900 */
[-C--:B------:R-:W-:Y:S01]  /*3510*/  FFMA R24, R10, R4.reuse, R17 ;  /* 0x000000040a187223 */ /* 0x080fe20000000011 */
[-C--:B------:R-:W-:Y:S01]  /*3520*/  FFMA R28, R16, R4.reuse, R15 ;  /* 0x00000004101c7223 */ /* 0x080fe2000000000f */
[----:B------:R-:W-:Y:S01]  /*3530*/  IADD3 R17, PT, PT, R11, 0x1040, RZ ;  /* 0x000010400b117810 */ /* 0x000fe20007ffe0ff */
[CC--:B------:R-:W-:Y:S01]  /*3540*/  FFMA R21, R7.reuse, R4.reuse, R21 ;  /* 0x0000000407157223 */ /* 0x0c0fe20000000015 */
[-C--:B------:R-:W-:Y:S01]  /*3550*/  FFMA R15, R7, R5.reuse, R24 ;  /* 0x00000005070f7223 */ /* 0x080fe20000000018 */
[C---:B------:R-:W-:Y:S01]  /*3560*/  FFMA R25, R19.reuse, R4, R25 ;  /* 0x0000000413197223 */ /* 0x040fe20000000019 */
[----:B------:R-:W-:Y:S01]  /*3570*/  FFMA R24, R19, R5, R28 ;  /* 0x0000000513187223 */ /* 0x000fe2000000001c */
[----:B0-----:R-:W0:Y:S01]  /*3580*/  LDS.64 R8, [R20+0xf78] ;  /* 0x000f780014087984 */ /* 0x001e220000000a00 */
[----:B------:R-:W-:-:S05]  /*3590*/  IMAD.WIDE.U32 R4, R17, 0x4, R22 ;  /* 0x0000000411047825 */ /* 0x000fca00078e0016 */
[----:B------:R1:W4:Y:S04]  /*35a0*/  LDG.E.CONSTANT R17, desc[UR6][R4.64] ;  /* 0x0000000604117981 */ /* 0x000328000c1e9900 */
[----:B-1----:R-:W1:Y:S01]  /*35b0*/  LDS.64 R4, [R20+0xf80] ;  /* 0x000f800014047984 */ /* 0x002e620000000a00 */
[CC--:B0-----:R-:W-:Y:S01]  /*35c0*/  FFMA R27, R14.reuse, R8.reuse, R27 ;  /* 0x000000080e1b7223 */ /* 0x0c1fe2000000001b */
[-C--:B------:R-:W-:Y:S01]  /*35d0*/  FFMA R26, R14, R9.reuse, R26 ;  /* 0x000000090e1a7223 */ /* 0x080fe2000000001a */
[C---:B------:R-:W-:Y:S01]  /*35e0*/  IADD3 R14, PT, PT, R11.reuse, 0x1080, RZ ;  /* 0x000010800b0e7810 */ /* 0x040fe20007ffe0ff */
[----:B------:R-:W-:Y:S01]  /*35f0*/  FFMA R29, R18, R8, R21 ;  /* 0x00000008121d7223 */ /* 0x000fe20000000015 */
[-C--:B------:R-:W-:Y:S01]  /*3600*/  FFMA R21, R10, R9.reuse, R27 ;  /* 0x000000090a157223 */ /* 0x080fe2000000001b */
[----:B------:R-:W-:Y:S01]  /*3610*/  FFMA R8, R18, R9, R15 ;  /* 0x0000000912087223 */ /* 0x000fe2000000000f */
[----:B------:R-:W-:Y:S01]  /*3620*/  IADD3 R27, PT, PT, R11, 0x10c0, RZ ;  /* 0x000010c00b1b7810 */ /* 0x000fe20007ffe0ff */
[----:B------:R-:W-:-:S06]  /*3630*/  IMAD.WIDE.U32 R14, R14, 0x4, R22 ;  /* 0x000000040e0e7825 */ /* 0x000fcc00078e0016 */
[----:B------:R-:W5:Y:S01]  /*3640*/  LDG.E.CONSTANT R15, desc[UR6][R14.64] ;  /* 0x000000060e0f7981 */ /* 0x000f62000c1e9900 */
[----:B-1----:R-:W-:Y:S01]  /*3650*/  FFMA R10, R10, R4, R26 ;  /* 0x000000040a0a7223 */ /* 0x002fe2000000001a */
[----:B------:R-:W-:-:S05]  /*3660*/  IMAD.WIDE.U32 R26, R27, 0x4, R22 ;  /* 0x000000041b1a7825 */ /* 0x000fca00078e0016 */
[----:B------:R0:W5:Y:S01]  /*3670*/  LDG.E.CONSTANT R14, desc[UR6][R26.64] ;  /* 0x000000061a0e7981 */ /* 0x000162000c1e9900 */
[C---:B------:R-:W-:Y:S01]  /*3680*/  FFMA R9, R16.reuse, R9, R29 ;  /* 0x0000000910097223 */ /* 0x040fe2000000001d */
[CC--:B0-----:R-:W-:Y:S01]  /*3690*/  FFMA R26, R7.reuse, R4.reuse, R21 ;  /* 0x00000004071a7223 */ /* 0x0c1fe20000000015 */
[----:B------:R-:W-:Y:S01]  /*36a0*/  FFMA R21, R7, R5, R10 ;  /* 0x0000000507157223 */ /* 0x000fe2000000000a */
[-C--:B------:R-:W-:Y:S01]  /*36b0*/  FFMA R7, R16, R4.reuse, R8 ;  /* 0x0000000410077223 */ /* 0x080fe20000000008 */
[----:B------:R-:W-:-:S03]  /*36c0*/  FFMA R8, R19, R4, R9 ;  /* 0x0000000413087223 */ /* 0x000fc60000000009 */
[----:B------:R-:W-:Y:S02]  /*36d0*/  FFMA R9, R19, R5, R7 ;  /* 0x0000000513097223 */ /* 0x000fe40000000007 */
[----:B------:R-:W0:Y:S01]  /*36e0*/  LDS.64 R4, [R20+0xff0] ;  /* 0x000ff00014047984 */ /* 0x000e220000000a00 */
[C---:B------:R-:W-:Y:S02]  /*36f0*/  IADD3 R29, PT, PT, R11.reuse, 0x1100, RZ ;  /* 0x000011000b1d7810 */ /* 0x040fe40007ffe0ff */
[----:B------:R-:W-:-:S03]  /*3700*/  IADD3 R7, PT, PT, R11, 0x1140, RZ ;  /* 0x000011400b077810 */ /* 0x000fc60007ffe0ff */
[----:B------:R-:W-:-:S05]  /*3710*/  IMAD.WIDE.U32 R28, R29, 0x4, R22 ;  /* 0x000000041d1c7825 */ /* 0x000fca00078e0016 */
[----:B------:R-:W5:Y:S01]  /*3720*/  LDG.E.CONSTANT R10, desc[UR6][R28.64] ;  /* 0x000000061c0a7981 */ /* 0x000f62000c1e9900 */
[----:B0-----:R-:W-:Y:S01]  /*3730*/  FFMA R4, R18, R4, R26 ;  /* 0x0000000412047223 */ /* 0x001fe2000000001a */
[----:B------:R-:W-:-:S05]  /*3740*/  IMAD.WIDE.U32 R26, R7, 0x4, R22 ;  /* 0x00000004071a7825 */ /* 0x000fca00078e0016 */
[----:B------:R0:W5:Y:S01]  /*3750*/  LDG.E.CONSTANT R7, desc[UR6][R26.64] ;  /* 0x000000061a077981 */ /* 0x000162000c1e9900 */
[-C--:B------:R-:W-:Y:S01]  /*3760*/  FFMA R21, R18, R5.reuse, R21 ;  /* 0x0000000512157223 */ /* 0x080fe20000000015 */
[----:B------:R-:W-:Y:S02]  /*3770*/  FFMA R18, R16, R5, R4 ;  /* 0x0000000510127223 */ /* 0x000fe40000000004 */
[----:B------:R-:W1:Y:S01]  /*3780*/  LDS.64 R4, [R20+0xff8] ;  /* 0x000ff80014047984 */ /* 0x000e620000000a00 */
[----:B0-----:R-:W-:-:S05]  /*3790*/  IADD3 R27, PT, PT, R11, 0x1180, RZ ;  /* 0x000011800b1b7810 */ /* 0x001fca0007ffe0ff */
[----:B------:R-:W-:-:S04]  /*37a0*/  IMAD.WIDE.U32 R26, R27, 0x4, R22 ;  /* 0x000000041b1a7825 */ /* 0x000fc800078e0016 */
[-C--:B-1----:R-:W-:Y:S02]  /*37b0*/  FFMA R28, R16, R4.reuse, R21 ;  /* 0x00000004101c7223 */ /* 0x082fe40000000015 */
[----:B------:R0:W5:Y:S01]  /*37c0*/  LDG.E.CONSTANT R16, desc[UR6][R26.64] ;  /* 0x000000061a107981 */ /* 0x000162000c1e9900 */
[----:B------:R-:W-:Y:S01]  /*37d0*/  IADD3 R21, PT, PT, R11, 0x11c0, RZ ;  /* 0x000011c00b157810 */ /* 0x000fe20007ffe0ff */
[C---:B------:R-:W-:Y:S01]  /*37e0*/  FFMA R18, R19.reuse, R4, R18 ;  /* 0x0000000413127223 */ /* 0x040fe20000000012 */
[----:B------:R-:W-:Y:S02]  /*37f0*/  FFMA R19, R19, R5, R28 ;  /* 0x0000000513137223 */ /* 0x000fe4000000001c */
[----:B------:R-:W2:Y:S01]  /*3800*/  LDS.64 R4, [R20+0x1068] ;  /* 0x0010680014047984 */ /* 0x000ea20000000a00 */
[----:B0-----:R-:W-:-:S05]  /*3810*/  IMAD.WIDE.U32 R26, R21, 0x4, R22 ;  /* 0x00000004151a7825 */ /* 0x001fca00078e0016 */
[----:B------:R5:W5:Y:S01]  /*3820*/  LDG.E.CONSTANT R21, desc[UR6][R26.64] ;  /* 0x000000061a157981 */ /* 0x000b62000c1e9900 */
[C---:B--2---:R-:W-:Y:S01]  /*3830*/  FFMA R25, R13.reuse, R4, R25 ;  /* 0x000000040d197223 */ /* 0x044fe20000000019 */
[----:B------:R-:W-:-:S03]  /*3840*/  FFMA R29, R13, R5, R24 ;  /* 0x000000050d1d7223 */ /* 0x000fc60000000018 */
[C---:B---3--:R-:W-:Y:S02]  /*3850*/  FFMA R24, R12.reuse, R5, R25 ;  /* 0x000000050c187223 */ /* 0x048fe40000000019 */
[----:B------:R-:W0:Y:S02]  /*3860*/  LDS.64 R4, [R20+0x1070] ;  /* 0x0010700014047984 */ /* 0x000e240000000a00 */
[-C--:B0-----:R-:W-:Y:S01]  /*3870*/  FFMA R28, R12, R4.reuse, R29 ;  /* 0x000000040c1c7223 */ /* 0x081fe2000000001d */
[----:B----4-:R-:W-:-:S03]  /*3880*/  FFMA R24, R17, R4, R24 ;  /* 0x0000000411187223 */ /* 0x010fc60000000018 */
[----:B------:R-:W-:Y:S02]  /*3890*/  FFMA R25, R17, R5, R28 ;  /* 0x0000000511197223 */ /* 0x000fe4000000001c */
[----:B------:R-:W0:Y:S02]  /*38a0*/  LDS.64 R4, [R20+0x10e0] ;  /* 0x0010e00014047984 */ /* 0x000e240000000a00 */
[-C--:B0-----:R-:W-:Y:S01]  /*38b0*/  FFMA R29, R13, R4.reuse, R8 ;  /* 0x000000040d1d7223 */ /* 0x081fe20000000008 */
[----:B-----5:R-:W-:Y:S01]  /*38c0*/  FFMA R27, R15, R4, R24 ;  /* 0x000000040f1b7223 */ /* 0x020fe20000000018 */
[-C--:B------:R-:W-:Y:S01]  /*38d0*/  FFMA R9, R13, R5.reuse, R9 ;  /* 0x000000050d097223 */ /* 0x080fe20000000009 */
[-C--:B------:R-:W-:Y:S01]  /*38e0*/  FFMA R25, R15, R5.reuse, R25 ;  /* 0x000000050f197223 */ /* 0x080fe20000000019 */
[-C--:B------:R-:W-:Y:S01]  /*38f0*/  FFMA R28, R12, R5.reuse, R29 ;  /* 0x000000050c1c7223 */ /* 0x080fe2000000001d */
[----:B------:R-:W-:Y:S02]  /*3900*/  FFMA R27, R14, R5, R27 ;  /* 0x000000050e1b7223 */ /* 0x000fe4000000001b */
[----:B------:R-:W0:Y:S02]  /*3910*/  LDS.64 R4, [R20+0x10e8] ;  /* 0x0010e80014047984 */ /* 0x000e240000000a00 */
[----:B0-----:R-:W-:-:S02]  /*3920*/  FFMA R24, R12, R4, R9 ;  /* 0x000000040c187223 */ /* 0x001fc40000000009 */
[----:B------:R-:W0:Y:S01]  /*3930*/  LDS.64 R8, [R20+0x1158] ;  /* 0x0011580014087984 */ /* 0x000e220000000a00 */
[-C--:B------:R-:W-:Y:S01]  /*3940*/  FFMA R25, R14, R4.reuse, R25 ;  /* 0x000000040e197223 */ /* 0x080fe20000000019 */
[CC--:B------:R-:W-:Y:S01]  /*3950*/  FFMA R28, R17.reuse, R4.reuse, R28 ;  /* 0x00000004111c7223 */ /* 0x0c0fe2000000001c */
[C---:B------:R-:W-:Y:S02]  /*3960*/  FFMA R4, R10.reuse, R4, R27 ;  /* 0x000000040a047223 */ /* 0x040fe4000000001b */
[-C--:B------:R-:W-:Y:S01]  /*3970*/  FFMA R26, R10, R5.reuse, R25 ;  /* 0x000000050a1a7223 */ /* 0x080fe20000000019 */
[----:B------:R-:W-:Y:S01]  /*3980*/  FFMA R24, R17, R5, R24 ;  /* 0x0000000511187223 */ /* 0x000fe20000000018 */
[CC--:B0-----:R-:W-:Y:S01]  /*3990*/  FFMA R25, R13.reuse, R8.reuse, R18 ;  /* 0x000000080d197223 */ /* 0x0c1fe20000000012 */
[-C--:B------:R-:W-:Y:S01]  /*39a0*/  FFMA R13, R13, R9.reuse, R19 ;  /* 0x000000090d0d7223 */ /* 0x080fe20000000013 */
[-C--:B------:R-:W-:Y:S02]  /*39b0*/  FFMA R19, R7, R8.reuse, R4 ;  /* 0x0000000807137223 */ /* 0x080fe40000000004 */
[----:B------:R-:W0:Y:S01]  /*39c0*/  LDS.64 R4, [R20+0x1160] ;  /* 0x0011600014047984 */ /* 0x000e220000000a00 */
[C---:B------:R-:W-:Y:S01]  /*39d0*/  FFMA R27, R15.reuse, R8, R28 ;  /* 0x000000080f1b7223 */ /* 0x040fe2000000001c */
[-C--:B------:R-:W-:Y:S01]  /*39e0*/  FFMA R8, R12, R9.reuse, R25 ;  /* 0x000000090c087223 */ /* 0x080fe20000000019 */
[-C--:B------:R-:W-:Y:S01]  /*39f0*/  FFMA R25, R15, R9.reuse, R24 ;  /* 0x000000090f197223 */ /* 0x080fe20000000018 */
[-C--:B------:R-:W-:Y:S01]  /*3a00*/  FFMA R24, R16, R9.reuse, R19 ;  /* 0x0000000910187223 */ /* 0x080fe20000000013 */
[-C--:B------:R-:W-:Y:S01]  /*3a10*/  FFMA R29, R14, R9.reuse, R27 ;  /* 0x000000090e1d7223 */ /* 0x080fe2000000001b */
[----:B------:R-:W-:Y:S01]  /*3a20*/  FFMA R27, R7, R9, R26 ;  /* 0x00000009071b7223 */ /* 0x000fe2000000001a */
[----:B------:R-:W-:Y:S01]  /*3a30*/  IADD3 R19, PT, PT, R11, 0x1200, RZ ;  /* 0x000012000b137810 */ /* 0x000fe20007ffe0ff */
[----:B0-----:R-:W-:-:S02]  /*3a40*/  FFMA R18, R12, R4, R13 ;  /* 0x000000040c127223 */ /* 0x001fc4000000000d */
[----:B------:R-:W0:Y:S01]  /*3a50*/  LDS.64 R12, [R20+0x11d0] ;  /* 0x0011d000140c7984 */ /* 0x000e220000000a00 */
[CC--:B------:R-:W-:Y:S01]  /*3a60*/  FFMA R8, R17.reuse, R4.reuse, R8 ;  /* 0x0000000411087223 */ /* 0x0c0fe20000000008 */
[----:B------:R-:W-:Y:S01]  /*3a70*/  FFMA R18, R17, R5, R18 ;  /* 0x0000000511127223 */ /* 0x000fe20000000012 */
[-C--:B------:R-:W-:Y:S01]  /*3a80*/  FFMA R9, R14, R4.reuse, R25 ;  /* 0x000000040e097223 */ /* 0x080fe20000000019 */
[----:B------:R-:W-:Y:S01]  /*3a90*/  FFMA R17, R16, R4, R27 ;  /* 0x0000000410117223 */ /* 0x000fe2000000001b */
[----:B------:R-:W-:-:S04]  /*3aa0*/  IMAD.WIDE.U32 R26, R19, 0x4, R22 ;  /* 0x00000004131a7825 */ /* 0x000fc800078e0016 */
[CC--:B------:R-:W-:Y:S01]  /*3ab0*/  FFMA R28, R10.reuse, R5.reuse, R9 ;  /* 0x000000050a1c7223 */ /* 0x0c0fe20000000009 */
[CC--:B------:R-:W-:Y:S01]  /*3ac0*/  FFMA R25, R21.reuse, R4.reuse, R24 ;  /* 0x0000000415197223 */ /* 0x0c0fe20000000018 */
[----:B------:R-:W2:Y:S01]  /*3ad0*/  LDG.E.CONSTANT R9, desc[UR6][R26.64] ;  /* 0x000000061a097981 */ /* 0x000ea2000c1e9900 */
[----:B------:R-:W-:Y:S01]  /*3ae0*/  FFMA R24, R21, R5, R17 ;  /* 0x0000000515187223 */ /* 0x000fe20000000011 */
[----:B------:R-:W-:Y:S02]  /*3af0*/  FFMA R29, R10, R4, R29 ;  /* 0x000000040a1d7223 */ /* 0x000fe4000000001d */
[----:B------:R-:W1:Y:S01]  /*3b00*/  LDS.64 R4, [R20+0x11d8] ;  /* 0x0011d80014047984 */ /* 0x000e620000000a00 */
[----:B0-----:R-:W-:-:S03]  /*3b10*/  FFMA R17, R15, R12, R8 ;  /* 0x0000000c0f117223 */ /* 0x001fc60000000008 */
[----:B------:R-:W3:Y:S01]  /*3b20*/  LDG.E.CONSTANT R8, desc[UR6][R26.64+0x100] ;  /* 0x000100061a087981 */ /* 0x000ee2000c1e9900 */
[-C--:B------:R-:W-:Y:S01]  /*3b30*/  FFMA R15, R15, R13.reuse, R18 ;  /* 0x0000000d0f0f7223 */ /* 0x080fe20000000012 */
[----:B------:R-:W-:-:S03]  /*3b40*/  FFMA R17, R14, R13, R17 ;  /* 0x0000000d0e117223 */ /* 0x000fc60000000011 */
[----:B-1----:R-:W-:Y:S02]  /*3b50*/  FFMA R14, R14, R4, R15 ;  /* 0x000000040e0e7223 */ /* 0x002fe4000000000f */
[----:B------:R-:W4:Y:S01]  /*3b60*/  LDG.E.CONSTANT R15, desc[UR6][R26.64+0x200] ;  /* 0x000200061a0f7981 */ /* 0x000f22000c1e9900 */
[C---:B------:R-:W-:Y:S01]  /*3b70*/  FFMA R29, R7.reuse, R12, R29 ;  /* 0x0000000c071d7223 */ /* 0x040fe2000000001d */
[----:B------:R-:W-:Y:S01]  /*3b80*/  FFMA R19, R7, R13, R28 ;  /* 0x0000000d07137223 */ /* 0x000fe2000000001c */
[CC--:B------:R-:W-:Y:S01]  /*3b90*/  FFMA R18, R10.reuse, R4.reuse, R17 ;  /* 0x000000040a127223 */ /* 0x0c0fe20000000011 */
[----:B------:R-:W-:Y:S01]  /*3ba0*/  FFMA R28, R10, R5, R14 ;  /* 0x000000050a1c7223 */ /* 0x000fe2000000000e */
[C---:B------:R-:W-:Y:S01]  /*3bb0*/  FFMA R12, R16.reuse, R13, R29 ;  /* 0x0000000d100c7223 */ /* 0x040fe2000000001d */
[-C--:B------:R-:W-:Y:S01]  /*3bc0*/  FFMA R10, R16, R4.reuse, R19 ;  /* 0x00000004100a7223 */ /* 0x080fe20000000013 */
[----:B------:R-:W5:Y:S02]  /*3bd0*/  LDG.E.CONSTANT R14, desc[UR6][R26.64+0x300] ;  /* 0x000300061a0e7981 */ /* 0x000f64000c1e9900 */
[C---:B------:R-:W-:Y:S01]  /*3be0*/  FFMA R13, R21.reuse, R4, R12 ;  /* 0x00000004150d7223 */ /* 0x040fe2000000000c */
[----:B------:R-:W-:-:S02]  /*3bf0*/  FFMA R12, R21, R5, R10 ;  /* 0x00000005150c7223 */ /* 0x000fc4000000000a */
[----:B------:R-:W5:Y:S04]  /*3c00*/  LDG.E.CONSTANT R10, desc[UR6][R26.64+0x400] ;  /* 0x000400061a0a7981 */ /* 0x000f68000c1e9900 */
[----:B------:R-:W0:Y:S02]  /*3c10*/  LDS.64 R4, [R20+0x1248] ;  /* 0x0012480014047984 */ /* 0x000e240000000a00 */
[C---:B0-----:R-:W-:Y:S01]  /*3c20*/  FFMA R19, R7.reuse, R4, R18 ;  /* 0x0000000407137223 */ /* 0x041fe20000000012 */
[-C--:B------:R-:W-:Y:S01]  /*3c30*/  FFMA R17, R7, R5.reuse, R28 ;  /* 0x0000000507117223 */ /* 0x080fe2000000001c */
[----:B------:R-:W5:Y:S04]  /*3c40*/  LDG.E.CONSTANT R18, desc[UR6][R26.64+0x600] ;  /* 0x000600061a127981 */ /* 0x000f68000c1e9900 */
[----:B------:R-:W5:Y:S01]  /*3c50*/  LDG.E.CONSTANT R7, desc[UR6][R26.64+0x500] ;  /* 0x000500061a077981 */ /* 0x000f62000c1e9900 */
[----:B------:R-:W-:-:S03]  /*3c60*/  FFMA R19, R16, R5, R19 ;  /* 0x0000000510137223 */ /* 0x000fc60000000013 */
[----:B------:R-:W0:Y:S02]  /*3c70*/  LDS.64 R4, [R20+0x1250] ;  /* 0x0012500014047984 */ /* 0x000e240000000a00 */
[-C--:B0-----:R-:W-:Y:S01]  /*3c80*/  FFMA R28, R16, R4.reuse, R17 ;  /* 0x00000004101c7223 */ /* 0x081fe20000000011 */
[----:B------:R-:W-:Y:S01]  /*3c90*/  IADD3 R17, PT, PT, R11, 0x1400, RZ ;  /* 0x000014000b117810 */ /* 0x000fe20007ffe0ff */
[----:B------:R0:W5:Y:S01]  /*3ca0*/  LDG.E.CONSTANT R16, desc[UR6][R26.64+0x700] ;  /* 0x000700061a107981 */ /* 0x000162000c1e9900 */
        /* <DEDUP_REMOVED lines=21> */
[-C--:B------:R-:W-:Y:S02]  /*3e00*/  FFMA R29, R15, R4.reuse, R12 ;  /* 0x000000040f1d7223 */ /* 0x080fe4000000000c */
[----:B------:R-:W0:Y:S01]  /*3e10*/  LDS.64 R12, [R20+0x13b0] ;  /* 0x0013b000140c7984 */ /* 0x000e220000000a00 */
[-C--:B------:R-:W-:Y:S01]  /*3e20*/  FFMA R26, R8, R4.reuse, R27 ;  /* 0x00000004081a7223 */ /* 0x080fe2000000001b */
[C---:B------:R-:W-:Y:S01]  /*3e30*/  FFMA R4, R7.reuse, R4, R24 ;  /* 0x0000000407047223 */ /* 0x040fe20000000018 */
[-C--:B------:R-:W-:Y:S02]  /*3e40*/  FFMA R25, R7, R5.reuse, R28 ;  /* 0x0000000507197223 */ /* 0x080fe4000000001c */
[----:B------:R-:W-:Y:S01]  /*3e50*/  FFMA R27, R15, R5, R26 ;  /* 0x000000050f1b7223 */ /* 0x000fe2000000001a */
[-C--:B0-----:R-:W-:Y:S01]  /*3e60*/  FFMA R24, R9, R12.reuse, R19 ;  /* 0x0000000c09187223 */ /* 0x081fe20000000013 */
[----:B------:R-:W-:-:S02]  /*3e70*/  FFMA R19, R18, R12, R4 ;  /* 0x0000000c12137223 */ /* 0x000fc40000000004 */
[----:B------:R-:W0:Y:S01]  /*3e80*/  LDS.64 R4, [R20+0x13b8] ;  /* 0x0013b80014047984 */ /* 0x000e220000000a00 */
[-C--:B------:R-:W-:Y:S01]  /*3e90*/  FFMA R9, R9, R13.reuse, R21 ;  /* 0x0000000d09097223 */ /* 0x080fe20000000015 */
[----:B------:R-:W-:Y:S01]  /*3ea0*/  FFMA R21, R14, R12, R29 ;  /* 0x0000000c0e157223 */ /* 0x000fe2000000001d */
[-C--:B------:R-:W-:Y:S01]  /*3eb0*/  FFMA R12, R8, R13.reuse, R24 ;  /* 0x0000000d080c7223 */ /* 0x080fe20000000018 */
        /* <DEDUP_REMOVED lines=10> */
[-C--:B------:R-:W-:Y:S01]  /*3f60*/  FFMA R15, R7, R4.reuse, R26 ;  /* 0x00000004070f7223 */ /* 0x080fe2000000001a */
[----:B------:R-:W-:Y:S01]  /*3f70*/  FFMA R13, R16, R4, R25 ;  /* 0x00000004100d7223 */ /* 0x000fe20000000019 */
[----:B------:R-:W-:-:S04]  /*3f80*/  IMAD.WIDE.U32 R26, R21, 0x4, R22 ;  /* 0x00000004151a7825 */ /* 0x000fc800078e0016 */
[-C--:B------:R-:W-:Y:S01]  /*3f90*/  FFMA R21, R7, R5.reuse, R24 ;  /* 0x0000000507157223 */ /* 0x080fe20000000018 */
[C---:B------:R-:W-:Y:S02]  /*3fa0*/  FFMA R24, R17.reuse, R5, R13 ;  /* 0x0000000511187223 */ /* 0x040fe4000000000d */
[----:B------:R-:W2:Y:S01]  /*3fb0*/  LDG.E.CONSTANT R13, desc[UR6][R26.64] ;  /* 0x000000061a0d7981 */ /* 0x000ea2000c1e9900 */
[C---:B0-----:R-:W-:Y:S01]  /*3fc0*/  FFMA R19, R14.reuse, R8, R19 ;  /* 0x000000080e137223 */ /* 0x041fe20000000013 */
[----:B------:R-:W-:Y:S02]  /*3fd0*/  FFMA R14, R14, R9, R12 ;  /* 0x000000090e0e7223 */ /* 0x000fe4000000000c */
[----:B------:R-:W3:Y:S01]  /*3fe0*/  LDG.E.CONSTANT R12, desc[UR6][R26.64+0x100] ;  /* 0x000100061a0c7981 */ /* 0x000ee2000c1e9900 */
[----:B------:R-:W-:-:S03]  /*3ff0*/  FFMA R25, R17, R4, R28 ;  /* 0x0000000411197223 */ /* 0x000fc6000000001c */
[----:B------:R-:W0:Y:S01]  /*4000*/  LDS.64 R4, [R20+0x1430] ;  /* 0x0014300014047984 */ /* 0x000e220000000a00 */
[----:B------:R-:W-:-:S03]  /*4010*/  FFMA R29, R18, R8, R15 ;  /* 0x00000008121d7223 */ /* 0x000fc6000000000f */
[----:B------:R-:W4:Y:S01]  /*4020*/  LDG.E.CONSTANT R15, desc[UR6][R26.64+0x200] ;  /* 0x000200061a0f7981 */ /* 0x000f22000c1e9900 */
[-C--:B------:R-:W-:Y:S01]  /*4030*/  FFMA R8, R10, R9.reuse, R19 ;  /* 0x000000090a087223 */ /* 0x080fe20000000013 */
[-C--:B------:R-:W-:Y:S01]  /*4040*/  FFMA R21, R18, R9.reuse, R21 ;  /* 0x0000000912157223 */ /* 0x080fe20000000015 */
[-C--:B0-----:R-:W-:Y:S01]  /*4050*/  FFMA R14, R10, R4.reuse, R14 ;  /* 0x000000040a0e7223 */ /* 0x081fe2000000000e */
[C---:B------:R-:W-:Y:S01]  /*4060*/  FFMA R10, R16.reuse, R9, R29 ;  /* 0x00000009100a7223 */ /* 0x040fe2000000001d */
[CC--:B------:R-:W-:Y:S01]  /*4070*/  FFMA R19, R7.reuse, R4.reuse, R8 ;  /* 0x0000000407137223 */ /* 0x0c0fe20000000008 */
[-C--:B------:R-:W-:Y:S01]  /*4080*/  FFMA R8, R16, R4.reuse, R21 ;  /* 0x0000000410087223 */ /* 0x080fe20000000015 */
[-C--:B------:R-:W-:Y:S02]  /*4090*/  FFMA R28, R7, R5.reuse, R14 ;  /* 0x00000005071c7223 */ /* 0x080fe4000000000e */
[----:B------:R-:W5:Y:S01]  /*40a0*/  LDG.E.CONSTANT R14, desc[UR6][R26.64+0x300] ;  /* 0x000300061a0e7981 */ /* 0x000f62000c1e9900 */
[C---:B------:R-:W-:Y:S01]  /*40b0*/  FFMA R9, R17.reuse, R4, R10 ;  /* 0x0000000411097223 */ /* 0x040fe2000000000a */
[----:B------:R-:W-:-:S02]  /*40c0*/  FFMA R8, R17, R5, R8 ;  /* 0x0000000511087223 */ /* 0x000fc40000000008 */
[----:B------:R-:W5:Y:S04]  /*40d0*/  LDG.E.CONSTANT R10, desc[UR6][R26.64+0x400] ;  /* 0x000400061a0a7981 */ /* 0x000f68000c1e9900 */
[----:B------:R-:W0:Y:S04]  /*40e0*/  LDS.64 R4, [R20+0x14a0] ;  /* 0x0014a00014047984 */ /* 0x000e280000000a00 */
[----:B------:R-:W5:Y:S01]  /*40f0*/  LDG.E.CONSTANT R7, desc[UR6][R26.64+0x500] ;  /* 0x000500061a077981 */ /* 0x000f62000c1e9900 */
[C---:B0-----:R-:W-:Y:S01]  /*4100*/  FFMA R19, R18.reuse, R4, R19 ;  /* 0x0000000412137223 */ /* 0x041fe20000000013 */
[----:B------:R-:W-:-:S03]  /*4110*/  FFMA R21, R18, R5, R28 ;  /* 0x0000000512157223 */ /* 0x000fc6000000001c */
[C---:B------:R-:W-:Y:S02]  /*4120*/  FFMA R18, R16.reuse, R5, R19 ;  /* 0x0000000510127223 */ /* 0x040fe40000000013 */
[----:B------:R-:W0:Y:S04]  /*4130*/  LDS.64 R4, [R20+0x14a8] ;  /* 0x0014a80014047984 */ /* 0x000e280000000a00 */
[----:B------:R-:W5:Y:S01]  /*4140*/  LDG.E.CONSTANT R19, desc[UR6][R26.64+0x800] ;  /* 0x000800061a137981 */ /* 0x000f62000c1e9900 */
[----:B0-----:R-:W-:-:S03]  /*4150*/  FFMA R28, R16, R4, R21 ;  /* 0x00000004101c7223 */ /* 0x001fc60000000015 */
[----:B------:R-:W5:Y:S01]  /*4160*/  LDG.E.CONSTANT R21, desc[UR6][R26.64+0x600] ;  /* 0x000600061a157981 */ /* 0x000f62000c1e9900 */
[----:B------:R-:W-:-:S03]  /*4170*/  FFMA R16, R17, R4, R18 ;  /* 0x0000000411107223 */ /* 0x000fc60000000012 */
[----:B------:R0:W5:Y:S01]  /*4180*/  LDG.E.CONSTANT R18, desc[UR6][R26.64+0x700] ;  /* 0x000700061a127981 */ /* 0x000162000c1e9900 */
[----:B------:R-:W-:-:S03]  /*4190*/  FFMA R17, R17, R5, R28 ;  /* 0x0000000511117223 */ /* 0x000fc6000000001c */
        /* <DEDUP_REMOVED lines=18> */
[CC--:B------:R-:W-:Y:S02]  /*42c0*/  FFMA R27, R15.reuse, R4.reuse, R8 ;  /* 0x000000040f1b7223 */ /* 0x0c0fe40000000008 */
[----:B------:R-:W0:Y:S01]  /*42d0*/  LDS.64 R8, [R20+0x1608] ;  /* 0x0016080014087984 */ /* 0x000e220000000a00 */
[-C--:B------:R-:W-:Y:S01]  /*42e0*/  FFMA R25, R15, R5.reuse, R24 ;  /* 0x000000050f197223 */ /* 0x080fe20000000018 */
[C---:B------:R-:W-:Y:S01]  /*42f0*/  FFMA R26, R7.reuse, R4, R26 ;  /* 0x00000004071a7223 */ /* 0x040fe2000000001a */
[----:B------:R-:W-:Y:S02]  /*4300*/  FFMA R24, R7, R5, R28 ;  /* 0x0000000507187223 */ /* 0x000fe4000000001c */
[----:B------:R-:W1:Y:S01]  /*4310*/  LDS.64 R4, [R20+0x1610] ;  /* 0x0016100014047984 */ /* 0x000e620000000a00 */
[CC--:B0-----:R-:W-:Y:S01]  /*4320*/  FFMA R29, R13.reuse, R8.reuse, R16 ;  /* 0x000000080d1d7223 */ /* 0x0c1fe20000000010 */
[-C--:B------:R-:W-:Y:S01]  /*4330*/  FFMA R13, R13, R9.reuse, R17 ;  /* 0x000000090d0d7223 */ /* 0x080fe20000000011 */
[-C--:B------:R-:W-:Y:S01]  /*4340*/  FFMA R17, R14, R8.reuse, R27 ;  /* 0x000000080e117223 */ /* 0x080fe2000000001b */
[C---:B------:R-:W-:Y:S01]  /*4350*/  FFMA R27, R21.reuse, R8, R26 ;  /* 0x00000008151b7223 */ /* 0x040fe2000000001a */
[-C--:B------:R-:W-:Y:S01]  /*4360*/  FFMA R8, R12, R9.reuse, R29 ;  /* 0x000000090c087223 */ /* 0x080fe2000000001d */
[----:B------:R-:W-:-:S02]  /*4370*/  FFMA R29, R21, R9, R24 ;  /* 0x00000009151d7223 */ /* 0x000fc40000000018 */
[-C--:B------:R-:W-:Y:S01]  /*4380*/  FFMA R24, R18, R9.reuse, R27 ;  /* 0x0000000912187223 */ /* 0x080fe2000000001b */
[----:B------:R-:W-:Y:S01]  /*4390*/  IADD3 R27, PT, PT, R11, 0x1680, RZ ;  /* 0x000016800b1b7810 */ /* 0x000fe20007ffe0ff */
[-C--:B------:R-:W-:Y:S01]  /*43a0*/  FFMA R25, R14, R9.reuse, R25 ;  /* 0x000000090e197223 */ /* 0x080fe20000000019 */
[----:B------:R-:W-:Y:S01]  /*43b0*/  FFMA R26, R10, R9, R17 ;  /* 0x000000090a1a7223 */ /* 0x000fe20000000011 */
[-C--:B-1----:R-:W-:Y:S01]  /*43c0*/  FFMA R9, R18, R4.reuse, R29 ;  /* 0x0000000412097223 */ /* 0x082fe2000000001d */
[----:B------:R-:W-:Y:S01]  /*43d0*/  FFMA R17, R15, R4, R8 ;  /* 0x000000040f117223 */ /* 0x000fe20000000008 */
[----:B------:R-:W-:-:S04]  /*43e0*/  IMAD.WIDE.U32 R28, R27, 0x4, R22 ;  /* 0x000000041b1c7825 */ /* 0x000fc800078e0016 */
[-C--:B------:R-:W-:Y:S01]  /*43f0*/  FFMA R16, R12, R4.reuse, R13 ;  /* 0x000000040c107223 */ /* 0x080fe2000000000d */
[-C--:B------:R-:W-:Y:S01]  /*4400*/  FFMA R8, R10, R4.reuse, R25 ;  /* 0x000000040a087223 */ /* 0x080fe20000000019 */
[CC--:B------:R-:W-:Y:S01]  /*4410*/  FFMA R25, R19.reuse, R4.reuse, R24 ;  /* 0x0000000413197223 */ /* 0x0c0fe20000000018 */
[-C--:B------:R-:W-:Y:S01]  /*4420*/  FFMA R24, R19, R5.reuse, R9 ;  /* 0x0000000513187223 */ /* 0x080fe20000000009 */
[-C--:B------:R-:W-:Y:S01]  /*4430*/  FFMA R16, R15, R5.reuse, R16 ;  /* 0x000000050f107223 */ /* 0x080fe20000000010 */
[----:B------:R-:W2:Y:S01]  /*4440*/  LDG.E.CONSTANT R9, desc[UR6][R28.64] ;  /* 0x000000061c097981 */ /* 0x000ea2000c1e9900 */
[C---:B------:R-:W-:Y:S01]  /*4450*/  FFMA R15, R7.reuse, R4, R26 ;  /* 0x00000004070f7223 */ /* 0x040fe2000000001a */
[----:B------:R-:W-:Y:S02]  /*4460*/  FFMA R26, R7, R5, R8 ;  /* 0x00000005071a7223 */ /* 0x000fe40000000008 */
[----:B------:R-:W0:Y:S04]  /*4470*/  LDS.64 R12, [R20+0x1680] ;  /* 0x00168000140c7984 */ /* 0x000e280000000a00 */
[----:B------:R-:W3:Y:S04]  /*4480*/  LDG.E.CONSTANT R8, desc[UR6][R28.64+0x100] ;  /* 0x000100061c087981 */ /* 0x000ee8000c1e9900 */
[----:B------:R-:W1:Y:S01]  /*4490*/  LDS.64 R4, [R20+0x1688] ;  /* 0x0016880014047984 */ /* 0x000e620000000a00 */
[-C--:B0-----:R-:W-:Y:S01]  /*44a0*/  FFMA R17, R14, R12.reuse, R17 ;  /* 0x0000000c0e117223 */ /* 0x081fe20000000011 */
[----:B------:R-:W-:-:S03]  /*44b0*/  FFMA R27, R21, R12, R15 ;  /* 0x0000000c151b7223 */ /* 0x000fc6000000000f */
[-C--:B------:R-:W-:Y:S02]  /*44c0*/  FFMA R12, R10, R13.reuse, R17 ;  /* 0x0000000d0a0c7223 */ /* 0x080fe40000000011 */
[----:B------:R-:W4:Y:S01]  /*44d0*/  LDG.E.CONSTANT R17, desc[UR6][R28.64+0x200] ;  /* 0x000200061c117981 */ /* 0x000f22000c1e9900 */
[-C--:B------:R-:W-:Y:S01]  /*44e0*/  FFMA R16, R14, R13.reuse, R16 ;  /* 0x0000000d0e107223 */ /* 0x080fe20000000010 */
[-C--:B------:R-:W-:Y:S01]  /*44f0*/  FFMA R15, R21, R13.reuse, R26 ;  /* 0x0000000d150f7223 */ /* 0x080fe2000000001a */
[----:B------:R-:W-:Y:S01]  /*4500*/  FFMA R14, R18, R13, R27 ;  /* 0x0000000d120e7223 */ /* 0x000fe2000000001b */
[-C--:B-1----:R-:W-:Y:S02]  /*4510*/  FFMA R13, R7, R4.reuse, R12 ;  /* 0x00000004070d7223 */ /* 0x082fe4000000000c */
[----:B------:R-:W5:Y:S01]  /*4520*/  LDG.E.CONSTANT R12, desc[UR6][R28.64+0x300] ;  /* 0x000300061c0c7981 */ /* 0x000f62000c1e9900 */
[----:B------:R-:W-:-:S03]  /*4530*/  FFMA R16, R10, R4, R16 ;  /* 0x000000040a107223 */ /* 0x000fc60000000010 */
[----:B------:R-:W5:Y:S01]  /*4540*/  LDG.E.CONSTANT R10, desc[UR6][R28.64+0x400] ;  /* 0x000400061c0a7981 */ /* 0x000f62000c1e9900 */
[-C--:B------:R-:W-:Y:S01]  /*4550*/  FFMA R26, R7, R5.reuse, R16 ;  /* 0x00000005071a7223 */ /* 0x080fe20000000010 */
[-C--:B------:R-:W-:Y:S01]  /*4560*/  FFMA R16, R18, R4.reuse, R15 ;  /* 0x0000000412107223 */ /* 0x080fe2000000000f */
[----:B------:R-:W-:Y:S01]  /*4570*/  FFMA R14, R19, R4, R14 ;  /* 0x00000004130e7223 */ /* 0x000fe2000000000e */
[----:B------:R-:W-:Y:S01]  /*4580*/  IADD3 R27, PT, PT, R11, 0x1800, RZ ;  /* 0x000018000b1b7810 */ /* 0x000fe20007ffe0ff */
[----:B------:R0:W5:Y:S01]  /*4590*/  LDG.E.CONSTANT R7, desc[UR6][R28.64+0x500] ;  /* 0x000500061c077981 */ /* 0x000162000c1e9900 */
[----:B------:R-:W-:-:S03]  /*45a0*/  FFMA R15, R19, R5, R16 ;  /* 0x00000005130f7223 */ /* 0x000fc60000000010 */
[----:B------:R-:W1:Y:S01]  /*45b0*/  LDS.64 R4, [R20+0x16f8] ;  /* 0x0016f80014047984 */ /* 0x000e620000000a00 */
[----:B0-----:R-:W-:-:S05]  /*45c0*/  IMAD.WIDE.U32 R28, R27, 0x4, R22 ;  /* 0x000000041b1c7825 */ /* 0x001fca00078e0016 */
[----:B------:R-:W5:Y:S01]  /*45d0*/  LDG.E.CONSTANT R16, desc[UR6][R28.64] ;  /* 0x000000061c107981 */ /* 0x000f62000c1e9900 */
[C---:B-1----:R-:W-:Y:S01]  /*45e0*/  FFMA R13, R21.reuse, R4, R13 ;  /* 0x00000004150d7223 */ /* 0x042fe2000000000d */
[----:B------:R-:W-:-:S03]  /*45f0*/  FFMA R21, R21, R5, R26 ;  /* 0x0000000515157223 */ /* 0x000fc6000000001a */
[C---:B------:R-:W-:Y:S02]  /*4600*/  FFMA R26, R18.reuse, R5, R13 ;  /* 0x00000005121a7223 */ /* 0x040fe4000000000d */
[----:B------:R-:W0:Y:S01]  /*4610*/  LDS.64 R4, [R20+0x1700] ;  /* 0x0017000014047984 */ /* 0x000e220000000a00 */
[----:B------:R-:W-:Y:S01]  /*4620*/  IADD3 R27, PT, PT, R11, 0x1840, RZ ;  /* 0x000018400b1b7810 */ /* 0x000fe20007ffe0ff */
[-C--:B0-----:R-:W-:Y:S01]  /*4630*/  FFMA R21, R18, R4.reuse, R21 ;  /* 0x0000000412157223 */ /* 0x081fe20000000015 */
[----:B------:R-:W-:-:S03]  /*4640*/  FFMA R18, R19, R4, R26 ;  /* 0x0000000413127223 */ /* 0x000fc6000000001a */
[----:B------:R-:W-:Y:S01]  /*4650*/  IMAD.WIDE.U32 R26, R27, 0x4, R22 ;  /* 0x000000041b1a7825 */ /* 0x000fe200078e0016 */
[----:B------:R-:W-:-:S04]  /*4660*/  IADD3 R4, PT, PT, R11, 0x1880, RZ ;  /* 0x000018800b047810 */ /* 0x000fc80007ffe0ff */
[----:B------:R0:W5:Y:S01]  /*4670*/  LDG.E.CONSTANT R13, desc[UR6][R26.64] ;  /* 0x000000061a0d7981 */ /* 0x000162000c1e9900 */
[----:B------:R-:W-:Y:S01]  /*4680*/  FFMA R19, R19, R5, R21 ;  /* 0x0000000513137223 */ /* 0x000fe20000000015 */
[----:B0-----:R-:W-:Y:S02]  /*4690*/  IMAD.WIDE.U32 R26, R4, 0x4, R22 ;  /* 0x00000004041a7825 */ /* 0x001fe400078e0016 */
        /* <DEDUP_REMOVED lines=15> */
[----:B------:R-:W-:Y:S02]  /*4790*/  FFMA R24, R10, R5, R25 ;  /* 0x000000050a187223 */ /* 0x000fe40000000019 */
[----:B------:R-:W0:Y:S02]  /*47a0*/  LDS.64 R4, [R20+0x17f0] ;  /* 0x0017f00014047984 */ /* 0x000e240000000a00 */
[-C--:B0-----:R-:W-:Y:S01]  /*47b0*/  FFMA R26, R8, R4.reuse, R15 ;  /* 0x00000004081a7223 */ /* 0x081fe2000000000f */
[----:B------:R-:W-:-:S02]  /*47c0*/  FFMA R29, R17, R4, R14 ;  /* 0x00000004111d7223 */ /* 0x000fc4000000000e */
[----:B------:R-:W0:Y:S01]  /*47d0*/  LDS.64 R14, [R20+0x1860] ;  /* 0x00186000140e7984 */ /* 0x000e220000000a00 */
[-C--:B------:R-:W-:Y:S01]  /*47e0*/  FFMA R28, R10, R4.reuse, R27 ;  /* 0x000000040a1c7223 */ /* 0x080fe2000000001b */
[----:B------:R-:W-:Y:S01]  /*47f0*/  FFMA R4, R7, R4, R24 ;  /* 0x0000000407047223 */ /* 0x000fe20000000018 */
[-C--:B------:R-:W-:Y:S02]  /*4800*/  FFMA R25, R17, R5.reuse, R26 ;  /* 0x0000000511197223 */ /* 0x080fe4000000001a */
[----:B------:R-:W-:Y:S01]  /*4810*/  FFMA R27, R7, R5, R28 ;  /* 0x00000005071b7223 */ /* 0x000fe2000000001c */
[CC--:B0-----:R-:W-:Y:S01]  /*4820*/  FFMA R18, R9.reuse, R14.reuse, R18 ;  /* 0x0000000e09127223 */ /* 0x0c1fe20000000012 */
[-C--:B------:R-:W-:Y:S01]  /*4830*/  FFMA R9, R9, R15.reuse, R19 ;  /* 0x0000000f09097223 */ /* 0x080fe20000000013 */
[-C--:B------:R-:W-:Y:S01]  /*4840*/  FFMA R19, R12, R14.reuse, R29 ;  /* 0x0000000e0c137223 */ /* 0x080fe2000000001d */
[----:B------:R-:W-:Y:S02]  /*4850*/  FFMA R14, R16, R14, R4 ;  /* 0x0000000e100e7223 */ /* 0x000fe40000000004 */
[----:B------:R-:W0:Y:S01]  /*4860*/  LDS.64 R4, [R20+0x1868] ;  /* 0x0018680014047984 */ /* 0x000e220000000a00 */
[-C--:B------:R-:W-:Y:S01]  /*4870*/  FFMA R18, R8, R15.reuse, R18 ;  /* 0x0000000f08127223 */ /* 0x080fe20000000012 */
[-C--:B------:R-:W-:Y:S01]  /*4880*/  FFMA R26, R16, R15.reuse, R27 ;  /* 0x0000000f101a7223 */ /* 0x080fe2000000001b */
[----:B------:R-:W-:Y:S01]  /*4890*/  IADD3 R27, PT, PT, R11, 0x18c0, RZ ;  /* 0x000018c00b1b7810 */ /* 0x000fe20007ffe0ff */
[-C--:B------:R-:W-:Y:S01]  /*48a0*/  FFMA R28, R10, R15.reuse, R19 ;  /* 0x0000000f0a1c7223 */ /* 0x080fe20000000013 */
[-C--:B------:R-:W-:Y:S01]  /*48b0*/  FFMA R19, R13, R15.reuse, R14 ;  /* 0x0000000f0d137223 */ /* 0x080fe2000000000e */
[----:B------:R-:W-:Y:S01]  /*48c0*/  FFMA R25, R12, R15, R25 ;  /* 0x0000000f0c197223 */ /* 0x000fe20000000019 */
[----:B0-----:R-:W-:-:S02]  /*48d0*/  FFMA R24, R8, R4, R9 ;  /* 0x0000000408187223 */ /* 0x001fc40000000009 */
[----:B------:R-:W0:Y:S02]  /*48e0*/  LDS.64 R8, [R20+0x18d8] ;  /* 0x0018d80014087984 */ /* 0x000e240000000a00 */
[----:B------:R-:W-:Y:S01]  /*48f0*/  FFMA R14, R17, R5, R24 ;  /* 0x00000005110e7223 */ /* 0x000fe20000000018 */
[----:B------:R-:W-:Y:S01]  /*4900*/  FFMA R24, R13, R4, R26 ;  /* 0x000000040d187223 */ /* 0x000fe2000000001a */
[----:B------:R-:W-:-:S04]  /*4910*/  IMAD.WIDE.U32 R26, R27, 0x4, R22 ;  /* 0x000000041b1a7825 */ /* 0x000fc800078e0016 */
[-C--:B------:R-:W-:Y:S01]  /*4920*/  FFMA R15, R17, R4.reuse, R18 ;  /* 0x00000004110f7223 */ /* 0x080fe20000000012 */
[-C--:B------:R-:W-:Y:S01]  /*4930*/  FFMA R18, R10, R4.reuse, R25 ;  /* 0x000000040a127223 */ /* 0x080fe20000000019 */
[-C--:B------:R-:W-:Y:S01]  /*4940*/  FFMA R25, R21, R4.reuse, R19 ;  /* 0x0000000415197223 */ /* 0x080fe20000000013 */
[----:B------:R-:W2:Y:S02]  /*4950*/  LDG.E.CONSTANT R17, desc[UR6][R26.64] ;  /* 0x000000061a117981 */ /* 0x000ea4000c1e9900 */
[CC--:B------:R-:W-:Y:S01]  /*4960*/  FFMA R19, R7.reuse, R5.reuse, R18 ;  /* 0x0000000507137223 */ /* 0x0c0fe20000000012 */
[----:B------:R-:W-:Y:S01]  /*4970*/  FFMA R29, R7, R4, R28 ;  /* 0x00000004071d7223 */ /* 0x000fe2000000001c */
[----:B------:R-:W-:Y:S02]  /*4980*/  FFMA R24, R21, R5, R24 ;  /* 0x0000000515187223 */ /* 0x000fe40000000018 */
[----:B------:R-:W1:Y:S01]  /*4990*/  LDS.64 R4, [R20+0x18e0] ;  /* 0x0018e00014047984 */ /* 0x000e620000000a00 */
[C---:B0-----:R-:W-:Y:S01]  /*49a0*/  FFMA R15, R12.reuse, R8, R15 ;  /* 0x000000080c0f7223 */ /* 0x041fe2000000000f */
[----:B------:R-:W-:-:S02]  /*49b0*/  FFMA R18, R12, R9, R14 ;  /* 0x000000090c127223 */ /* 0x000fc4000000000e */
[----:B------:R-:W3:Y:S01]  /*49c0*/  LDG.E.CONSTANT R12, desc[UR6][R26.64+0x100] ;  /* 0x000100061a0c7981 */ /* 0x000ee2000c1e9900 */
[CC--:B------:R-:W-:Y:S01]  /*49d0*/  FFMA R14, R10.reuse, R9.reuse, R15 ;  /* 0x000000090a0e7223 */ /* 0x0c0fe2000000000f */
[----:B-1----:R-:W-:Y:S02]  /*49e0*/  FFMA R18, R10, R4, R18 ;  /* 0x000000040a127223 */ /* 0x002fe40000000012 */
[----:B------:R-:W4:Y:S01]  /*49f0*/  LDG.E.CONSTANT R10, desc[UR6][R26.64+0x200] ;  /* 0x000200061a0a7981 */ /* 0x000f22000c1e9900 */
[C---:B------:R-:W-:Y:S01]  /*4a00*/  FFMA R8, R16.reuse, R8, R29 ;  /* 0x0000000810087223 */ /* 0x040fe2000000001d */
[----:B------:R-:W-:-:S03]  /*4a10*/  FFMA R28, R16, R9, R19 ;  /* 0x00000009101c7223 */ /* 0x000fc60000000013 */
[----:B------:R-:W-:Y:S02]  /*4a20*/  FFMA R8, R13, R9, R8 ;  /* 0x000000090d087223 */ /* 0x000fe40000000008 */
[----:B------:R-:W5:Y:S01]  /*4a30*/  LDG.E.CONSTANT R9, desc[UR6][R26.64+0x300] ;  /* 0x000300061a097981 */ /* 0x000f62000c1e9900 */
[-C--:B------:R-:W-:Y:S01]  /*4a40*/  FFMA R19, R7, R4.reuse, R14 ;  /* 0x0000000407137223 */ /* 0x080fe2000000000e */
[-C--:B------:R-:W-:Y:S01]  /*4a50*/  FFMA R15, R21, R4.reuse, R8 ;  /* 0x00000004150f7223 */ /* 0x080fe20000000008 */
[----:B------:R-:W-:Y:S01]  /*4a60*/  FFMA R14, R13, R4, R28 ;  /* 0x000000040d0e7223 */ /* 0x000fe2000000001c */
[----:B------:R-:W5:Y:S01]  /*4a70*/  LDG.E.CONSTANT R8, desc[UR6][R26.64+0x400] ;  /* 0x000400061a087981 */ /* 0x000f62000c1e9900 */
[-C--:B------:R-:W-:Y:S02]  /*4a80*/  FFMA R18, R7, R5.reuse, R18 ;  /* 0x0000000507127223 */ /* 0x080fe40000000012 */
[----:B------:R-:W-:Y:S01]  /*4a90*/  FFMA R14, R21, R5, R14 ;  /* 0x00000005150e7223 */ /* 0x000fe2000000000e */
[----:B------:R-:W5:Y:S04]  /*4aa0*/  LDG.E.CONSTANT R7, desc[UR6][R26.64+0x500] ;  /* 0x000500061a077981 */ /* 0x000f68000c1e9900 */
[----:B------:R-:W0:Y:S02]  /*4ab0*/  LDS.64 R4, [R20+0x1950] ;  /* 0x0019500014047984 */ /* 0x000e240000000a00 */
[C---:B0-----:R-:W-:Y:S01]  /*4ac0*/  FFMA R4, R16.reuse, R4, R19 ;  /* 0x0000000410047223 */ /* 0x041fe20000000013 */
[----:B------:R-:W-:-:S02]  /*4ad0*/  FFMA R19, R16, R5, R18 ;  /* 0x0000000510137223 */ /* 0x000fc40000000012 */
[----:B------:R-:W5:Y:S01]  /*4ae0*/  LDG.E.CONSTANT R16, desc[UR6][R26.64+0x600] ;  /* 0x000600061a107981 */ /* 0x000f62000c1e9900 */
[----:B------:R-:W-:-:S03]  /*4af0*/  FFMA R18, R13, R5, R4 ;  /* 0x000000050d127223 */ /* 0x000fc60000000004 */
[----:B------:R-:W0:Y:S02]  /*4b00*/  LDS.64 R4, [R20+0x1958] ;  /* 0x0019580014047984 */ /* 0x000e240000000a00 */
[-C--:B0-----:R-:W-:Y:S02]  /*4b10*/  FFMA R28, R13, R4.reuse, R19 ;  /* 0x000000040d1c7223 */ /* 0x081fe40000000013 */
[----:B------:R-:W5:Y:S04]  /*4b20*/  LDG.E.CONSTANT R13, desc[UR6][R26.64+0x700] ;  /* 0x000700061a0d7981 */ /* 0x000f68000c1e9900 */
[----:B------:R0:W5:Y:S01]  /*4b30*/  LDG.E.CONSTANT R19, desc[UR6][R26.64+0x800] ;  /* 0x000800061a137981 */ /* 0x000162000c1e9900 */
[C---:B------:R-:W-:Y:S01]  /*4b40*/  FFMA R18, R21.reuse, R4, R18 ;  /* 0x0000000415127223 */ /* 0x040fe20000000012 */
[----:B------:R-:W-:-:S02]  /*4b50*/  FFMA R21, R21, R5, R28 ;  /* 0x0000000515157223 */ /* 0x000fc4000000001c */
        /* <DEDUP_REMOVED lines=9> */
[-C--:B-1----:R-:W-:Y:S01]  /*4bf0*/  FFMA R15, R17, R4.reuse, R15 ;  /* 0x00000004110f7223 */ /* 0x082fe2000000000f */
[----:B-----5:R-:W-:Y:S01]  /*4c00*/  FFMA R25, R9, R4, R28 ;  /* 0x0000000409197223 */ /* 0x020fe2000000001c */
[-C--:B0-----:R-:W-:Y:S01]  /*4c10*/  FFMA R27, R17, R5.reuse, R14 ;  /* 0x00000005111b7223 */ /* 0x081fe2000000000e */
[-C--:B------:R-:W-:Y:S01]  /*4c20*/  FFMA R29, R9, R5.reuse, R24 ;  /* 0x00000005091d7223 */ /* 0x080fe20000000018 */
[-C--:B------:R-:W-:Y:S01]  /*4c30*/  FFMA R15, R12, R5.reuse, R15 ;  /* 0x000000050c0f7223 */ /* 0x080fe2000000000f */
[----:B------:R-:W-:Y:S02]  /*4c40*/  FFMA R14, R8, R5, R25 ;  /* 0x00000005080e7223 */ /* 0x000fe40000000019 */
[----:B------:R-:W0:Y:S02]  /*4c50*/  LDS.64 R4, [R20+0x1a48] ;  /* 0x001a480014047984 */ /* 0x000e240000000a00 */
[-C--:B0-----:R-:W-:Y:S01]  /*4c60*/  FFMA R26, R12, R4.reuse, R27 ;  /* 0x000000040c1a7223 */ /* 0x081fe2000000001b */
[-C--:B------:R-:W-:Y:S01]  /*4c70*/  FFMA R24, R10, R4.reuse, R15 ;  /* 0x000000040a187223 */ /* 0x080fe2000000000f */
[-C--:B------:R-:W-:Y:S01]  /*4c80*/  FFMA R27, R7, R4.reuse, R14 ;  /* 0x00000004071b7223 */ /* 0x080fe2000000000e */
[----:B------:R-:W-:Y:S01]  /*4c90*/  FFMA R28, R8, R4, R29 ;  /* 0x00000004081c7223 */ /* 0x000fe2000000001d */
[----:B------:R-:W0:Y:S01]  /*4ca0*/  LDS.64 R14, [R20+0x1ab8] ;  /* 0x001ab800140e7984 */ /* 0x000e220000000a00 */
[----:B------:R-:W-:-:S02]  /*4cb0*/  FFMA R26, R10, R5, R26 ;  /* 0x000000050a1a7223 */ /* 0x000fc4000000001a */
[----:B------:R-:W-:Y:S02]  /*4cc0*/  FFMA R25, R7, R5, R28 ;  /* 0x0000000507197223 */ /* 0x000fe4000000001c */
[----:B------:R-:W1:Y:S01]  /*4cd0*/  LDS.64 R4, [R20+0x1ac0] ;  /* 0x001ac00014047984 */ /* 0x000e620000000a00 */
[CC--:B0-----:R-:W-:Y:S01]  /*4ce0*/  FFMA R29, R17.reuse, R14.reuse, R18 ;  /* 0x0000000e111d7223 */ /* 0x0c1fe20000000012 */
[-C--:B------:R-:W-:Y:S01]  /*4cf0*/  FFMA R17, R17, R15.reuse, R21 ;  /* 0x0000000f11117223 */ /* 0x080fe20000000015 */
[-C--:B------:R-:W-:Y:S01]  /*4d00*/  FFMA R18, R16, R14.reuse, R27 ;  /* 0x0000000e10127223 */ /* 0x080fe2000000001b */
[----:B------:R-:W-:Y:S01]  /*4d10*/  IADD3 R27, PT, PT, R11, 0x1b00, RZ ;  /* 0x00001b000b1b7810 */ /* 0x000fe20007ffe0ff */
[CC--:B------:R-:W-:Y:S01]  /*4d20*/  FFMA R29, R12.reuse, R15.reuse, R29 ;  /* 0x0000000f0c1d7223 */ /* 0x0c0fe2000000001d */
[C---:B------:R-:W-:Y:S01]  /*4d30*/  FFMA R21, R9.reuse, R14, R24 ;  /* 0x0000000e09157223 */ /* 0x040fe20000000018 */
[----:B-1----:R-:W-:Y:S01]  /*4d40*/  FFMA R28, R12, R4, R17 ;  /* 0x000000040c1c7223 */ /* 0x002fe20000000011 */
[-C--:B------:R-:W-:Y:S01]  /*4d50*/  FFMA R17, R9, R15.reuse, R26 ;  /* 0x0000000f09117223 */ /* 0x080fe2000000001a */
[----:B------:R-:W-:Y:S01]  /*4d60*/  FFMA R24, R16, R15, R25 ;  /* 0x0000000f10187223 */ /* 0x000fe20000000019 */
[----:B------:R-:W-:-:S04]  /*4d70*/  IMAD.WIDE.U32 R26, R27, 0x4, R22 ;  /* 0x000000041b1a7825 */ /* 0x000fc800078e0016 */
[CC--:B------:R-:W-:Y:S01]  /*4d80*/  FFMA R12, R10.reuse, R4.reuse, R29 ;  /* 0x000000040a0c7223 */ /* 0x0c0fe2000000001d */
[----:B------:R-:W-:Y:S01]  /*4d90*/  FFMA R10, R10, R5, R28 ;  /* 0x000000050a0a7223 */ /* 0x000fe2000000001c */
[CC--:B------:R-:W-:Y:S01]  /*4da0*/  FFMA R14, R8.reuse, R15.reuse, R21 ;  /* 0x0000000f080e7223 */ /* 0x0c0fe20000000015 */
[C---:B------:R-:W-:Y:S01]  /*4db0*/  FFMA R18, R13.reuse, R15, R18 ;  /* 0x0000000f0d127223 */ /* 0x040fe20000000012 */
[-C--:B------:R-:W-:Y:S01]  /*4dc0*/  FFMA R28, R8, R4.reuse, R17 ;  /* 0x00000004081c7223 */ /* 0x080fe20000000011 */
[-C--:B------:R-:W-:Y:S01]  /*4dd0*/  FFMA R24, R13, R4.reuse, R24 ;  /* 0x000000040d187223 */ /* 0x080fe20000000018 */
[----:B------:R-:W2:Y:S01]  /*4de0*/  LDG.E.CONSTANT R15, desc[UR6][R26.64] ;  /* 0x000000061a0f7981 */ /* 0x000ea2000c1e9900 */
[-C--:B------:R-:W-:Y:S01]  /*4df0*/  FFMA R17, R7, R4.reuse, R14 ;  /* 0x0000000407117223 */ /* 0x080fe2000000000e */
[----:B------:R-:W-:Y:S01]  /*4e00*/  FFMA R25, R19, R4, R18 ;  /* 0x0000000413197223 */ /* 0x000fe20000000012 */
[-C--:B------:R-:W-:Y:S01]  /*4e10*/  FFMA R21, R7, R5.reuse, R28 ;  /* 0x0000000507157223 */ /* 0x080fe2000000001c */
[----:B------:R-:W-:Y:S01]  /*4e20*/  FFMA R24, R19, R5, R24 ;  /* 0x0000000513187223 */ /* 0x000fe20000000018 */
[----:B------:R-:W3:Y:S04]  /*4e30*/  LDG.E.CONSTANT R14, desc[UR6][R26.64+0x100] ;  /* 0x000100061a0e7981 */ /* 0x000ee8000c1e9900 */
[----:B------:R-:W0:Y:S02]  /*4e40*/  LDS.64 R4, [R20+0x1b30] ;  /* 0x001b300014047984 */ /* 0x000e240000000a00 */
[----:B0-----:R-:W-:-:S04]  /*4e50*/  FFMA R12, R9, R4, R12 ;  /* 0x00000004090c7223 */ /* 0x001fc8000000000c */
[-C--:B------:R-:W-:Y:S02]  /*4e60*/  FFMA R18, R8, R5.reuse, R12 ;  /* 0x0000000508127223 */ /* 0x080fe4000000000c */
[----:B------:R-:W4:Y:S01]  /*4e70*/  LDG.E.CONSTANT R12, desc[UR6][R26.64+0x200] ;  /* 0x000200061a0c7981 */ /* 0x000f22000c1e9900 */
[C---:B------:R-:W-:Y:S01]  /*4e80*/  FFMA R4, R16.reuse, R4, R17 ;  /* 0x0000000410047223 */ /* 0x040fe20000000011 */
[-C--:B------:R-:W-:Y:S01]  /*4e90*/  FFMA R29, R9, R5.reuse, R10 ;  /* 0x00000005091d7223 */ /* 0x080fe2000000000a */
[-C--:B------:R-:W-:Y:S01]  /*4ea0*/  FFMA R9, R16, R5.reuse, R21 ;  /* 0x0000000510097223 */ /* 0x080fe20000000015 */
[----:B------:R-:W-:Y:S01]  /*4eb0*/  IADD3 R10, PT, PT, R11, 0x1c00, RZ ;  /* 0x00001c000b0a7810 */ /* 0x000fe20007ffe0ff */
[----:B------:R-:W-:Y:S01]  /*4ec0*/  FFMA R21, R13, R5, R4 ;  /* 0x000000050d157223 */ /* 0x000fe20000000004 */
[----:B------:R0:W5:Y:S04]  /*4ed0*/  LDG.E.CONSTANT R17, desc[UR6][R26.64+0x300] ;  /* 0x000300061a117981 */ /* 0x000168000c1e9900 */
[----:B------:R-:W1:Y:S01]  /*4ee0*/  LDS.64 R4, [R20+0x1b38] ;  /* 0x001b380014047984 */ /* 0x000e620000000a00 */
[----:B0-----:R-:W-:-:S05]  /*4ef0*/  IMAD.WIDE.U32 R26, R10, 0x4, R22 ;  /* 0x000000040a1a7825 */ /* 0x001fca00078e0016 */
[----:B------:R0:W5:Y:S01]  /*4f00*/  LDG.E.CONSTANT R10, desc[UR6][R26.64] ;  /* 0x000000061a0a7981 */ /* 0x000162000c1e9900 */
[-C--:B-1----:R-:W-:Y:S01]  /*4f10*/  FFMA R8, R8, R4.reuse, R29 ;  /* 0x0000000408087223 */ /* 0x082fe2000000001d */
[----:B------:R-:W-:Y:S01]  /*4f20*/  IADD3 R29, PT, PT, R11, 0x1c40, RZ ;  /* 0x00001c400b1d7810 */ /* 0x000fe20007ffe0ff */
[----:B------:R-:W-:-:S04]  /*4f30*/  FFMA R9, R13, R4, R9 ;  /* 0x000000040d097223 */ /* 0x000fc80000000009 */
[----:B------:R-:W-:-:S04]  /*4f40*/  IMAD.WIDE.U32 R28, R29, 0x4, R22 ;  /* 0x000000041d1c7825 */ /* 0x000fc800078e0016 */
[CC--:B------:R-:W-:Y:S01]  /*4f50*/  FFMA R18, R7.reuse, R4.reuse, R18 ;  /* 0x0000000407127223 */ /* 0x0c0fe20000000012 */
[-C--:B0-----:R-:W-:Y:S01]  /*4f60*/  FFMA R26, R7, R5.reuse, R8 ;  /* 0x00000005071a7223 */ /* 0x081fe20000000008 */
[C---:B------:R-:W-:Y:S01]  /*4f70*/  FFMA R8, R19.reuse, R4, R21 ;  /* 0x0000000413087223 */ /* 0x040fe20000000015 */
[----:B------:R-:W-:Y:S01]  /*4f80*/  FFMA R9, R19, R5, R9 ;  /* 0x0000000513097223 */ /* 0x000fe20000000009 */
[----:B------:R0:W5:Y:S04]  /*4f90*/  LDG.E.CONSTANT R7, desc[UR6][R28.64] ;  /* 0x000000061c077981 */ /* 0x000168000c1e9900 */
[----:B------:R-:W1:Y:S01]  /*4fa0*/  LDS.64 R4, [R20+0x1ba8] ;  /* 0x001ba80014047984 */ /* 0x000e620000000a00 */
[----:B------:R-:W-:-:S05]  /*4fb0*/  IADD3 R21, PT, PT, R11, 0x1c80, RZ ;  /* 0x00001c800b157810 */ /* 0x000fca0007ffe0ff */
[----:B0-----:R-:W-:-:S05]  /*4fc0*/  IMAD.WIDE.U32 R28, R21, 0x4, R22 ;  /* 0x00000004151c7825 */ /* 0x001fca00078e0016 */
[----:B------:R-:W5:Y:S01]  /*4fd0*/  LDG.E.CONSTANT R21, desc[UR6][R28.64] ;  /* 0x000000061c157981 */ /* 0x000f62000c1e9900 */
[C---:B-1----:R-:W-:Y:S01]  /*4fe0*/  FFMA R4, R16.reuse, R4, R18 ;  /* 0x0000000410047223 */ /* 0x042fe20000000012 */
[----:B------:R-:W-:-:S03]  /*4ff0*/  FFMA R27, R16, R5, R26 ;  /* 0x00000005101b7223 */ /* 0x000fc6000000001a */
[----:B------:R-:W-:Y:S02]  /*5000*/  FFMA R18, R13, R5, R4 ;  /* 0x000000050d127223 */ /* 0x000fe40000000004 */
        /* <DEDUP_REMOVED lines=21> */
[-C--:B------:R-:W-:Y:S02]  /*5160*/  FFMA R29, R15, R5.reuse, R9 ;  /* 0x000000050f1d7223 */ /* 0x080fe40000000009 */
[-C--:B------:R-:W-:Y:S01]  /*5170*/  FFMA R9, R14, R5.reuse, R25 ;  /* 0x000000050e097223 */ /* 0x080fe20000000019 */
[-C--:B------:R-:W-:Y:S01]  /*5180*/  FFMA R25, R17, R5.reuse, R24 ;  /* 0x0000000511197223 */ /* 0x080fe20000000018 */
[----:B------:R-:W-:-:S02]  /*5190*/  FFMA R8, R10, R5, R27 ;  /* 0x000000050a087223 */ /* 0x000fc4000000001b */
[----:B------:R-:W0:Y:S02]  /*51a0*/  LDS.64 R4, [R20+0x1ca0] ;  /* 0x001ca00014047984 */ /* 0x000e240000000a00 */
[-C--:B0-----:R-:W-:Y:S01]  /*51b0*/  FFMA R26, R14, R4.reuse, R29 ;  /* 0x000000040e1a7223 */ /* 0x081fe2000000001d */
[-C--:B------:R-:W-:Y:S01]  /*51c0*/  FFMA R24, R10, R4.reuse, R25 ;  /* 0x000000040a187223 */ /* 0x080fe20000000019 */
[CC--:B------:R-:W-:Y:S01]  /*51d0*/  FFMA R28, R12.reuse, R4.reuse, R9 ;  /* 0x000000040c1c7223 */ /* 0x0c0fe20000000009 */
[C---:B------:R-:W-:Y:S02]  /*51e0*/  FFMA R4, R7.reuse, R4, R8 ;  /* 0x0000000407047223 */ /* 0x040fe40000000008 */
[----:B------:R-:W0:Y:S01]  /*51f0*/  LDS.64 R8, [R20+0x1d10] ;  /* 0x001d100014087984 */ /* 0x000e220000000a00 */
[-C--:B------:R-:W-:Y:S01]  /*5200*/  FFMA R26, R12, R5.reuse, R26 ;  /* 0x000000050c1a7223 */ /* 0x080fe2000000001a */
[----:B------:R-:W-:Y:S01]  /*5210*/  FFMA R24, R7, R5, R24 ;  /* 0x0000000507187223 */ /* 0x000fe20000000018 */
[-C--:B0-----:R-:W-:Y:S01]  /*5220*/  FFMA R25, R15, R8.reuse, R18 ;  /* 0x000000080f197223 */ /* 0x081fe20000000012 */
[-C--:B------:R-:W-:Y:S01]  /*5230*/  FFMA R27, R17, R8.reuse, R28 ;  /* 0x00000008111b7223 */ /* 0x080fe2000000001c */
[----:B------:R-:W-:-:S02]  /*5240*/  FFMA R8, R21, R8, R4 ;  /* 0x0000000815087223 */ /* 0x000fc40000000004 */
[----:B------:R-:W0:Y:S01]  /*5250*/  LDS.64 R4, [R20+0x1d18] ;  /* 0x001d180014047984 */ /* 0x000e220000000a00 */
[-C--:B------:R-:W-:Y:S01]  /*5260*/  FFMA R19, R15, R9.reuse, R19 ;  /* 0x000000090f137223 */ /* 0x080fe20000000013 */
[CC--:B------:R-:W-:Y:S01]  /*5270*/  FFMA R25, R14.reuse, R9.reuse, R25 ;  /* 0x000000090e197223 */ /* 0x0c0fe20000000019 */
[-C--:B------:R-:W-:Y:S02]  /*5280*/  FFMA R24, R21, R9.reuse, R24 ;  /* 0x0000000915187223 */ /* 0x080fe40000000018 */
[-C--:B0-----:R-:W-:Y:S01]  /*5290*/  FFMA R18, R14, R4.reuse, R19 ;  /* 0x000000040e127223 */ /* 0x081fe20000000013 */
[-C--:B------:R-:W-:Y:S01]  /*52a0*/  FFMA R19, R17, R9.reuse, R26 ;  /* 0x0000000911137223 */ /* 0x080fe2000000001a */
[C---:B------:R-:W-:Y:S01]  /*52b0*/  FFMA R26, R10.reuse, R9, R27 ;  /* 0x000000090a1a7223 */ /* 0x040fe2000000001b */
[----:B------:R-:W-:Y:S01]  /*52c0*/  IADD3 R27, PT, PT, R11, 0x1d40, RZ ;  /* 0x00001d400b1b7810 */ /* 0x000fe20007ffe0ff */
[----:B------:R-:W0:Y:S01]  /*52d0*/  LDS.64 R14, [R20+0x1d88] ;  /* 0x001d8800140e7984 */ /* 0x000e220000000a00 */
[-C--:B------:R-:W-:Y:S01]  /*52e0*/  FFMA R28, R10, R4.reuse, R19 ;  /* 0x000000040a1c7223 */ /* 0x080fe20000000013 */
[----:B------:R-:W-:-:S02]  /*52f0*/  FFMA R19, R7, R4, R26 ;  /* 0x0000000407137223 */ /* 0x000fc4000000001a */
[----:B------:R-:W-:-:S04]  /*5300*/  IMAD.WIDE.U32 R26, R27, 0x4, R22 ;  /* 0x000000041b1a7825 */ /* 0x000fc800078e0016 */
[C---:B------:R-:W-:Y:S01]  /*5310*/  FFMA R9, R13.reuse, R9, R8 ;  /* 0x000000090d097223 */ /* 0x040fe20000000008 */
[CC--:B------:R-:W-:Y:S01]  /*5320*/  FFMA R8, R12.reuse, R4.reuse, R25 ;  /* 0x000000040c087223 */ /* 0x0c0fe20000000019 */
[-C--:B------:R-:W-:Y:S02]  /*5330*/  FFMA R18, R12, R5.reuse, R18 ;  /* 0x000000050c127223 */ /* 0x080fe40000000012 */
[----:B------:R-:W2:Y:S01]  /*5340*/  LDG.E.CONSTANT R12, desc[UR6][R26.64] ;  /* 0x000000061a0c7981 */ /* 0x000ea2000c1e9900 */
[-C--:B------:R-:W-:Y:S01]  /*5350*/  FFMA R24, R13, R4.reuse, R24 ;  /* 0x000000040d187223 */ /* 0x080fe20000000018 */
[C---:B------:R-:W-:Y:S02]  /*5360*/  FFMA R25, R16.reuse, R4, R9 ;  /* 0x0000000410197223 */ /* 0x040fe40000000009 */
[----:B------:R-:W3:Y:S01]  /*5370*/  LDG.E.CONSTANT R9, desc[UR6][R26.64+0x100] ;  /* 0x000100061a097981 */ /* 0x000ee2000c1e9900 */
[-C--:B------:R-:W-:Y:S01]  /*5380*/  FFMA R28, R7, R5.reuse, R28 ;  /* 0x00000005071c7223 */ /* 0x080fe2000000001c */
[----:B------:R-:W-:-:S02]  /*5390*/  FFMA R24, R16, R5, R24 ;  /* 0x0000000510187223 */ /* 0x000fc40000000018 */
[----:B------:R-:W1:Y:S01]  /*53a0*/  LDS.64 R4, [R20+0x1d90] ;  /* 0x001d900014047984 */ /* 0x000e620000000a00 */
[CC--:B0-----:R-:W-:Y:S01]  /*53b0*/  FFMA R29, R17.reuse, R14.reuse, R8 ;  /* 0x0000000e111d7223 */ /* 0x0c1fe20000000008 */
[-C--:B------:R-:W-:Y:S01]  /*53c0*/  FFMA R17, R17, R15.reuse, R18 ;  /* 0x0000000f11117223 */ /* 0x080fe20000000012 */
[----:B------:R-:W-:Y:S02]  /*53d0*/  FFMA R8, R21, R14, R19 ;  /* 0x0000000e15087223 */ /* 0x000fe40000000013 */
[CC--:B------:R-:W-:Y:S01]  /*53e0*/  FFMA R14, R10.reuse, R15.reuse, R29 ;  /* 0x0000000f0a0e7223 */ /* 0x0c0fe2000000001d */
[----:B-1----:R-:W-:Y:S02]  /*53f0*/  FFMA R17, R10, R4, R17 ;  /* 0x000000040a117223 */ /* 0x002fe40000000011 */
[----:B------:R-:W4:Y:S01]  /*5400*/  LDG.E.CONSTANT R10, desc[UR6][R26.64+0x200] ;  /* 0x000200061a0a7981 */ /* 0x000f22000c1e9900 */
[----:B------:R-:W-:-:S03]  /*5410*/  FFMA R19, R13, R15, R8 ;  /* 0x0000000f0d137223 */ /* 0x000fc60000000008 */
[----:B------:R-:W5:Y:S01]  /*5420*/  LDG.E.CONSTANT R8, desc[UR6][R26.64+0x300] ;  /* 0x000300061a087981 */ /* 0x000f62000c1e9900 */
[----:B------:R-:W-:Y:S01]  /*5430*/  FFMA R18, R21, R15, R28 ;  /* 0x0000000f15127223 */ /* 0x000fe2000000001c */
[C---:B------:R-:W-:Y:S02]  /*5440*/  FFMA R28, R7.reuse, R5, R17 ;  /* 0x00000005071c7223 */ /* 0x040fe40000000011 */
[----:B------:R-:W5:Y:S01]  /*5450*/  LDG.E.CONSTANT R17, desc[UR6][R26.64+0x400] ;  /* 0x000400061a117981 */ /* 0x000f62000c1e9900 */
[----:B------:R-:W-:-:S03]  /*5460*/  FFMA R14, R7, R4, R14 ;  /* 0x00000004070e7223 */ /* 0x000fc6000000000e */
[----:B------:R-:W5:Y:S01]  /*5470*/  LDG.E.CONSTANT R7, desc[UR6][R26.64+0x500] ;  /* 0x000500061a077981 */ /* 0x000f62000c1e9900 */
[-C--:B------:R-:W-:Y:S01]  /*5480*/  FFMA R18, R13, R4.reuse, R18 ;  /* 0x000000040d127223 */ /* 0x080fe20000000012 */
[C---:B------:R-:W-:Y:S02]  /*5490*/  FFMA R19, R16.reuse, R4, R19 ;  /* 0x0000000410137223 */ /* 0x040fe40000000013 */
[----:B------:R-:W5:Y:S01]  /*54a0*/  LDG.E.CONSTANT R15, desc[UR6][R26.64+0x600] ;  /* 0x000600061a0f7981 */ /* 0x000f62000c1e9900 */
[----:B------:R-:W-:-:S03]  /*54b0*/  FFMA R18, R16, R5, R18 ;  /* 0x0000000510127223 */ /* 0x000fc60000000012 */
[----:B------:R-:W0:Y:S02]  /*54c0*/  LDS.64 R4, [R20+0x1e00] ;  /* 0x001e000014047984 */ /* 0x000e240000000a00 */
[C---:B0-----:R-:W-:Y:S01]  /*54d0*/  FFMA R4, R21.reuse, R4, R14 ;  /* 0x0000000415047223 */ /* 0x041fe2000000000e */
[-C--:B------:R-:W-:Y:S01]  /*54e0*/  FFMA R21, R21, R5.reuse, R28 ;  /* 0x0000000515157223 */ /* 0x080fe2000000001c */
[----:B------:R-:W5:Y:S02]  /*54f0*/  LDG.E.CONSTANT R14, desc[UR6][R26.64+0x700] ;  /* 0x000700061a0e7981 */ /* 0x000f64000c1e9900 */
[C---:B------:R-:W-:Y:S02]  /*5500*/  FFMA R29, R13.reuse, R5, R4 ;  /* 0x000000050d1d7223 */ /* 0x040fe40000000004 */
[----:B------:R-:W0:Y:S02]  /*5510*/  LDS.64 R4, [R20+0x1e08] ;  /* 0x001e080014047984 */ /* 0x000e240000000a00 */
[-C--:B0-----:R-:W-:Y:S01]  /*5520*/  FFMA R28, R13, R4.reuse, R21 ;  /* 0x000000040d1c7223 */ /* 0x081fe20000000015 */
[C---:B------:R-:W-:Y:S01]  /*5530*/  FFMA R13, R16.reuse, R4, R29 ;  /* 0x00000004100d7223 */ /* 0x040fe2000000001d */
[----:B------:R0:W5:Y:S02]  /*5540*/  LDG.E.CONSTANT R21, desc[UR6][R26.64+0x800] ;  /* 0x000800061a157981 */ /* 0x000164000c1e9900 */
        /* <DEDUP_REMOVED lines=17> */
[-C--:B0-----:R-:W-:Y:S01]  /*5660*/  FFMA R18, R9, R4.reuse, R18 ;  /* 0x0000000409127223 */ /* 0x081fe20000000012 */
[-C--:B------:R-:W-:Y:S01]  /*5670*/  FFMA R28, R17, R4.reuse, R24 ;  /* 0x00000004111c7223 */ /* 0x080fe20000000018 */
[CC--:B------:R-:W-:Y:S01]  /*5680*/  FFMA R24, R7.reuse, R4.reuse, R26 ;  /* 0x0000000407187223 */ /* 0x0c0fe2000000001a */
[C---:B------:R-:W-:Y:S01]  /*5690*/  FFMA R19, R10.reuse, R4, R19 ;  /* 0x000000040a137223 */ /* 0x040fe20000000013 */
[-C--:B------:R-:W-:Y:S01]  /*56a0*/  FFMA R18, R10, R5.reuse, R18 ;  /* 0x000000050a127223 */ /* 0x080fe20000000012 */
[----:B------:R-:W-:-:S02]  /*56b0*/  FFMA R26, R7, R5, R28 ;  /* 0x00000005071a7223 */ /* 0x000fc4000000001c */
[----:B------:R-:W0:Y:S01]  /*56c0*/  LDS.64 R4, [R20+0x1f68] ;  /* 0x001f680014047984 */ /* 0x000e220000000a00 */
[----:B------:R-:W-:Y:S01]  /*56d0*/  IADD3 R29, PT, PT, R11, 0x1f80, RZ ;  /* 0x00001f800b1d7810 */ /* 0x000fe20007ffe0ff */
[CC--:B0-----:R-:W-:Y:S01]  /*56e0*/  FFMA R28, R12.reuse, R4.reuse, R13 ;  /* 0x000000040c1c7223 */ /* 0x0c1fe2000000000d */
[-C--:B------:R-:W-:Y:S02]  /*56f0*/  FFMA R16, R12, R5.reuse, R16 ;  /* 0x000000050c107223 */ /* 0x080fe40000000010 */
[----:B------:R-:W0:Y:S01]  /*5700*/  LDS.64 R12, [R20+0x1f70] ;  /* 0x001f7000140c7984 */ /* 0x000e220000000a00 */
[CC--:B------:R-:W-:Y:S01]  /*5710*/  FFMA R19, R8.reuse, R4.reuse, R19 ;  /* 0x0000000408137223 */ /* 0x0c0fe20000000013 */
[----:B------:R-:W-:Y:S01]  /*5720*/  FFMA R25, R15, R4, R24 ;  /* 0x000000040f197223 */ /* 0x000fe20000000018 */
[-C--:B------:R-:W-:Y:S02]  /*5730*/  FFMA R27, R9, R5.reuse, R28 ;  /* 0x00000005091b7223 */ /* 0x080fe4000000001c */
[-C--:B------:R-:W-:Y:S01]  /*5740*/  FFMA R24, R17, R5.reuse, R19 ;  /* 0x0000000511187223 */ /* 0x080fe20000000013 */
[-C--:B------:R-:W-:Y:S01]  /*5750*/  FFMA R19, R15, R5.reuse, R26 ;  /* 0x000000050f137223 */ /* 0x080fe2000000001a */
[-C--:B------:R-:W-:Y:S01]  /*5760*/  FFMA R18, R8, R5.reuse, R18 ;  /* 0x0000000508127223 */ /* 0x080fe20000000012 */
[----:B------:R-:W-:Y:S01]  /*5770*/  FFMA R26, R14, R5, R25 ;  /* 0x000000050e1a7223 */ /* 0x000fe20000000019 */
[----:B------:R-:W-:-:S04]  /*5780*/  IMAD.WIDE.U32 R4, R29, 0x4, R22 ;  /* 0x000000041d047825 */ /* 0x000fc800078e0016 */
[-C--:B0-----:R-:W-:Y:S02]  /*5790*/  FFMA R28, R9, R12.reuse, R16 ;  /* 0x0000000c091c7223 */ /* 0x081fe40000000010 */
[----:B------:R-:W2:Y:S04]  /*57a0*/  LDG.E.CONSTANT R16, desc[UR6][R4.64] ;  /* 0x0000000604107981 */ /* 0x000ea8000c1e9900 */
[----:B------:R0:W3:Y:S04]  /*57b0*/  LDG.E.CONSTANT R9, desc[UR6][R4.64+0x100] ;  /* 0x0001000604097981 */ /* 0x0000e8000c1e9900 */
[----:B0-----:R-:W0:Y:S01]  /*57c0*/  LDS.64 R4, [R20+0x1fe0] ;  /* 0x001fe00014047984 */ /* 0x001e220000000a00 */
[CC--:B------:R-:W-:Y:S01]  /*57d0*/  FFMA R27, R10.reuse, R12.reuse, R27 ;  /* 0x0000000c0a1b7223 */ /* 0x0c0fe2000000001b */
[----:B------:R-:W-:Y:S01]  /*57e0*/  FFMA R28, R10, R13, R28 ;  /* 0x0000000d0a1c7223 */ /* 0x000fe2000000001c */
[-C--:B------:R-:W-:Y:S01]  /*57f0*/  FFMA R10, R7, R12.reuse, R24 ;  /* 0x0000000c070a7223 */ /* 0x080fe20000000018 */
[-C--:B------:R-:W-:Y:S01]  /*5800*/  FFMA R24, R14, R12.reuse, R19 ;  /* 0x0000000c0e187223 */ /* 0x080fe20000000013 */
[-C--:B------:R-:W-:Y:S01]  /*5810*/  FFMA R18, R17, R12.reuse, R18 ;  /* 0x0000000c11127223 */ /* 0x080fe20000000012 */
[----:B------:R-:W-:Y:S01]  /*5820*/  IADD3 R19, PT, PT, R11, 0x2000, RZ ;  /* 0x000020000b137810 */ /* 0x000fe20007ffe0ff */
[----:B------:R-:W-:-:S02]  /*5830*/  FFMA R25, R21, R12, R26 ;  /* 0x0000000c15197223 */ /* 0x000fc4000000001a */
[----:B------:R-:W-:Y:S02]  /*5840*/  FFMA R26, R7, R13, R18 ;  /* 0x0000000d071a7223 */ /* 0x000fe40000000012 */
[----:B------:R-:W-:-:S04]  /*5850*/  IMAD.WIDE.U32 R18, R19, 0x4, R22 ;  /* 0x0000000413127825 */ /* 0x000fc800078e0016 */
[----:B------:R-:W-:Y:S01]  /*5860*/  FFMA R24, R21, R13, R24 ;  /* 0x0000000d15187223 */ /* 0x000fe20000000018 */
[CC--:B0-----:R-:W-:Y:S01]  /*5870*/  FFMA R12, R8.reuse, R4.reuse, R27 ;  /* 0x00000004080c7223 */ /* 0x0c1fe2000000001b */
[-C--:B------:R-:W-:Y:S02]  /*5880*/  FFMA R13, R8, R5.reuse, R28 ;  /* 0x00000005080d7223 */ /* 0x080fe4000000001c */
[----:B------:R0:W4:Y:S04]  /*5890*/  LDG.E.CONSTANT R8, desc[UR6][R18.64] ;  /* 0x0000000612087981 */ /* 0x000128000c1e9900 */
[----:B0-----:R-:W0:Y:S01]  /*58a0*/  LDS.64 R18, [R20+0x1fe8] ;  /* 0x001fe80014127984 */ /* 0x001e220000000a00 */
[----:B------:R-:W-:Y:S01]  /*58b0*/  FFMA R27, R15, R4, R10 ;  /* 0x000000040f1b7223 */ /* 0x000fe2000000000a */
[----:B------:R-:W-:Y:S01]  /*58c0*/  IADD3 R29, PT, PT, R11, 0x2040, RZ ;  /* 0x000020400b1d7810 */ /* 0x000fe20007ffe0ff */
[-C--:B------:R-:W-:Y:S01]  /*58d0*/  FFMA R12, R17, R5.reuse, R12 ;  /* 0x00000005110c7223 */ /* 0x080fe2000000000c */
[-C--:B------:R-:W-:Y:S01]  /*58e0*/  FFMA R26, R15, R5.reuse, R26 ;  /* 0x000000050f1a7223 */ /* 0x080fe2000000001a */
[----:B------:R-:W-:-:S02]  /*58f0*/  FFMA R27, R14, R5, R27 ;  /* 0x000000050e1b7223 */ /* 0x000fc4000000001b */
[----:B------:R-:W-:Y:S01]  /*5900*/  IMAD.WIDE.U32 R4, R29, 0x4, R22 ;  /* 0x000000041d047825 */ /* 0x000fe200078e0016 */
[----:B------:R-:W-:-:S04]  /*5910*/  IADD3 R29, PT, PT, R11, 0x2080, RZ ;  /* 0x000020800b1d7810 */ /* 0x000fc80007ffe0ff */
[----:B------:R1:W5:Y:S02]  /*5920*/  LDG.E.CONSTANT R10, desc[UR6][R4.64] ;  /* 0x00000006040a7981 */ /* 0x000364000c1e9900 */
[----:B-1----:R-:W-:-:S04]  /*5930*/  IMAD.WIDE.U32 R4, R29, 0x4, R22 ;  /* 0x000000041d047825 */ /* 0x002fc800078e0016 */
[-C--:B0-----:R-:W-:Y:S02]  /*5940*/  FFMA R28, R17, R18.reuse, R13 ;  /* 0x00000012111c7223 */ /* 0x081fe4000000000d */
[----:B------:R0:W5:Y:S01]  /*5950*/  LDG.E.CONSTANT R13, desc[UR6][R4.64] ;  /* 0x00000006040d7981 */ /* 0x000162000c1e9900 */
[----:B------:R-:W-:Y:S01]  /*5960*/  IADD3 R29, PT, PT, R11, 0x20c0, RZ ;  /* 0x000020c00b1d7810 */ /* 0x000fe20007ffe0ff */
[C---:B------:R-:W-:Y:S01]  /*5970*/  FFMA R12, R7.reuse, R18, R12 ;  /* 0x00000012070c7223 */ /* 0x040fe2000000000c */
[----:B------:R-:W-:-:S03]  /*5980*/  FFMA R17, R7, R19, R28 ;  /* 0x0000001307117223 */ /* 0x000fc6000000001c */
[----:B0-----:R-:W-:-:S05]  /*5990*/  IMAD.WIDE.U32 R4, R29, 0x4, R22 ;  /* 0x000000041d047825 */ /* 0x001fca00078e0016 */
[----:B------:R0:W5:Y:S04]  /*59a0*/  LDG.E.CONSTANT R7, desc[UR6][R4.64] ;  /* 0x0000000604077981 */ /* 0x000168000c1e9900 */
[----:B0-----:R-:W0:Y:S01]  /*59b0*/  LDS.64 R4, [R20+0x2058] ;  /* 0x0020580014047984 */ /* 0x001e220000000a00 */
[-C--:B------:R-:W-:Y:S01]  /*59c0*/  FFMA R26, R14, R18.reuse, R26 ;  /* 0x000000120e1a7223 */ /* 0x080fe2000000001a */
[----:B------:R-:W-:Y:S01]  /*59d0*/  FFMA R18, R21, R18, R27 ;  /* 0x0000001215127223 */ /* 0x000fe2000000001b */
[----:B------:R-:W-:Y:S02]  /*59e0*/  IADD3 R27, PT, PT, R11, 0x2100, RZ ;  /* 0x000021000b1b7810 */ /* 0x000fe40007ffe0ff */
[----:B------:R-:W-:-:S03]  /*59f0*/  FFMA R19, R21, R19, R26 ;  /* 0x0000001315137223 */ /* 0x000fc6000000001a */
[----:B------:R-:W-:-:S04]  /*5a00*/  IMAD.WIDE.U32 R26, R27, 0x4, R22 ;  /* 0x000000041b1a7825 */ /* 0x000fc800078e0016 */
[C---:B0-----:R-:W-:Y:S01]  /*5a10*/  FFMA R29, R15.reuse, R4, R12 ;  /* 0x000000040f1d7223 */ /* 0x041fe2000000000c */
[-C--:B------:R-:W-:Y:S01]  /*5a20*/  FFMA R17, R15, R5.reuse, R17 ;  /* 0x000000050f117223 */ /* 0x080fe20000000011 */
[----:B------:R0:W5:Y:S02]  /*5a30*/  LDG.E.CONSTANT R12, desc[UR6][R26.64] ;  /* 0x000000061a0c7981 */ /* 0x000164000c1e9900 */
[C---:B------:R-:W-:Y:S02]  /*5a40*/  FFMA R29, R14.reuse, R5, R29 ;  /* 0x000000050e1d7223 */ /* 0x040fe4000000001d */
[----:B------:R-:W1:Y:S01]  /*5a50*/  LDS.64 R4, [R20+0x2060] ;  /* 0x0020600014047984 */ /* 0x000e620000000a00 */
[----:B------:R-:W-:Y:S01]  /*5a60*/  IADD3 R15, PT, PT, R11, 0x2140, RZ ;  /* 0x000021400b0f7810 */ /* 0x000fe20007ffe0ff */
[----:B-1----:R-:W-:-:S04]  /*5a70*/  FFMA R28, R14, R4, R17 ;  /* 0x000000040e1c7223 */ /* 0x002fc80000000011 */
[----:B------:R-:W-:-:S04]  /*5a80*/  IMAD.WIDE.U32 R14, R15, 0x4, R22 ;  /* 0x000000040f0e7825 */ /* 0x000fc800078e0016 */
[----:B------:R-:W-:Y:S01]  /*5a90*/  FFMA R17, R21, R4, R29 ;  /* 0x0000000415117223 */ /* 0x000fe2000000001d */
[----:B------:R-:W-:Y:S01]  /*5aa0*/  IADD3 R29, PT, PT, R11, 0x2180, RZ ;  /* 0x000021800b1d7810 */ /* 0x000fe20007ffe0ff */
[----:B------:R-:W5:Y:S04]  /*5ab0*/  LDG.E.CONSTANT R15, desc[UR6][R14.64] ;  /* 0x000000060e0f7981 */ /* 0x000f68000c1e9900 */
[----:B0-----:R-:W-:-:S05]  /*5ac0*/  IMAD.WIDE.U32 R26, R29, 0x4, R22 ;  /* 0x000000041d1a7825 */ /* 0x001fca00078e0016 */
        /* <DEDUP_REMOVED lines=24> */
[----:B------:R-:W0:Y:S02]  /*5c50*/  LDS.64 R4, [R20+0x21c0] ;  /* 0x0021c00014047984 */ /* 0x000e240000000a00 */
[CC--:B0-----:R-:W-:Y:S01]  /*5c60*/  FFMA R18, R16.reuse, R4.reuse, R17 ;  /* 0x0000000410127223 */ /* 0x0c1fe20000000011 */
[----:B------:R-:W-:Y:S02]  /*5c70*/  FFMA R28, R16, R5, R21 ;  /* 0x00000005101c7223 */ /* 0x000fe40000000015 */
[----:B------:R-:W0:Y:S01]  /*5c80*/  LDS.64 R16, [R20+0x21c8] ;  /* 0x0021c80014107984 */ /* 0x000e220000000a00 */
[-C--:B------:R-:W-:Y:S01]  /*5c90*/  FFMA R21, R10, R4.reuse, R19 ;  /* 0x000000040a157223 */ /* 0x080fe20000000013 */
[----:B------:R-:W-:Y:S01]  /*5ca0*/  FFMA R4, R12, R4, R27 ;  /* 0x000000040c047223 */ /* 0x000fe2000000001b */
[----:B------:R-:W-:-:S05]  /*5cb0*/  IADD3 R27, PT, PT, R11, 0x21c0, RZ ;  /* 0x000021c00b1b7810 */ /* 0x000fca0007ffe0ff */
[----:B------:R-:W-:-:S04]  /*5cc0*/  IMAD.WIDE.U32 R26, R27, 0x4, R22 ;  /* 0x000000041b1a7825 */ /* 0x000fc800078e0016 */
[-C--:B------:R-:W-:Y:S01]  /*5cd0*/  FFMA R11, R9, R5.reuse, R18 ;  /* 0x00000005090b7223 */ /* 0x080fe20000000012 */
[----:B------:R-:W2:Y:S01]  /*5ce0*/  LDG.E.CONSTANT R22, desc[UR6][R26.64] ;  /* 0x000000061a167981 */ /* 0x000ea2000c1e9900 */
[----:B------:R-:W-:-:S03]  /*5cf0*/  FFMA R21, R13, R5, R21 ;  /* 0x000000050d157223 */ /* 0x000fc60000000015 */
[----:B------:R-:W3:Y:S04]  /*5d00*/  LDG.E.CONSTANT R19, desc[UR6][R26.64+0x100] ;  /* 0x000100061a137981 */ /* 0x000ee8000c1e9900 */
[----:B------:R-:W4:Y:S01]  /*5d10*/  LDG.E.CONSTANT R18, desc[UR6][R26.64+0x200] ;  /* 0x000200061a127981 */ /* 0x000f22000c1e9900 */
[-C--:B0-----:R-:W-:Y:S01]  /*5d20*/  FFMA R28, R9, R16.reuse, R28 ;  /* 0x00000010091c7223 */ /* 0x081fe2000000001c */
[-C--:B------:R-:W-:Y:S01]  /*5d30*/  FFMA R9, R10, R5.reuse, R24 ;  /* 0x000000050a097223 */ /* 0x080fe20000000018 */
[-C--:B------:R-:W-:Y:S01]  /*5d40*/  FFMA R24, R12, R5.reuse, R25 ;  /* 0x000000050c187223 */ /* 0x080fe20000000019 */
[----:B------:R-:W-:Y:S01]  /*5d50*/  FFMA R5, R15, R5, R4 ;  /* 0x000000050f057223 */ /* 0x000fe20000000004 */
[CC--:B------:R-:W-:Y:S01]  /*5d60*/  FFMA R11, R8.reuse, R16.reuse, R11 ;  /* 0x00000010080b7223 */ /* 0x0c0fe2000000000b */
[----:B------:R-:W-:Y:S01]  /*5d70*/  FFMA R28, R8, R17, R28 ;  /* 0x00000011081c7223 */ /* 0x000fe2000000001c */
[-C--:B------:R-:W-:Y:S01]  /*5d80*/  FFMA R4, R13, R16.reuse, R9 ;  /* 0x000000100d047223 */ /* 0x080fe20000000009 */
[-C--:B------:R-:W-:Y:S01]  /*5d90*/  FFMA R23, R7, R16.reuse, R21 ;  /* 0x0000001007177223 */ /* 0x080fe20000000015 */
[----:B------:R-:W0:Y:S01]  /*5da0*/  LDS.64 R8, [R20+0x2238] ;  /* 0x0022380014087984 */ /* 0x000e220000000a00 */
[----:B------:R-:W-:-:S03]  /*5db0*/  FFMA R25, R15, R16, R24 ;  /* 0x000000100f197223 */ /* 0x000fc60000000018 */
[----:B------:R-:W5:Y:S01]  /*5dc0*/  LDG.E.CONSTANT R21, desc[UR6][R26.64+0x300] ;  /* 0x000300061a157981 */ /* 0x000f62000c1e9900 */
[----:B------:R-:W-:-:S03]  /*5dd0*/  FFMA R24, R14, R16, R5 ;  /* 0x000000100e187223 */ /* 0x000fc60000000005 */
[----:B------:R-:W5:Y:S01]  /*5de0*/  LDG.E.CONSTANT R5, desc[UR6][R26.64+0x400] ;  /* 0x000400061a057981 */ /* 0x000f62000c1e9900 */
[----:B------:R-:W-:Y:S01]  /*5df0*/  FFMA R4, R7, R17, R4 ;  /* 0x0000001107047223 */ /* 0x000fe20000000004 */
[-C--:B0-----:R-:W-:Y:S01]  /*5e00*/  FFMA R16, R10, R8.reuse, R11 ;  /* 0x000000080a107223 */ /* 0x081fe2000000000b */
[----:B------:R-:W-:-:S03]  /*5e10*/  FFMA R23, R12, R8, R23 ;  /* 0x000000080c177223 */ /* 0x000fc60000000017 */
[-C--:B------:R-:W-:Y:S01]  /*5e20*/  FFMA R8, R13, R9.reuse, R16 ;  /* 0x000000090d087223 */ /* 0x080fe20000000010 */
[-C--:B------:R-:W-:Y:S02]  /*5e30*/  FFMA R16, R12, R9.reuse, R4 ;  /* 0x000000090c107223 */ /* 0x080fe40000000004 */
[----:B------:R-:W5:Y:S01]  /*5e40*/  LDG.E.CONSTANT R4, desc[UR6][R26.64+0x500] ;  /* 0x000500061a047981 */ /* 0x000f62000c1e9900 */
[----:B------:R-:W-:-:S03]  /*5e50*/  FFMA R28, R10, R9, R28 ;  /* 0x000000090a1c7223 */ /* 0x000fc6000000001c */
[----:B------:R-:W0:Y:S01]  /*5e60*/  LDS.64 R10, [R20+0x2240] ;  /* 0x00224000140a7984 */ /* 0x000e220000000a00 */
[----:B------:R-:W-:-:S03]  /*5e70*/  FFMA R23, R15, R9, R23 ;  /* 0x000000090f177223 */ /* 0x000fc60000000017 */
[----:B------:R-:W5:Y:S01]  /*5e80*/  LDG.E.CONSTANT R9, desc[UR6][R26.64+0x600] ;  /* 0x000600061a097981 */ /* 0x000f62000c1e9900 */
[-C--:B0-----:R-:W-:Y:S01]  /*5e90*/  FFMA R28, R13, R10.reuse, R28 ;  /* 0x0000000a0d1c7223 */ /* 0x081fe2000000001c */
[C---:B------:R-:W-:Y:S02]  /*5ea0*/  FFMA R13, R7.reuse, R10, R8 ;  /* 0x0000000a070d7223 */ /* 0x040fe40000000008 */
[----:B------:R-:W5:Y:S01]  /*5eb0*/  LDG.E.CONSTANT R8, desc[UR6][R26.64+0x700] ;  /* 0x000700061a087981 */ /* 0x000f62000c1e9900 */
[----:B------:R-:W-:-:S03]  /*5ec0*/  FFMA R28, R7, R11, R28 ;  /* 0x0000000b071c7223 */ /* 0x000fc6000000001c */
[----:B------:R0:W5:Y:S01]  /*5ed0*/  LDG.E.CONSTANT R7, desc[UR6][R26.64+0x800] ;  /* 0x000800061a077981 */ /* 0x000162000c1e9900 */
[C---:B------:R-:W-:Y:S01]  /*5ee0*/  FFMA R17, R14.reuse, R17, R25 ;  /* 0x000000110e117223 */ /* 0x040fe20000000019 */
[-C--:B------:R-:W-:Y:S01]  /*5ef0*/  FFMA R25, R15, R10.reuse, R16 ;  /* 0x0000000a0f197223 */ /* 0x080fe20000000010 */
[----:B------:R-:W-:-:S03]  /*5f00*/  FFMA R16, R14, R10, R23 ;  /* 0x0000000a0e107223 */ /* 0x000fc60000000017 */
[----:B------:R-:W-:Y:S02]  /*5f10*/  FFMA R23, R14, R11, R25 ;  /* 0x0000000b0e177223 */ /* 0x000fe40000000019 */
[----:B------:R-:W1:Y:S02]  /*5f20*/  LDS.64 R10, [R20+0x22b0] ;  /* 0x0022b000140a7984 */ /* 0x000e640000000a00 */
[C---:B-1----:R-:W-:Y:S01]  /*5f30*/  FFMA R10, R12.reuse, R10, R13 ;  /* 0x0000000a0c0a7223 */ /* 0x042fe2000000000d */
[-C--:B------:R-:W-:Y:S02]  /*5f40*/  FFMA R25, R12, R11.reuse, R28 ;  /* 0x0000000b0c197223 */ /* 0x080fe4000000001c */
[----:B------:R-:W1:Y:S01]  /*5f50*/  LDS.64 R12, [R20+0x22b8] ;  /* 0x0022b800140c7984 */ /* 0x000e620000000a00 */
[----:B------:R-:W-:-:S03]  /*5f60*/  FFMA R29, R15, R11, R10 ;  /* 0x0000000b0f1d7223 */ /* 0x000fc6000000000a */
[----:B------:R-:W2:Y:S01]  /*5f70*/  LDS.64 R10, [R20+0x2328] ;  /* 0x00232800140a7984 */ /* 0x000ea20000000a00 */
[-C--:B-1----:R-:W-:Y:S01]  /*5f80*/  FFMA R28, R15, R12.reuse, R25 ;  /* 0x0000000c0f1c7223 */ /* 0x082fe20000000019 */
[----:B------:R-:W-:-:S03]  /*5f90*/  FFMA R25, R14, R12, R29 ;  /* 0x0000000c0e197223 */ /* 0x000fc6000000001d */
[----:B0-----:R-:W-:Y:S02]  /*5fa0*/  FFMA R26, R14, R13, R28 ;  /* 0x0000000d0e1a7223 */ /* 0x001fe4000000001c */
[----:B------:R-:W-:Y:S04]  /*5fb0*/  LDS.64 R14, [R20+0x2330] ;  /* 0x00233000140e7984 */ /* 0x000fe80000000a00 */
[----:B------:R-:W0:Y:S01]  /*5fc0*/  LDS.64 R12, [R20+0x23a0] ;  /* 0x0023a000140c7984 */ /* 0x000e220000000a00 */
[C---:B--2---:R-:W-:Y:S01]  /*5fd0*/  FFMA R10, R22.reuse, R10, R24 ;  /* 0x0000000a160a7223 */ /* 0x044fe20000000018 */
[CC--:B------:R-:W-:Y:S01]  /*5fe0*/  FFMA R17, R22.reuse, R11.reuse, R17 ;  /* 0x0000000b16117223 */ /* 0x0c0fe20000000011 */
[----:B0-----:R-:W-:Y:S02]  /*5ff0*/  FFMA R16, R22, R12, R16 ;  /* 0x0000000c16107223 */ /* 0x001fe40000000010 */
[C---:B---3--:R-:W-:Y:S01]  /*6000*/  FFMA R11, R19.reuse, R11, R10 ;  /* 0x0000000b130b7223 */ /* 0x048fe2000000000a */
[----:B------:R-:W-:-:S03]  /*6010*/  FFMA R24, R19, R14, R17 ;  /* 0x0000000e13187223 */ /* 0x000fc60000000011 */
[C---:B----4-:R-:W-:Y:S01]  /*6020*/  FFMA R28, R18.reuse, R14, R11 ;  /* 0x0000000e121c7223 */ /* 0x050fe2000000000b */
[----:B------:R-:W-:Y:S01]  /*6030*/  FFMA R14, R18, R15, R24 ;  /* 0x0000000f120e7223 */ /* 0x000fe20000000018 */
[-C--:B------:R-:W-:Y:S01]  /*6040*/  FFMA R15, R19, R13.reuse, R16 ;  /* 0x0000000d130f7223 */ /* 0x080fe20000000010 */
[----:B------:R-:W0:Y:S04]  /*6050*/  LDS.64 R10, [R20+0x2418] ;  /* 0x00241800140a7984 */ /* 0x000e280000000a00 */
[----:B------:R-:W1:Y:S01]  /*6060*/  LDS.64 R16, [R20+0x23a8] ;  /* 0x0023a80014107984 */ /* 0x000e620000000a00 */
[-C--:B------:R-:W-:Y:S01]  /*6070*/  FFMA R24, R22, R13.reuse, R23 ;  /* 0x0000000d16187223 */ /* 0x080fe20000000017 */
[C---:B-----5:R-:W-:Y:S01]  /*6080*/  FFMA R28, R21.reuse, R12, R28 ;  /* 0x0000000c151c7223 */ /* 0x060fe2000000001c */
[----:B------:R-:W-:-:S03]  /*6090*/  FFMA R14, R21, R13, R14 ;  /* 0x0000000d150e7223 */ /* 0x000fc6000000000e */
[----:B------:R-:W-:Y:S02]  /*60a0*/  FFMA R23, R5, R13, R28 ;  /* 0x0000000d05177223 */ /* 0x000fe4000000001c */
[----:B------:R-:W2:Y:S01]  /*60b0*/  LDS.64 R12, [R20+0x2420] ;  /* 0x00242000140c7984 */ /* 0x000ea20000000a00 */
[----:B0-----:R-:W-:Y:S01]  /*60c0*/  FFMA R26, R22, R11, R26 ;  /* 0x0000000b161a7223 */ /* 0x001fe2000000001a */
[-C--:B-1----:R-:W-:Y:S01]  /*60d0*/  FFMA R27, R19, R16.reuse, R24 ;  /* 0x00000010131b7223 */ /* 0x082fe20000000018 */
[-C--:B------:R-:W-:Y:S01]  /*60e0*/  FFMA R24, R18, R16.reuse, R15 ;  /* 0x0000001012187223 */ /* 0x080fe2000000000f */
[----:B------:R-:W-:Y:S02]  /*60f0*/  FFMA R29, R5, R16, R14 ;  /* 0x00000010051d7223 */ /* 0x000fe4000000000e */
[----:B------:R-:W0:Y:S01]  /*6100*/  LDS.64 R14, [R20+0x2490] ;  /* 0x00249000140e7984 */ /* 0x000e220000000a00 */
[----:B------:R-:W-:Y:S01]  /*6110*/  FFMA R25, R22, R10, R25 ;  /* 0x0000000a16197223 */ /* 0x000fe20000000019 */
[----:B------:R-:W-:Y:S01]  /*6120*/  FFMA R28, R4, R16, R23 ;  /* 0x00000010041c7223 */ /* 0x000fe20000000017 */
[----:B--2---:R-:W-:-:S02]  /*6130*/  FFMA R16, R19, R12, R26 ;  /* 0x0000000c13107223 */ /* 0x004fc4000000001a */
[----:B------:R-:W-:Y:S01]  /*6140*/  FFMA R23, R19, R11, R25 ;  /* 0x0000000b13177223 */ /* 0x000fe20000000019 */
[-C--:B------:R-:W-:Y:S01]  /*6150*/  FFMA R26, R18, R17.reuse, R27 ;  /* 0x00000011121a7223 */ /* 0x080fe2000000001b */
[----:B------:R-:W-:Y:S01]  /*6160*/  FFMA R22, R4, R17, R29 ;  /* 0x0000001104167223 */ /* 0x000fe2000000001d */
[C---:B------:R-:W-:Y:S02]  /*6170*/  FFMA R25, R18.reuse, R13, R16 ;  /* 0x0000000d12197223 */ /* 0x040fe40000000010 */
[----:B------:R-:W1:Y:S01]  /*6180*/  LDS.64 R16, [R20+0x2498] ;  /* 0x0024980014107984 */ /* 0x000e620000000a00 */
[----:B------:R-:W-:-:S03]  /*6190*/  FFMA R23, R18, R12, R23 ;  /* 0x0000000c12177223 */ /* 0x000fc60000000017 */
[----:B------:R-:W2:Y:S01]  /*61a0*/  LDS.64 R18, [R20+0x2508] ;  /* 0x0025080014127984 */ /* 0x000ea20000000a00 */
[-C--:B------:R-:W-:Y:S01]  /*61b0*/  FFMA R24, R21, R10.reuse, R24 ;  /* 0x0000000a15187223 */ /* 0x080fe20000000018 */
[----:B------:R-:W-:Y:S01]  /*61c0*/  FFMA R27, R9, R10, R28 ;  /* 0x0000000a091b7223 */ /* 0x000fe2000000001c */
[C---:B------:R-:W-:Y:S01]  /*61d0*/  FFMA R26, R21.reuse, R11, R26 ;  /* 0x0000000b151a7223 */ /* 0x040fe2000000001a */
[C---:B0-----:R-:W-:Y:S01]  /*61e0*/  FFMA R10, R21.reuse, R14, R23 ;  /* 0x0000000e150a7223 */ /* 0x041fe20000000017 */
[----:B------:R-:W-:Y:S02]  /*61f0*/  FFMA R25, R21, R15, R25 ;  /* 0x0000000f15197223 */ /* 0x000fe40000000019 */
[----:B------:R-:W0:Y:S01]  /*6200*/  LDS.64 R20, [R20+0x2510] ;  /* 0x0025100014147984 */ /* 0x000e220000000a00 */
[----:B------:R-:W-:-:S04]  /*6210*/  FFMA R23, R5, R11, R24 ;  /* 0x0000000b05177223 */ /* 0x000fc80000000018 */
[-C--:B------:R-:W-:Y:S01]  /*6220*/  FFMA R24, R4, R12.reuse, R23 ;  /* 0x0000000c04187223 */ /* 0x080fe20000000017 */
[C---:B------:R-:W-:Y:S01]  /*6230*/  FFMA R23, R5.reuse, R12, R26 ;  /* 0x0000000c05177223 */ /* 0x040fe2000000001a */
[C---:B------:R-:W-:Y:S01]  /*6240*/  FFMA R29, R5.reuse, R15, R10 ;  /* 0x0000000f051d7223 */ /* 0x040fe2000000000a */
[----:B-1----:R-:W-:Y:S01]  /*6250*/  FFMA R26, R5, R16, R25 ;  /* 0x00000010051a7223 */ /* 0x002fe20000000019 */
[----:B------:R-:W-:-:S05]  /*6260*/  HFMA2 R25, -RZ, RZ, 0, 1.6689300537109375e-06 ;  /* 0x0000001cff197431 */ /* 0x000fca00000001ff */
[----:B------:R-:W-:-:S05]  /*6270*/  IMAD R25, R2, -0x3, R25 ;  /* 0xfffffffd02197824 */ /* 0x000fca00078e0219 */
[----:B------:R-:W-:Y:S01]  /*6280*/  VIMNMX.U32 R25, PT, PT, R25, 0x3, PT ;  /* 0x0000000319197848 */ /* 0x000fe20003fe0000 */
[----:B------:R-:W-:Y:S01]  /*6290*/  FFMA R14, R9, R14, R24 ;  /* 0x0000000e090e7223 */ /* 0x000fe20000000018 */
[C---:B------:R-:W-:Y:S02]  /*62a0*/  FFMA R24, R4.reuse, R13, R23 ;  /* 0x0000000d04187223 */ /* 0x040fe40000000017 */
[----:B------:R-:W-:Y:S01]  /*62b0*/  ISETP.NE.AND P0, PT, R25, 0x3, PT ;  /* 0x000000031900780c */ /* 0x000fe20003f05270 */
[C---:B------:R-:W-:Y:S01]  /*62c0*/  FFMA R10, R4.reuse, R16, R29 ;  /* 0x00000010040a7223 */ /* 0x040fe2000000001d */
[----:B------:R-:W-:Y:S01]  /*62d0*/  FFMA R4, R4, R17, R26 ;  /* 0x0000001104047223 */ /* 0x000fe2000000001a */
[CC--:B------:R-:W-:Y:S01]  /*62e0*/  FFMA R23, R9.reuse, R11.reuse, R22 ;  /* 0x0000000b09177223 */ /* 0x0c0fe20000000016 */
[C---:B------:R-:W-:Y:S01]  /*62f0*/  FFMA R22, R8.reuse, R11, R27 ;  /* 0x0000000b08167223 */ /* 0x040fe2000000001b */
[C---:B------:R-:W-:Y:S01]  /*6300*/  FFMA R5, R9.reuse, R15, R24 ;  /* 0x0000000f09057223 */ /* 0x040fe20000000018 */
[C---:B--2---:R-:W-:Y:S01]  /*6310*/  FFMA R11, R9.reuse, R18, R10 ;  /* 0x00000012090b7223 */ /* 0x044fe2000000000a */
[----:B------:R-:W-:Y:S01]  /*6320*/  FFMA R9, R9, R19, R4 ;  /* 0x0000001309097223 */ /* 0x000fe20000000004 */
[C---:B------:R-:W-:Y:S01]  /*6330*/  FFMA R24, R8.reuse, R12, R23 ;  /* 0x0000000c08187223 */ /* 0x040fe20000000017 */
[C---:B------:R-:W-:Y:S01]  /*6340*/  FFMA R14, R8.reuse, R15, R14 ;  /* 0x0000000f080e7223 */ /* 0x040fe2000000000e */
[C---:B------:R-:W-:Y:S01]  /*6350*/  FFMA R11, R8.reuse, R19, R11 ;  /* 0x00000013080b7223 */ /* 0x040fe2000000000b */
[C---:B------:R-:W-:Y:S01]  /*6360*/  FFMA R4, R8.reuse, R16, R5 ;  /* 0x0000001008047223 */ /* 0x040fe20000000005 */
[----:B0-----:R-:W-:Y:S01]  /*6370*/  FFMA R8, R8, R20, R9 ;  /* 0x0000001408087223 */ /* 0x001fe20000000009 */
[C---:B------:R-:W-:Y:S01]  /*6380*/  FFMA R12, R7.reuse, R12, R22 ;  /* 0x0000000c070c7223 */ /* 0x040fe20000000016 */
[C---:B------:R-:W-:Y:S01]  /*6390*/  FFMA R13, R7.reuse, R13, R24 ;  /* 0x0000000d070d7223 */ /* 0x040fe20000000018 */
[C---:B------:R-:W-:Y:S01]  /*63a0*/  FFMA R14, R7.reuse, R16, R14 ;  /* 0x00000010070e7223 */ /* 0x040fe2000000000e */
[C---:B------:R-:W-:Y:S01]  /*63b0*/  FFMA R17, R7.reuse, R17, R4 ;  /* 0x0000001107117223 */ /* 0x040fe20000000004 */
[C---:B------:R-:W-:Y:S01]  /*63c0*/  FFMA R11, R7.reuse, R20, R11 ;  /* 0x00000014070b7223 */ /* 0x040fe2000000000b */
[----:B------:R-:W-:Y:S01]  /*63d0*/  FFMA R21, R7, R21, R8 ;  /* 0x0000001507157223 */ /* 0x000fe20000000008 */
[----:B------:R-:W-:Y:S01]  /*63e0*/  SHF.L.U32 R6, R6, 0x1, RZ ;  /* 0x0000000106067819 */ /* 0x000fe200000006ff */
[----:B------:R-:W-:Y:S06]  /*63f0*/  @!P0 BRA `(.L_x_21) ;  /* 0x00000000005c8947 */ /* 0x000fec0003800000 */
[----:B------:R-:W-:-:S13]  /*6400*/  ISETP.NE.AND P0, PT, R25, 0x2, PT ;  /* 0x000000021900780c */ /* 0x000fda0003f05270 */
[----:B------:R-:W-:Y:S05]  /*6410*/  @!P0 BRA `(.L_x_22) ;  /* 0x0000000000288947 */ /* 0x000fea0003800000 */
[----:B------:R-:W-:-:S13]  /*6420*/  ISETP.GT.U32.AND P0, PT, R0, 0x37f, PT ;  /* 0x0000037f0000780c */ /* 0x000fda0003f04070 */
[----:B------:R-:W-:Y:S05]  /*6430*/  @P0 EXIT ;  /* 0x000000000000094d */ /* 0x000fea0003800000 */
[----:B------:R-:W0:Y:S01]  /*6440*/  LDC.64 R4, c[0x0][0x390] ;  /* 0x0000e400ff047b82 */ /* 0x000e220000000a00 */
[----:B------:R-:W-:-:S04]  /*6450*/  IMAD R2, R2, 0x54, RZ ;  /* 0x0000005402027824 */ /* 0x000fc800078e02ff */
[----:B------:R-:W-:-:S05]  /*6460*/  IMAD R3, R3, 0x310, R2 ;  /* 0x0000031003037824 */ /* 0x000fca00078e0202 */
[----:B------:R-:W-:-:S05]  /*6470*/  IADD3 R3, PT, PT, R6, R3, RZ ;  /* 0x0000000306037210 */ /* 0x000fca0007ffe0ff */
[----:B0-----:R-:W-:-:S05]  /*6480*/  IMAD.WIDE.U32 R2, R3, 0x4, R4 ;  /* 0x0000000403027825 */ /* 0x001fca00078e0004 */
[----:B------:R-:W-:Y:S04]  /*6490*/  REDG.E.ADD.F32.FTZ.RN.STRONG.GPU desc[UR6][R2.64], R12 ;  /* 0x0000000c020079a6 */ /* 0x000fe8000c12f306 */
[----:B------:R-:W-:Y:S01]  /*64a0*/  REDG.E.ADD.F32.FTZ.RN.STRONG.GPU desc[UR6][R2.64+0x4], R13 ;  /* 0x0000040d020079a6 */ /* 0x000fe2000c12f306 */
[----:B------:R-:W-:Y:S05]  /*64b0*/  EXIT ;  /* 0x000000000000794d */ /* 0x000fea0003800000 */
.L_x_22:
[----:B------:R-:W-:-:S13]  /*64c0*/  ISETP.GT.U32.AND P0, PT, R0, 0x37f, PT ;  /* 0x0000037f0000780c */ /* 0x000fda0003f04070 */
[----:B------:R-:W-:Y:S05]  /*64d0*/  @P0 EXIT ;  /* 0x000000000000094d */ /* 0x000fea0003800000 */
[----:B------:R-:W0:Y:S01]  /*64e0*/  LDC.64 R4, c[0x0][0x390] ;  /* 0x0000e400ff047b82 */ /* 0x000e220000000a00 */
[----:B------:R-:W-:-:S04]  /*64f0*/  IMAD R3, R3, 0x310, R6 ;  /* 0x0000031003037824 */ /* 0x000fc800078e0206 */
[----:B------:R-:W-:-:S04]  /*6500*/  IMAD R3, R2, 0x54, R3 ;  /* 0x0000005402037824 */ /* 0x000fc800078e0203 */
[----:B0-----:R-:W-:-:S05]  /*6510*/  IMAD.WIDE.U32 R2, R3, 0x4, R4 ;  /* 0x0000000403027825 */ /* 0x001fca00078e0004 */
[----:B------:R-:W-:Y:S04]  /*6520*/  REDG.E.ADD.F32.FTZ.RN.STRONG.GPU desc[UR6][R2.64], R12 ;  /* 0x0000000c020079a6 */ /* 0x000fe8000c12f306 */
[----:B------:R-:W-:Y:S04]  /*6530*/  REDG.E.ADD.F32.FTZ.RN.STRONG.GPU desc[UR6][R2.64+0x4], R13 ;  /* 0x0000040d020079a6 */ /* 0x000fe8000c12f306 */
[----:B------:R-:W-:Y:S04]  /*6540*/  REDG.E.ADD.F32.FTZ.RN.STRONG.GPU desc[UR6][R2.64+0x70], R14 ;  /* 0x0000700e020079a6 */ /* 0x000fe8000c12f306 */
[----:B------:R-:W-:Y:S01]  /*6550*/  REDG.E.ADD.F32.FTZ.RN.STRONG.GPU desc[UR6][R2.64+0x74], R17 ;  /* 0x00007411020079a6 */ /* 0x000fe2000c12f306 */
[----:B------:R-:W-:Y:S05]  /*6560*/  EXIT ;  /* 0x000000000000794d */ /* 0x000fea0003800000 */
.L_x_21:
        /* <DEDUP_REMOVED lines=9> */
[----:B------:R-:W-:Y:S04]  /*6600*/  REDG.E.ADD.F32.FTZ.RN.STRONG.GPU desc[UR6][R4.64+0x74], R17 ;  /* 0x00007411040079a6 */ /* 0x000fe8000c12f306 */
[----:B------:R-:W-:Y:S04]  /*6610*/  REDG.E.ADD.F32.FTZ.RN.STRONG.GPU desc[UR6][R4.64+0xe0], R11 ;  /* 0x0000e00b040079a6 */ /* 0x000fe8000c12f306 */
[----:B------:R-:W-:Y:S01]  /*6620*/  REDG.E.ADD.F32.FTZ.RN.STRONG.GPU desc[UR6][R4.64+0xe4], R21 ;  /* 0x0000e415040079a6 */ /* 0x000fe2000c12f306 */
[----:B------:R-:W-:Y:S05]  /*6630*/  EXIT ;  /* 0x000000000000794d */ /* 0x000fea0003800000 */
        .weak           $__internal_0_$__cuda_sm20_div_u16
        .type           $__internal_0_$__cuda_sm20_div_u16,@function
        .size           $__internal_0_$__cuda_sm20_div_u16,(.L_x_31 - $__internal_0_$__cuda_sm20_div_u16)
$__internal_0_$__cuda_sm20_div_u16:
[----:B------:R-:W0:Y:S01]  /*6640*/  I2F.U16 R10, R9 ;  /* 0x00000009000a7306 */ /* 0x000e220000101000 */
[----:B------:R-:W-:Y:S02]  /*6650*/  MOV R11, 0x4b800000 ;  /* 0x4b800000000b7802 */ /* 0x000fe40000000f00 */
[----:B------:R-:W-:Y:S02]  /*6660*/  I2FP.F32.U32.RZ R8, R8 ;  /* 0x0000000800087245 */ /* 0x000fe4000020d000 */
[C---:B0-----:R-:W-:Y:S02]  /*6670*/  FSETP.GEU.AND P1, PT, |R10|.reuse, 1.175494350822287508e-38, PT ;  /* 0x008000000a00780b */ /* 0x041fe40003f2e200 */
[----:B------:R-:W-:Y:S02]  /*6680*/  FSETP.GT.AND P0, PT, |R10|, 8.50705917302346158658e+37, PT ;  /* 0x7e8000000a00780b */ /* 0x000fe40003f04200 */
[----:B------:R-:W-:-:S04]  /*6690*/  FSEL R11, R11, 1, !P1 ;  /* 0x3f8000000b0b7808 */ /* 0x000fc80004800000 */
[----:B------:R-:W-:Y:S02]  /*66a0*/  FSEL R11, R11, 0.25, !P0 ;  /* 0x3e8000000b0b7808 */ /* 0x000fe40004000000 */
[----:B------:R-:W-:Y:S01]  /*66b0*/  ISETP.NE.U32.AND P0, PT, R9, RZ, PT ;  /* 0x000000ff0900720c */ /* 0x000fe20003f05070 */
[----:B------:R-:W-:Y:S02]  /*66c0*/  HFMA2 R9, -RZ, RZ, 0, 0 ;  /* 0x00000000ff097431 */ /* 0x000fe400000001ff */
[----:B------:R-:W-:-:S06]  /*66d0*/  FMUL R10, R10, R11 ;  /* 0x0000000b0a0a7220 */ /* 0x000fcc0000400000 */
[----:B------:R-:W0:Y:S02]  /*66e0*/  MUFU.RCP R10, R10 ;  /* 0x0000000a000a7308 */ /* 0x000e240000001000 */
[----:B0-----:R-:W-:-:S05]  /*66f0*/  FMUL R11, R11, R10 ;  /* 0x0000000a0b0b7220 */ /* 0x001fca0000400000 */
[----:B------:R-:W-:-:S05]  /*6700*/  IADD3 R11, PT, PT, R11, 0x2, RZ ;  /* 0x000000020b0b7810 */ /* 0x000fca0007ffe0ff */
[----:B------:R-:W-:Y:S01]  /*6710*/  FMUL.RZ R11, R8, R11 ;  /* 0x0000000b080b7220 */ /* 0x000fe2000040c000 */
[----:B------:R-:W-:-:S05]  /*6720*/  MOV R8, R13 ;  /* 0x0000000d00087202 */ /* 0x000fca0000000f00 */
[----:B------:R-:W0:Y:S02]  /*6730*/  F2I.U32.TRUNC.NTZ R11, R11 ;  /* 0x0000000b000b7305 */ /* 0x000e24000020f000 */
[----:B0-----:R-:W-:Y:S02]  /*6740*/  LOP3.LUT R12, R11, 0xffff, RZ, 0xc0, !PT ;  /* 0x0000ffff0b0c7812 */ /* 0x001fe400078ec0ff */
[----:B------:R-:W-:Y:S01]  /*6750*/  @!P0 MOV R12, 0xffffffff ;  /* 0xffffffff000c8802 */ /* 0x000fe20000000f00 */
[----:B------:R-:W-:Y:S06]  /*6760*/  RET.REL.NODEC R8 `(_Z6conv2dPfPKfS_) ;  /* 0xffffff9808247950 */ /* 0x000fec0003c3ffff */
.L_x_23:
[----:B------:R-:W-:-:S00]  /*6770*/  BRA `(.L_x_23) ;  /* 0xfffffffc00fc7947 */ /* 0x000fc0000383ffff */
[----:B------:R-:W-:-:S00]  /*6780*/  NOP ;  /* 0x0000000000007918 */ /* 0x000fc00000000000 */
[----:B------:R-:W-:-:S00]  /*6790*/  NOP ;  /* 0x0000000000007918 */ /* 0x000fc00000000000 */
[----:B------:R-:W-:-:S00]  /*67a0*/  NOP ;  /* 0x0000000000007918 */ /* 0x000fc00000000000 */
[----:B------:R-:W-:-:S00]  /*67b0*/  NOP ;  /* 0x0000000000007918 */ /* 0x000fc00000000000 */
[----:B------:R-:W-:-:S00]  /*67c0*/  NOP ;  /* 0x0000000000007918 */ /* 0x000fc00000000000 */
[----:B------:R-:W-:-:S00]  /*67d0*/  NOP ;  /* 0x0000000000007918 */ /* 0x000fc00000000000 */
[----:B------:R-:W-:-:S00]  /*67e0*/  NOP ;  /* 0x0000000000007918 */ /* 0x000fc00000000000 */
[----:B------:R-:W-:-:S00]  /*67f0*/  NOP ;  /* 0x0000000000007918 */ /* 0x000fc00000000000 */
.L_x_31:


//--------------------- .text.default_function_kernel0 --------------------------
	.section	.text.default_function_kernel0,"ax",@progbits
	.align	128
        .global         default_function_kernel0
        .type           default_function_kernel0,@function
        .size           default_function_kernel0,(.L_x_33 - default_function_kernel0)
        .other          default_function_kernel0,@"STO_CUDA_ENTRY STV_DEFAULT"
default_function_kernel0:
.text.default_function_kernel0:
[----:B------:R-:W-:Y:S01]  /*0000*/  LDC R1, c[0x0][0x37c] ;  /* 0x0000df00ff017b82 */ /* 0x000fe20000000800 */
[----:B------:R-:W0:Y:S07]  /*0010*/  S2R R9, SR_TID.Y ;  /* 0x0000000000097919 */ /* 0x000e2e0000002200 */
[----:B------:R-:W1:Y:S01]  /*0020*/  S2UR UR5, SR_CTAID.X ;  /* 0x00000000000579c3 */ /* 0x000e620000002500 */
[----:B------:R-:W2:Y:S01]  /*0030*/  LDCU.64 UR8, c[0x0][0x388] ;  /* 0x00007100ff0877ac */ /* 0x000ea20008000a00 */
[----:B------:R-:W-:Y:S01]  /*0040*/  HFMA2 R59, -RZ, RZ, 0, 0 ;  /* 0x00000000ff3b7431 */ /* 0x000fe200000001ff */
[----:B------:R-:W0:Y:S01]  /*0050*/  S2R R4, SR_TID.X ;  /* 0x0000000000047919 */ /* 0x000e220000002100 */
[----:B------:R-:W-:Y:S01]  /*0060*/  HFMA2 R57, -RZ, RZ, 0, 0 ;  /* 0x00000000ff397431 */ /* 0x000fe200000001ff */
[----:B------:R-:W-:Y:S01]  /*0070*/  UMOV UR4, 0x400 ;  /* 0x0000040000047882 */ /* 0x000fe20000000000 */
[----:B------:R-:W-:Y:S01]  /*0080*/  HFMA2 R53, -RZ, RZ, 0, 0 ;  /* 0x00000000ff357431 */ /* 0x000fe200000001ff */
[----:B------:R-:W3:Y:S01]  /*0090*/  S2R R24, SR_TID.Z ;  /* 0x0000000000187919 */ /* 0x000ee20000002300 */
[----:B------:R-:W4:Y:S01]  /*00a0*/  S2UR UR7, SR_CgaCtaId ;  /* 0x00000000000779c3 */ /* 0x000f220000008800 */
[----:B------:R-:W-:Y:S01]  /*00b0*/  UIADD3 UR6, UPT, UPT, UR4, 0x7e0, URZ ;  /* 0x000007e004067890 */ /* 0x000fe2000fffe0ff */
[----:B------:R-:W-:Y:S01]  /*00c0*/  HFMA2 R51, -RZ, RZ, 0, 0 ;  /* 0x00000000ff337431 */ /* 0x000fe200000001ff */
[----:B------:R-:W5:Y:S01]  /*00d0*/  S2R R0, SR_CTAID.Z ;  /* 0x0000000000007919 */ /* 0x000f620000002700 */
[----:B------:R-:W-:Y:S01]  /*00e0*/  HFMA2 R47, -RZ, RZ, 0, 0 ;  /* 0x00000000ff2f7431 */ /* 0x000fe200000001ff */
[----:B------:R-:W-:Y:S01]  /*00f0*/  MOV R122, RZ ;  /* 0x000000ff007a7202 */ /* 0x000fe20000000f00 */
[----:B------:R-:W-:Y:S01]  /*0100*/  HFMA2 R43, -RZ, RZ, 0, 0 ;  /* 0x00000000ff2b7431 */ /* 0x000fe200000001ff */
[----:B------:R-:W5:Y:S01]  /*0110*/  S2R R45, SR_CTAID.Y ;  /* 0x00000000002d7919 */ /* 0x000f620000002600 */
[----:B------:R-:W-:Y:S01]  /*0120*/  MOV R55, RZ ;  /* 0x000000ff00377202 */ /* 0x000fe20000000f00 */
[----:B------:R-:W0:Y:S01]  /*0130*/  LDCU.64 UR10, c[0x0][0x358] ;  /* 0x00006b00ff0a77ac */ /* 0x000e220008000a00 */
[----:B------:R-:W-:-:S02]  /*0140*/  MOV R49, RZ ;  /* 0x000000ff00317202 */ /* 0x000fc40000000f00 */
[----:B------:R-:W-:Y:S01]  /*0150*/  MOV R63, RZ ;  /* 0x000000ff003f7202 */ /* 0x000fe20000000f00 */
[----:B--2---:R-:W-:Y:S01]  /*0160*/  UIADD3 UR8, UP0, UPT, UR8, 0x8, URZ ;  /* 0x0000000808087890 */ /* 0x004fe2000ff1e0ff */
[----:B------:R-:W-:Y:S01]  /*0170*/  MOV R41, RZ ;  /* 0x000000ff00297202 */ /* 0x000fe20000000f00 */
[----:B-1----:R-:W-:Y:S02]  /*0180*/  USHF.L.U32 UR5, UR5, 0x2, URZ ;  /* 0x0000000205057899 */ /* 0x002fe400080006ff */
[----:B------:R-:W-:Y:S02]  /*0190*/  UIADD3.X UR9, UPT, UPT, URZ, UR9, URZ, UP0, !UPT ;  /* 0x00000009ff097290 */ /* 0x000fe400087fe4ff */
[----:B----4-:R-:W-:Y:S02]  /*01a0*/  ULEA UR4, UR7, UR4, 0x18 ;  /* 0x0000000407047291 */ /* 0x010fe4000f8ec0ff */
[----:B------:R-:W-:Y:S01]  /*01b0*/  ULEA UR6, UR7, UR6, 0x18 ;  /* 0x0000000607067291 */ /* 0x000fe2000f8ec0ff */
[----:B0-----:R-:W-:-:S02]  /*01c0*/  LEA R3, R9, R4, 0x1 ;  /* 0x0000000409037211 */ /* 0x001fc400078e08ff */
[----:B------:R-:W-:Y:S02]  /*01d0*/  LEA R4, R4, R4, 0x3 ;  /* 0x0000000404047211 */ /* 0x000fe400078e18ff */
[C---:B------:R-:W-:Y:S01]  /*01e0*/  LEA R2, R3.reuse, -R3, 0x3 ;  /* 0x8000000303027211 */ /* 0x040fe200078e18ff */
[----:B------:R-:W-:Y:S01]  /*01f0*/  IMAD R3, R3, 0x15, RZ ;  /* 0x0000001503037824 */ /* 0x000fe200078e02ff */
[----:B------:R-:W-:Y:S01]  /*0200*/  LOP3.LUT R6, R4, 0xffff, RZ, 0xc0, !PT ;  /* 0x0000ffff04067812 */ /* 0x000fe200078ec0ff */
[----:B---3--:R-:W-:Y:S01]  /*0210*/  IMAD R151, R24, 0x7, R9 ;  /* 0x0000000718977824 */ /* 0x008fe200078e0209 */
[----:B------:R-:W-:Y:S01]  /*0220*/  IADD3 R5, PT, PT, R2, 0x5, RZ ;  /* 0x0000000502057810 */ /* 0x000fe20007ffe0ff */
[----:B------:R-:W-:Y:S01]  /*0230*/  IMAD R8, R24, 0x60, R2 ;  /* 0x0000006018087824 */ /* 0x000fe200078e0202 */
[----:B------:R-:W-:Y:S01]  /*0240*/  IADD3 R2, PT, PT, R2, 0x6, RZ ;  /* 0x0000000602027810 */ /* 0x000fe20007ffe0ff */
[----:B------:R-:W-:Y:S01]  /*0250*/  IMAD R128, R24, 0x120, R3 ;  /* 0x0000012018807824 */ /* 0x000fe200078e0203 */
[----:B------:R-:W-:Y:S01]  /*0260*/  LOP3.LUT R5, R5, 0xffff, RZ, 0xc0, !PT ;  /* 0x0000ffff05057812 */ /* 0x000fe200078ec0ff */
[----:B------:R-:W-:Y:S01]  /*0270*/  IMAD R6, R6, 0x2aab, RZ ;  /* 0x00002aab06067824 */ /* 0x000fe200078e02ff */
[C---:B------:R-:W-:Y:S01]  /*0280*/  ISETP.GT.U32.AND P1, PT, R8.reuse, 0x17a, PT ;  /* 0x0000017a0800780c */ /* 0x040fe20003f24070 */
[----:B------:R-:W-:Y:S01]  /*0290*/  IMAD R151, R151, 0x12, R4 ;  /* 0x0000001297977824 */ /* 0x000fe200078e0204 */
[----:B------:R-:W-:-:S02]  /*02a0*/  ISETP.GT.U32.AND P4, PT, R8, 0x179, PT ;  /* 0x000001790800780c */ /* 0x000fc40003f84070 */
[----:B------:R-:W-:Y:S01]  /*02b0*/  LOP3.LUT R7, R2, 0xffff, RZ, 0xc0, !PT ;  /* 0x0000ffff02077812 */ /* 0x000fe200078ec0ff */
[----:B------:R-:W-:Y:S01]  /*02c0*/  IMAD R2, R5, 0x2aab, RZ ;  /* 0x00002aab05027824 */ /* 0x000fe200078e02ff */
[C---:B------:R-:W-:Y:S02]  /*02d0*/  ISETP.GT.U32.OR P0, PT, R128.reuse, 0x470, P1 ;  /* 0x000004708000780c */ /* 0x040fe40000f04470 */
[C---:B------:R-:W-:Y:S01]  /*02e0*/  ISETP.GT.U32.OR P5, PT, R128.reuse, 0x46f, P1 ;  /* 0x0000046f8000780c */ /* 0x040fe20000fa4470 */
[----:B------:R-:W-:Y:S01]  /*02f0*/  IMAD R7, R7, 0x2aab, RZ ;  /* 0x00002aab07077824 */ /* 0x000fe200078e02ff */
[C---:B------:R-:W-:Y:S02]  /*0300*/  ISETP.GT.U32.OR P2, PT, R128.reuse, 0x46d, P4 ;  /* 0x0000046d8000780c */ /* 0x040fe40002744470 */
[C---:B------:R-:W-:Y:S02]  /*0310*/  ISETP.GT.U32.OR P3, PT, R128.reuse, 0x46c, P4 ;  /* 0x0000046c8000780c */ /* 0x040fe40002764470 */
[----:B------:R-:W-:-:S02]  /*0320*/  ISETP.GT.U32.OR P1, PT, R128, 0x46e, P1 ;  /* 0x0000046e8000780c */ /* 0x000fc40000f24470 */
[----:B------:R-:W-:Y:S02]  /*0330*/  ISETP.GT.U32.OR P4, PT, R128, 0x46b, P4 ;  /* 0x0000046b8000780c */ /* 0x000fe40002784470 */
[C---:B------:R-:W-:Y:S02]  /*0340*/  ISETP.GT.U32.OR P0, PT, R3.reuse, 0x110, P0 ;  /* 0x000001100300780c */ /* 0x040fe40000704470 */
[C---:B------:R-:W-:Y:S02]  /*0350*/  ISETP.GT.U32.OR P5, PT, R3.reuse, 0x10f, P5 ;  /* 0x0000010f0300780c */ /* 0x040fe40002fa4470 */
[C---:B------:R-:W-:Y:S02]  /*0360*/  ISETP.GT.U32.OR P1, PT, R3.reuse, 0x10e, P1 ;  /* 0x0000010e0300780c */ /* 0x040fe40000f24470 */
[C---:B------:R-:W-:Y:S02]  /*0370*/  ISETP.GT.U32.OR P2, PT, R3.reuse, 0x10d, P2 ;  /* 0x0000010d0300780c */ /* 0x040fe40001744470 */
[----:B------:R-:W-:-:S02]  /*0380*/  ISETP.GT.U32.OR P3, PT, R3, 0x10c, P3 ;  /* 0x0000010c0300780c */ /* 0x000fc40001f64470 */
[----:B------:R-:W-:Y:S02]  /*0390*/  ISETP.GT.U32.OR P4, PT, R3, 0x10b, P4 ;  /* 0x0000010b0300780c */ /* 0x000fe40002784470 */
[----:B------:R-:W-:Y:S02]  /*03a0*/  SHF.L.U32 R3, R24, 0x3, RZ ;  /* 0x0000000318037819 */ /* 0x000fe400000006ff */
[----:B------:R-:W-:Y:S02]  /*03b0*/  SHF.R.U32.HI R6, RZ, 0x10, R6 ;  /* 0x00000010ff067819 */ /* 0x000fe40000011606 */
[----:B------:R-:W-:Y:S02]  /*03c0*/  SHF.R.U32.HI R8, RZ, 0x11, R7 ;  /* 0x00000011ff087819 */ /* 0x000fe40000011607 */
[----:B------:R-:W-:Y:S02]  /*03d0*/  SHF.R.U32.HI R2, RZ, 0x11, R2 ;  /* 0x00000011ff027819 */ /* 0x000fe40000011602 */
[----:B-----5:R-:W-:-:S02]  /*03e0*/  LEA R5, R0, R3, 0x5 ;  /* 0x0000000300057211 */ /* 0x020fc400078e28ff */
[----:B------:R-:W-:Y:S02]  /*03f0*/  PRMT R7, R6, 0x9910, RZ ;  /* 0x0000991006077816 */ /* 0x000fe400000000ff */
[C---:B------:R-:W-:Y:S02]  /*0400*/  IADD3 R124, PT, PT, R3.reuse, R8, RZ ;  /* 0x00000008037c7210 */ /* 0x040fe40007ffe0ff */
[----:B------:R-:W-:Y:S02]  /*0410*/  IADD3 R126, PT, PT, R3, R2, RZ ;  /* 0x00000002037e7210 */ /* 0x000fe40007ffe0ff */
[----:B------:R-:W-:Y:S02]  /*0420*/  IADD3 R2, PT, PT, R2, R5, RZ ;  /* 0x0000000502027210 */ /* 0x000fe40007ffe0ff */
[----:B------:R-:W-:Y:S02]  /*0430*/  MOV R3, R7 ;  /* 0x0000000700037202 */ /* 0x000fe40000000f00 */
[----:B------:R-:W-:-:S02]  /*0440*/  ISETP.GT.U32.OR P0, PT, R2, 0x3f, P0 ;  /* 0x0000003f0200780c */ /* 0x000fc40000704470 */
[C---:B------:R-:W-:Y:S02]  /*0450*/  ISETP.GT.U32.OR P5, PT, R2.reuse, 0x3f, P5 ;  /* 0x0000003f0200780c */ /* 0x040fe40002fa4470 */
[----:B------:R-:W-:Y:S01]  /*0460*/  ISETP.GT.U32.OR P1, PT, R2, 0x3f, P1 ;  /* 0x0000003f0200780c */ /* 0x000fe20000f24470 */
[----:B------:R-:W-:Y:S01]  /*0470*/  IMAD R2, R3, 0x6, RZ ;  /* 0x0000000603027824 */ /* 0x000fe200078e02ff */
[----:B------:R-:W-:Y:S02]  /*0480*/  IADD3 R5, PT, PT, R5, R8, RZ ;  /* 0x0000000805057210 */ /* 0x000fe40007ffe0ff */
[----:B------:R-:W-:Y:S02]  /*0490*/  ISETP.GT.U32.AND P6, PT, R124, 0x1f, PT ;  /* 0x0000001f7c00780c */ /* 0x000fe40003fc4070 */
[----:B------:R-:W-:Y:S02]  /*04a0*/  IADD3 R2, PT, PT, RZ, -R2, RZ ;  /* 0x80000002ff027210 */ /* 0x000fe40007ffe0ff */
[----:B------:R-:W-:-:S02]  /*04b0*/  ISETP.GT.U32.OR P2, PT, R5, 0x3f, P2 ;  /* 0x0000003f0500780c */ /* 0x000fc40001744470 */
[C---:B------:R-:W-:Y:S02]  /*04c0*/  ISETP.GT.U32.OR P3, PT, R5.reuse, 0x3f, P3 ;  /* 0x0000003f0500780c */ /* 0x040fe40001f64470 */
[----:B------:R-:W-:Y:S02]  /*04d0*/  ISETP.GT.U32.OR P4, PT, R5, 0x3f, P4 ;  /* 0x0000003f0500780c */ /* 0x000fe40002784470 */
[----:B------:R-:W-:Y:S02]  /*04e0*/  PRMT R11, R2, 0x7710, RZ ;  /* 0x00007710020b7816 */ /* 0x000fe400000000ff */
[----:B------:R-:W-:Y:S02]  /*04f0*/  IADD3 R5, PT, PT, R4, 0x1, RZ ;  /* 0x0000000104057810 */ /* 0x000fe40007ffe0ff */
[----:B------:R-:W-:Y:S02]  /*0500*/  P2R R7, PR, RZ, 0x40 ;  /* 0x00000040ff077803 */ /* 0x000fe40000000000 */
[----:B------:R-:W-:-:S02]  /*0510*/  LEA R3, R9, R9, 0x1 ;  /* 0x0000000909037211 */ /* 0x000fc400078e08ff */
[C---:B------:R-:W-:Y:S02]  /*0520*/  IADD3 R7, PT, PT, R4.reuse, 0x7, RZ ;  /* 0x0000000704077810 */ /* 0x040fe40007ffe0ff */
[C---:B------:R-:W-:Y:S02]  /*0530*/  IADD3 R8, PT, PT, R4.reuse, 0x2, RZ ;  /* 0x0000000204087810 */ /* 0x040fe40007ffe0ff */
[C---:B------:R-:W-:Y:S02]  /*0540*/  IADD3 R9, PT, PT, R4.reuse, 0x3, RZ ;  /* 0x0000000304097810 */ /* 0x040fe40007ffe0ff */
[C---:B------:R-:W-:Y:S02]  /*0550*/  IADD3 R13, PT, PT, R4.reuse, 0x4, RZ ;  /* 0x00000004040d7810 */ /* 0x040fe40007ffe0ff */
[C---:B------:R-:W-:Y:S02]  /*0560*/  IADD3 R10, PT, PT, R4.reuse, 0x8, RZ ;  /* 0x00000008040a7810 */ /* 0x040fe40007ffe0ff */
[----:B------:R-:W-:-:S02]  /*0570*/  IADD3 R2, PT, PT, R4, R11, RZ ;  /* 0x0000000b04027210 */ /* 0x000fc40007ffe0ff */
[----:B------:R-:W-:Y:S02]  /*0580*/  IADD3 R15, PT, PT, R4, 0x5, RZ ;  /* 0x00000005040f7810 */ /* 0x000fe40007ffe0ff */
[----:B------:R-:W-:Y:S02]  /*0590*/  LOP3.LUT R4, R5, 0xffff, RZ, 0xc0, !PT ;  /* 0x0000ffff05047812 */ /* 0x000fe400078ec0ff */
[----:B------:R-:W-:Y:S02]  /*05a0*/  LOP3.LUT R16, R7, 0xffff, RZ, 0xc0, !PT ;  /* 0x0000ffff07107812 */ /* 0x000fe400078ec0ff */
[----:B------:R-:W-:Y:S01]  /*05b0*/  LOP3.LUT R17, R10, 0xffff, RZ, 0xc0, !PT ;  /* 0x0000ffff0a117812 */ /* 0x000fe200078ec0ff */
[----:B------:R-:W-:Y:S01]  /*05c0*/  IMAD R4, R4, 0x2aab, RZ ;  /* 0x00002aab04047824 */ /* 0x000fe200078e02ff */
        /* <DEDUP_REMOVED lines=8> */
[----:B------:R-:W-:Y:S01]  /*0650*/  SHF.R.U32.HI R4, RZ, 0x10, R4 ;  /* 0x00000010ff047819 */ /* 0x000fe20000011604 */
[----:B------:R-:W-:Y:S01]  /*0660*/  IMAD R11, R11, 0x2aab, RZ ;  /* 0x00002aab0b0b7824 */ /* 0x000fe200078e02ff */
[----:B------:R-:W-:Y:S01]  /*0670*/  SHF.R.U32.HI R10, RZ, 0x10, R7 ;  /* 0x00000010ff0a7819 */ /* 0x000fe20000011607 */
[----:B------:R-:W-:Y:S01]  /*0680*/  IMAD R18, R14, 0x2aab, RZ ;  /* 0x00002aab0e127824 */ /* 0x000fe200078e02ff */
[----:B------:R-:W-:-:S02]  /*0690*/  LEA.HI R20, R16, R3, RZ, 0x10 ;  /* 0x0000000310147211 */ /* 0x000fc400078f80ff */
[----:B------:R-:W-:Y:S02]  /*06a0*/  SHF.R.U32.HI R12, RZ, 0x10, R12 ;  /* 0x00000010ff0c7819 */ /* 0x000fe4000001160c */
[----:B------:R-:W-:Y:S02]  /*06b0*/  PRMT R16, R4, 0x9910, RZ ;  /* 0x0000991004107816 */ /* 0x000fe400000000ff */
[----:B------:R-:W-:Y:S02]  /*06c0*/  SHF.R.U32.HI R14, RZ, 0x10, R11 ;  /* 0x00000010ff0e7819 */ /* 0x000fe4000001160b */
[----:B------:R-:W-:Y:S02]  /*06d0*/  SHF.R.U32.HI R18, RZ, 0x10, R18 ;  /* 0x00000010ff127819 */ /* 0x000fe40000011612 */
[C---:B------:R-:W-:Y:S02]  /*06e0*/  IADD3 R7, PT, PT, R3.reuse, R4, RZ ;  /* 0x0000000403077210 */ /* 0x040fe40007ffe0ff */
[----:B------:R-:W-:-:S02]  /*06f0*/  IADD3 R11, PT, PT, R3, R10, RZ ;  /* 0x0000000a030b7210 */ /* 0x000fc40007ffe0ff */
[----:B------:R-:W-:Y:S02]  /*0700*/  PRMT R17, R10, 0x9910, RZ ;  /* 0x000099100a117816 */ /* 0x000fe400000000ff */
[----:B------:R-:W-:Y:S02]  /*0710*/  MOV R4, R16 ;  /* 0x0000001000047202 */ /* 0x000fe40000000f00 */
[C---:B------:R-:W-:Y:S02]  /*0720*/  IADD3 R10, PT, PT, R3.reuse, R12, RZ ;  /* 0x0000000c030a7210 */ /* 0x040fe40007ffe0ff */
[----:B------:R-:W-:Y:S01]  /*0730*/  PRMT R12, R12, 0x9910, RZ ;  /* 0x000099100c0c7816 */ /* 0x000fe200000000ff */
[----:B------:R-:W-:Y:S01]  /*0740*/  IMAD R4, R4, 0x6, RZ ;  /* 0x0000000604047824 */ /* 0x000fe200078e02ff */
[----:B------:R-:W-:Y:S02]  /*0750*/  IADD3 R16, PT, PT, R3, R14, RZ ;  /* 0x0000000e03107210 */ /* 0x000fe40007ffe0ff */
[----:B------:R-:W-:Y:S01]  /*0760*/  PRMT R14, R14, 0x9910, RZ ;  /* 0x000099100e0e7816 */ /* 0x000fe200000000ff */
[----:B------:R-:W-:Y:S01]  /*0770*/  IMAD R12, R12, 0x6, RZ ;  /* 0x000000060c0c7824 */ /* 0x000fe200078e02ff */
[----:B------:R-:W-:-:S02]  /*0780*/  PRMT R21, R18, 0x9910, RZ ;  /* 0x0000991012157816 */ /* 0x000fc400000000ff */
[C---:B------:R-:W-:Y:S01]  /*0790*/  IADD3 R6, PT, PT, R3.reuse, R6, RZ ;  /* 0x0000000603067210 */ /* 0x040fe20007ffe0ff */
[----:B------:R-:W-:Y:S01]  /*07a0*/  IMAD R14, R14, 0x6, RZ ;  /* 0x000000060e0e7824 */ /* 0x000fe200078e02ff */
[----:B------:R-:W-:Y:S02]  /*07b0*/  LEA.HI R22, R22, R3, RZ, 0x10 ;  /* 0x0000000316167211 */ /* 0x000fe400078f80ff */
[----:B------:R-:W-:Y:S02]  /*07c0*/  IADD3 R19, PT, PT, R3, R18, RZ ;  /* 0x0000001203137210 */ /* 0x000fe40007ffe0ff */
[----:B------:R-:W-:Y:S02]  /*07d0*/  MOV R3, R17 ;  /* 0x0000001100037202 */ /* 0x000fe40000000f00 */
[----:B------:R-:W-:Y:S02]  /*07e0*/  MOV R17, R21 ;  /* 0x0000001500117202 */ /* 0x000fe40000000f00 */
[----:B------:R-:W-:Y:S01]  /*07f0*/  IADD3 R18, PT, PT, RZ, -R4, RZ ;  /* 0x80000004ff127210 */ /* 0x000fe20007ffe0ff */
[----:B------:R-:W-:Y:S01]  /*0800*/  IMAD R4, R3, 0x6, RZ ;  /* 0x0000000603047824 */ /* 0x000fe200078e02ff */
[----:B------:R-:W-:Y:S01]  /*0810*/  IADD3 R12, PT, PT, RZ, -R12, RZ ;  /* 0x8000000cff0c7210 */ /* 0x000fe20007ffe0ff */
[----:B------:R-:W-:Y:S01]  /*0820*/  IMAD R17, R17, 0x6, RZ ;  /* 0x0000000611117824 */ /* 0x000fe200078e02ff */
[----:B------:R-:W-:-:S02]  /*0830*/  IADD3 R14, PT, PT, RZ, -R14, RZ ;  /* 0x8000000eff0e7210 */ /* 0x000fc40007ffe0ff */
[----:B------:R-:W-:Y:S02]  /*0840*/  PRMT R12, R12, 0x7710, RZ ;  /* 0x000077100c0c7816 */ /* 0x000fe400000000ff */
[----:B------:R-:W-:Y:S02]  /*0850*/  PRMT R18, R18, 0x7710, RZ ;  /* 0x0000771012127816 */ /* 0x000fe400000000ff */
[----:B------:R-:W-:Y:S02]  /*0860*/  PRMT R140, R14, 0x7710, RZ ;  /* 0x000077100e8c7816 */ /* 0x000fe400000000ff */
[----:B------:R-:W-:Y:S02]  /*0870*/  IADD3 R4, PT, PT, RZ, -R4, RZ ;  /* 0x80000004ff047210 */ /* 0x000fe40007ffe0ff */
[----:B------:R-:W-:Y:S02]  /*0880*/  IADD3 R17, PT, PT, RZ, -R17, RZ ;  /* 0x80000011ff117210 */ /* 0x000fe40007ffe0ff */
[----:B------:R-:W-:-:S02]  /*0890*/  IADD3 R143, PT, PT, R9, R12, RZ ;  /* 0x0000000c098f7210 */ /* 0x000fc40007ffe0ff */
[----:B------:R-:W-:Y:S02]  /*08a0*/  IADD3 R3, PT, PT, R5, R18, RZ ;  /* 0x0000001205037210 */ /* 0x000fe40007ffe0ff */
[----:B------:R-:W-:Y:S02]  /*08b0*/  IADD3 R140, PT, PT, R13, R140, RZ ;  /* 0x0000008c0d8c7210 */ /* 0x000fe40007ffe0ff */
[----:B------:R-:W-:Y:S02]  /*08c0*/  LOP3.LUT R9, R20, 0xffff, RZ, 0xc0, !PT ;  /* 0x0000ffff14097812 */ /* 0x000fe400078ec0ff */
[----:B------:R-:W-:Y:S02]  /*08d0*/  PRMT R5, R4, 0x7710, RZ ;  /* 0x0000771004057816 */ /* 0x000fe400000000ff */
[----:B------:R-:W-:Y:S01]  /*08e0*/  PRMT R136, R17, 0x7710, RZ ;  /* 0x0000771011887816 */ /* 0x000fe200000000ff */
[----:B------:R-:W-:Y:S01]  /*08f0*/  IMAD R23, R9, 0x4925, RZ ;  /* 0x0000492509177824 */ /* 0x000fe200078e02ff */
[----:B------:R-:W-:-:S02]  /*0900*/  LOP3.LUT R13, R22, 0xffff, RZ, 0xc0, !PT ;  /* 0x0000ffff160d7812 */ /* 0x000fc400078ec0ff */
[----:B------:R-:W-:Y:S01]  /*0910*/  IADD3 R4, PT, PT, R8, R5, RZ ;  /* 0x0000000508047210 */ /* 0x000fe20007ffe0ff */
[----:B------:R-:W-:Y:S01]  /*0920*/  IMAD R8, R24, 0x930, RZ ;  /* 0x0000093018087824 */ /* 0x000fe200078e02ff */
[----:B------:R-:W-:Y:S01]  /*0930*/  IADD3 R136, PT, PT, R15, R136, RZ ;  /* 0x000000880f887210 */ /* 0x000fe20007ffe0ff */
[----:B------:R-:W-:Y:S01]  /*0940*/  IMAD R25, R13, 0x4925, RZ ;  /* 0x000049250d197824 */ /* 0x000fe200078e02ff */
        /* <DEDUP_REMOVED lines=10> */
[----:B------:R-:W-:Y:S01]  /*09f0*/  IADD3 R12, PT, PT, R6, 0x1, RZ ;  /* 0x00000001060c7810 */ /* 0x000fe20007ffe0ff */
[----:B------:R-:W-:Y:S01]  /*0a00*/  IMAD R18, R18, 0x4925, RZ ;  /* 0x0000492512127824 */ /* 0x000fe200078e02ff */
[----:B------:R-:W-:Y:S01]  /*0a10*/  SHF.R.U32.HI R23, RZ, 0x11, R23 ;  /* 0x00000011ff177819 */ /* 0x000fe20000011617 */
[----:B------:R-:W-:Y:S01]  /*0a20*/  IMAD R13, R13, 0x4925, RZ ;  /* 0x000049250d0d7824 */ /* 0x000fe200078e02ff */
[----:B------:R-:W-:-:S02]  /*0a30*/  LOP3.LUT R34, R12, 0xffff, RZ, 0xc0, !PT ;  /* 0x0000ffff0c227812 */ /* 0x000fc400078ec0ff */
[----:B------:R-:W-:Y:S02]  /*0a40*/  SHF.R.U32.HI R25, RZ, 0x11, R25 ;  /* 0x00000011ff197819 */ /* 0x000fe40000011619 */
[----:B------:R-:W-:Y:S01]  /*0a50*/  SHF.R.U32.HI R5, RZ, 0x11, R5 ;  /* 0x00000011ff057819 */ /* 0x000fe20000011605 */
[----:B------:R-:W-:Y:S01]  /*0a60*/  IMAD.HI.U32 R27, R34, 0x24924925, RZ ;  /* 0x24924925221b7827 */ /* 0x000fe200078e00ff */
[----:B------:R-:W-:Y:S02]  /*0a70*/  SHF.R.U32.HI R9, RZ, 0x11, R9 ;  /* 0x00000011ff097819 */ /* 0x000fe40000011609 */
[----:B------:R-:W-:Y:S01]  /*0a80*/  SHF.R.U32.HI R15, RZ, 0x11, R14 ;  /* 0x00000011ff0f7819 */ /* 0x000fe2000001160e */
[--C-:B------:R-:W-:Y:S01]  /*0a90*/  IMAD R27, R27, 0x310, R8.reuse ;  /* 0x000003101b1b7824 */ /* 0x100fe200078e0208 */
[----:B------:R-:W-:Y:S01]  /*0aa0*/  SHF.R.U32.HI R17, RZ, 0x11, R17 ;  /* 0x00000011ff117819 */ /* 0x000fe20000011611 */
[----:B------:R-:W-:Y:S01]  /*0ab0*/  IMAD R28, R9, 0x310, R8 ;  /* 0x00000310091c7824 */ /* 0x000fe200078e0208 */
[----:B------:R-:W-:Y:S01]  /*0ac0*/  SHF.R.U32.HI R21, RZ, 0x11, R18 ;  /* 0x00000011ff157819 */ /* 0x000fe20000011612 */
[--C-:B------:R-:W-:Y:S01]  /*0ad0*/  IMAD R26, R15, 0x310, R8.reuse ;  /* 0x000003100f1a7824 */ /* 0x100fe200078e0208 */
[----:B------:R-:W-:Y:S01]  /*0ae0*/  SHF.R.U32.HI R13, RZ, 0x11, R13 ;  /* 0x00000011ff0d7819 */ /* 0x000fe2000001160d */
[--C-:B------:R-:W-:Y:S01]  /*0af0*/  IMAD R24, R17, 0x310, R8.reuse ;  /* 0x0000031011187824 */ /* 0x100fe200078e0208 */
[C---:B------:R-:W-:Y:S01]  /*0b00*/  PRMT R35, R25.reuse, 0x9910, RZ ;  /* 0x0000991019237816 */ /* 0x040fe200000000ff */
[--C-:B------:R-:W-:Y:S01]  /*0b10*/  IMAD R25, R25, 0x310, R8.reuse ;  /* 0x0000031019197824 */ /* 0x100fe200078e0208 */
[C---:B------:R-:W-:Y:S01]  /*0b20*/  PRMT R14, R23.reuse, 0x9910, RZ ;  /* 0x00009910170e7816 */ /* 0x040fe200000000ff */
[--C-:B------:R-:W-:Y:S01]  /*0b30*/  IMAD R23, R23, 0x310, R8.reuse ;  /* 0x0000031017177824 */ /* 0x100fe200078e0208 */
[C---:B------:R-:W-:Y:S01]  /*0b40*/  PRMT R30, R5.reuse, 0x9910, RZ ;  /* 0x00009910051e7816 */ /* 0x040fe200000000ff */
[--C-:B------:R-:W-:Y:S01]  /*0b50*/  IMAD R5, R5, 0x310, R8.reuse ;  /* 0x0000031005057824 */ /* 0x100fe200078e0208 */
[----:B------:R-:W-:Y:S01]  /*0b60*/  PRMT R32, R9, 0x9910, RZ ;  /* 0x0000991009207816 */ /* 0x000fe200000000ff */
[--C-:B------:R-:W-:Y:S01]  /*0b70*/  IMAD R18, R21, 0x310, R8.reuse ;  /* 0x0000031015127824 */ /* 0x100fe200078e0208 */
[----:B------:R-:W-:Y:S01]  /*0b80*/  LEA R9, R14, -R14, 0x3 ;  /* 0x8000000e0e097211 */ /* 0x000fe200078e18ff */
[----:B------:R-:W-:Y:S01]  /*0b90*/  IMAD R8, R13, 0x310, R8 ;  /* 0x000003100d087824 */ /* 0x000fe200078e0208 */
[----:B------:R-:W-:Y:S01]  /*0ba0*/  PRMT R15, R15, 0x9910, RZ ;  /* 0x000099100f0f7816 */ /* 0x000fe200000000ff */
[C---:B------:R-:W-:Y:S01]  /*0bb0*/  IMAD R33, R45.reuse, 0xc4, R5 ;  /* 0x000000c42d217824 */ /* 0x040fe200078e0205 */
[----:B------:R-:W-:Y:S01]  /*0bc0*/  LEA R5, R30, -R30, 0x3 ;  /* 0x8000001e1e057211 */ /* 0x000fe200078e18ff */
[C---:B------:R-:W-:Y:S01]  /*0bd0*/  IMAD R39, R45.reuse, 0xc4, R8 ;  /* 0x000000c42d277824 */ /* 0x040fe200078e0208 */
[----:B------:R-:W-:Y:S01]  /*0be0*/  LEA R8, R32, -R32, 0x3 ;  /* 0x8000002020087211 */ /* 0x000fe200078e18ff */
[----:B------:R-:W-:Y:S01]  /*0bf0*/  IMAD R34, R34, 0x4925, RZ ;  /* 0x0000492522227824 */ /* 0x000fe200078e02ff */
[----:B------:R-:W-:Y:S01]  /*0c00*/  IADD3 R5, PT, PT, RZ, -R5, RZ ;  /* 0x80000005ff057210 */ /* 0x000fe20007ffe0ff */
[C---:B------:R-:W-:Y:S01]  /*0c10*/  IMAD R29, R45.reuse, 0xc4, R25 ;  /* 0x000000c42d1d7824 */ /* 0x040fe200078e0219 */
[----:B------:R-:W-:Y:S01]  /*0c20*/  IADD3 R8, PT, PT, RZ, -R8, RZ ;  /* 0x80000008ff087210 */ /* 0x000fe20007ffe0ff */
[----:B------:R-:W-:Y:S01]  /*0c30*/  IMAD R31, R45, 0xc4, R23 ;  /* 0x000000c42d1f7824 */ /* 0x000fe200078e0217 */
[----:B------:R-:W-:Y:S01]  /*0c40*/  PRMT R5, R5, 0x7710, RZ ;  /* 0x0000771005057816 */ /* 0x000fe200000000ff */
[C---:B------:R-:W-:Y:S01]  /*0c50*/  IMAD R23, R45.reuse, 0xc4, R18 ;  /* 0x000000c42d177824 */ /* 0x040fe200078e0212 */
[----:B------:R-:W-:Y:S01]  /*0c60*/  PRMT R150, R8, 0x7710, RZ ;  /* 0x0000771008967816 */ /* 0x000fe200000000ff */
[C---:B------:R-:W-:Y:S01]  /*0c70*/  IMAD R25, R45.reuse, 0xc4, R24 ;  /* 0x000000c42d197824 */ /* 0x040fe200078e0218 */
[----:B------:R-:W-:Y:S01]  /*0c80*/  IADD3 R9, PT, PT, RZ, -R9, RZ ;  /* 0x80000009ff097210 */ /* 0x000fe20007ffe0ff */
[C---:B------:R-:W-:Y:S01]  /*0c90*/  IMAD R37, R45.reuse, 0xc4, R27 ;  /* 0x000000c42d257824 */ /* 0x040fe200078e021b */
[----:B------:R-:W-:Y:S01]  /*0ca0*/  IADD3 R6, PT, PT, R6, R5, RZ ;  /* 0x0000000506067210 */ /* 0x000fe20007ffe0ff */
[----:B------:R-:W-:Y:S01]  /*0cb0*/  IMAD R27, R45, 0xc4, R26 ;  /* 0x000000c42d1b7824 */ /* 0x000fe200078e021a */
[----:B------:R-:W-:Y:S01]  /*0cc0*/  IADD3 R150, PT, PT, R7, R150, RZ ;  /* 0x0000009607967210 */ /* 0x000fe20007ffe0ff */
[----:B------:R-:W-:Y:S01]  /*0cd0*/  IMAD R45, R45, 0xc4, R28 ;  /* 0x000000c42d2d7824 */ /* 0x000fe200078e021c */
[----:B------:R-:W-:-:S02]  /*0ce0*/  PRMT R5, R13, 0x9910, RZ ;  /* 0x000099100d057816 */ /* 0x000fc400000000ff */
[----:B------:R-:W-:Y:S02]  /*0cf0*/  SHF.R.U32.HI R7, RZ, 0x11, R34 ;  /* 0x00000011ff077819 */ /* 0x000fe40000011622 */
[----:B------:R-:W-:Y:S02]  /*0d00*/  PRMT R9, R9, 0x7710, RZ ;  /* 0x0000771009097816 */ /* 0x000fe400000000ff */
[----:B------:R-:W-:Y:S02]  /*0d10*/  LEA R5, R5, -R5, 0x3 ;  /* 0x8000000505057211 */ /* 0x000fe400078e18ff */
[----:B------:R-:W-:Y:S02]  /*0d20*/  PRMT R13, R7, 0x9910, RZ ;  /* 0x00009910070d7816 */ /* 0x000fe400000000ff */
[----:B------:R-:W-:Y:S02]  /*0d30*/  MOV R7, R15 ;  /* 0x0000000f00077202 */ /* 0x000fe40000000f00 */
[----:B------:R-:W-:-:S02]  /*0d40*/  IADD3 R132, PT, PT, R20, R9, RZ ;  /* 0x0000000914847210 */ /* 0x000fc40007ffe0ff */
[----:B------:R-:W-:Y:S02]  /*0d50*/  PRMT R8, R17, 0x9910, RZ ;  /* 0x0000991011087816 */ /* 0x000fe400000000ff */
[----:B------:R-:W-:Y:S02]  /*0d60*/  PRMT R9, R21, 0x9910, RZ ;  /* 0x0000991015097816 */ /* 0x000fe400000000ff */
[----:B------:R-:W-:Y:S02]  /*0d70*/  IADD3 R148, PT, PT, RZ, -R5, RZ ;  /* 0x80000005ff947210 */ /* 0x000fe40007ffe0ff */
[----:B------:R-:W-:Y:S02]  /*0d80*/  LEA R5, R7, -R7, 0x3 ;  /* 0x8000000707057211 */ /* 0x000fe400078e18ff */
[----:B------:R-:W-:Y:S02]  /*0d90*/  LEA R7, R8, -R8, 0x3 ;  /* 0x8000000808077211 */ /* 0x000fe400078e18ff */
[----:B------:R-:W-:-:S02]  /*0da0*/  LEA R8, R9, -R9, 0x3 ;  /* 0x8000000909087211 */ /* 0x000fc400078e18ff */
[----:B------:R-:W-:Y:S02]  /*0db0*/  IADD3 R7, PT, PT, RZ, -R7, RZ ;  /* 0x80000007ff077210 */ /* 0x000fe40007ffe0ff */
[----:B------:R-:W-:Y:S02]  /*0dc0*/  IADD3 R8, PT, PT, RZ, -R8, RZ ;  /* 0x80000008ff087210 */ /* 0x000fe40007ffe0ff */
[----:B------:R-:W-:Y:S02]  /*0dd0*/  LEA R14, R35, -R35, 0x3 ;  /* 0x80000023230e7211 */ /* 0x000fe400078e18ff */
[----:B------:R-:W-:Y:S02]  /*0de0*/  LEA R9, R13, -R13, 0x3 ;  /* 0x8000000d0d097211 */ /* 0x000fe400078e18ff */
[----:B------:R-:W-:Y:S02]  /*0df0*/  PRMT R7, R7, 0x7710, RZ ;  /* 0x0000771007077816 */ /* 0x000fe400000000ff */
[----:B------:R-:W-:-:S02]  /*0e00*/  PRMT R138, R8, 0x7710, RZ ;  /* 0x00007710088a7816 */ /* 0x000fc400000000ff */
[----:B------:R-:W-:Y:S02]  /*0e10*/  IADD3 R14, PT, PT, RZ, -R14, RZ ;  /* 0x8000000eff0e7210 */ /* 0x000fe40007ffe0ff */
[----:B------:R-:W-:Y:S02]  /*0e20*/  IADD3 R5, PT, PT, RZ, -R5, RZ ;  /* 0x80000005ff057210 */ /* 0x000fe40007ffe0ff */
[----:B------:R-:W-:Y:S02]  /*0e30*/  IADD3 R9, PT, PT, RZ, -R9, RZ ;  /* 0x80000009ff097210 */ /* 0x000fe40007ffe0ff */
[----:B------:R-:W-:Y:S02]  /*0e40*/  IADD3 R142, PT, PT, R16, R7, RZ ;  /* 0x00000007108e7210 */ /* 0x000fe40007ffe0ff */
[----:B------:R-:W-:Y:S02]  /*0e50*/  IADD3 R138, PT, PT, R19, R138, RZ ;  /* 0x0000008a138a7210 */ /* 0x000fe40007ffe0ff */
[----:B------:R-:W-:-:S02]  /*0e60*/  PRMT R35, R14, 0x7710, RZ ;  /* 0x000077100e237816 */ /* 0x000fc400000000ff */
[----:B------:R-:W-:Y:S02]  /*0e70*/  PRMT R148, R148, 0x7710, RZ ;  /* 0x0000771094947816 */ /* 0x000fe400000000ff */
[----:B------:R-:W-:Y:S02]  /*0e80*/  PRMT R5, R5, 0x7710, RZ ;  /* 0x0000771005057816 */ /* 0x000fe400000000ff */
[----:B------:R-:W-:Y:S02]  /*0e90*/  PRMT R9, R9, 0x7710, RZ ;  /* 0x0000771009097816 */ /* 0x000fe400000000ff */
[----:B------:R-:W-:Y:S02]  /*0ea0*/  LOP3.LUT R6, R6, 0xffff, RZ, 0xc0, !PT ;  /* 0x0000ffff06067812 */ /* 0x000fe400078ec0ff */
[----:B------:R-:W-:Y:S02]  /*0eb0*/  LOP3.LUT R142, R142, 0xffff, RZ, 0xc0, !PT ;  /* 0x0000ffff8e8e7812 */ /* 0x000fe400078ec0ff */
[----:B------:R-:W-:Y:S01]  /*0ec0*/  LOP3.LUT R138, R138, 0xffff, RZ, 0xc0, !PT ;  /* 0x0000ffff8a8a7812 */ /* 0x000fe200078ec0ff */
[----:B------:R-:W-:Y:S01]  /*0ed0*/  IMAD R125, R6, 0x1c, R33 ;  /* 0x0000001c067d7824 */ /* 0x000fe200078e0221 */
[----:B------:R-:W-:Y:S01]  /*0ee0*/  IADD3 R130, PT, PT, R22, R35, RZ ;  /* 0x0000002316827210 */ /* 0x000fe20007ffe0ff */
[----:B------:R-:W-:Y:S01]  /*0ef0*/  IMAD R8, R142, 0x1c, R25 ;  /* 0x0000001c8e087824 */ /* 0x000fe200078e0219 */
[----:B------:R-:W-:Y:S01]  /*0f00*/  IADD3 R148, PT, PT, R11, R148, RZ ;  /* 0x000000940b947210 */ /* 0x000fe20007ffe0ff */
[----:B------:R-:W-:Y:S01]  /*0f10*/  IMAD R6, R138, 0x1c, R23 ;  /* 0x0000001c8a067824 */ /* 0x000fe200078e0217 */
[----:B------:R-:W-:Y:S01]  /*0f20*/  IADD3 R144, PT, PT, R10, R5, RZ ;  /* 0x000000050a907210 */ /* 0x000fe20007ffe0ff */
[----:B------:R-:W-:Y:S01]  /*0f30*/  HFMA2 R23, -RZ, RZ, 0, 0 ;  /* 0x00000000ff177431 */ /* 0x000fe200000001ff */
[----:B------:R-:W-:Y:S01]  /*0f40*/  IADD3 R134, PT, PT, R12, R9, RZ ;  /* 0x000000090c867210 */ /* 0x000fe20007ffe0ff */
[----:B------:R-:W-:Y:S01]  /*0f50*/  HFMA2 R35, -RZ, RZ, 0, 0 ;  /* 0x00000000ff237431 */ /* 0x000fe200000001ff */
[----:B------:R-:W-:-:S02]  /*0f60*/  LOP3.LUT R140, R140, 0xffff, RZ, 0xc0, !PT ;  /* 0x0000ffff8c8c7812 */ /* 0x000fc400078ec0ff */
[----:B------:R-:W-:Y:S02]  /*0f70*/  LOP3.LUT R136, R136, 0xffff, RZ, 0xc0, !PT ;  /* 0x0000ffff88887812 */ /* 0x000fe400078ec0ff */
[----:B------:R-:W-:Y:S02]  /*0f80*/  LOP3.LUT R144, R144, 0xffff, RZ, 0xc0, !PT ;  /* 0x0000ffff90907812 */ /* 0x000fe400078ec0ff */
[----:B------:R-:W-:Y:S02]  /*0f90*/  IADD3 R133, PT, PT, R140, UR5, RZ ;  /* 0x000000058c857c10 */ /* 0x000fe4000fffe0ff */
[----:B------:R-:W-:Y:S01]  /*0fa0*/  IADD3 R135, PT, PT, R136, UR5, RZ ;  /* 0x0000000588877c10 */ /* 0x000fe2000fffe0ff */
[----:B------:R-:W-:Y:S01]  /*0fb0*/  IMAD R10, R144, 0x1c, R27 ;  /* 0x0000001c900a7824 */ /* 0x000fe200078e021b */
[----:B------:R-:W-:Y:S01]  /*0fc0*/  LOP3.LUT R2, R2, 0xffff, RZ, 0xc0, !PT ;  /* 0x0000ffff02027812 */ /* 0x000fe200078ec0ff */
[----:B------:R-:W-:Y:S01]  /*0fd0*/  HFMA2 R27, -RZ, RZ, 0, 0 ;  /* 0x00000000ff1b7431 */ /* 0x000fe200000001ff */
[----:B------:R-:W-:-:S02]  /*0fe0*/  LOP3.LUT R4, R4, 0xffff, RZ, 0xc0, !PT ;  /* 0x0000ffff04047812 */ /* 0x000fc400078ec0ff */
[----:B------:R-:W-:Y:S02]  /*0ff0*/  LOP3.LUT R130, R130, 0xffff, RZ, 0xc0, !PT ;  /* 0x0000ffff82827812 */ /* 0x000fe400078ec0ff */
[----:B------:R-:W-:Y:S02]  /*1000*/  LOP3.LUT R132, R132, 0xffff, RZ, 0xc0, !PT ;  /* 0x0000ffff84847812 */ /* 0x000fe400078ec0ff */
[----:B------:R-:W-:Y:S02]  /*1010*/  LOP3.LUT R148, R148, 0xffff, RZ, 0xc0, !PT ;  /* 0x0000ffff94947812 */ /* 0x000fe400078ec0ff */
[----:B------:R-:W-:Y:S02]  /*1020*/  LOP3.LUT R134, R134, 0xffff, RZ, 0xc0, !PT ;  /* 0x0000ffff86867812 */ /* 0x000fe400078ec0ff */
[----:B------:R-:W-:Y:S02]  /*1030*/  LOP3.LUT R150, R150, 0xffff, RZ, 0xc0, !PT ;  /* 0x0000ffff96967812 */ /* 0x000fe400078ec0ff */
[----:B------:R-:W-:Y:S01]  /*1040*/  LOP3.LUT R143, R143, 0xffff, RZ, 0xc0, !PT ;  /* 0x0000ffff8f8f7812 */ /* 0x000fe200078ec0ff */
[----:B------:R-:W-:Y:S01]  /*1050*/  IMAD R37, R134, 0x1c, R37 ;  /* 0x0000001c86257824 */ /* 0x000fe200078e0225 */
[----:B------:R-:W-:-:S02]  /*1060*/  LOP3.LUT R3, R3, 0xffff, RZ, 0xc0, !PT ;  /* 0x0000ffff03037812 */ /* 0x000fc400078ec0ff */
[----:B------:R-:W-:Y:S01]  /*1070*/  IADD3 R133, PT, PT, R133, R8, RZ ;  /* 0x0000000885857210 */ /* 0x000fe20007ffe0ff */
[----:B------:R-:W-:Y:S01]  /*1080*/  IMAD R8, R150, 0x1c, R45 ;  /* 0x0000001c96087824 */ /* 0x000fe200078e022d */
[----:B------:R-:W-:Y:S01]  /*1090*/  IADD3 R135, PT, PT, R135, R6, RZ ;  /* 0x0000000687877210 */ /* 0x000fe20007ffe0ff */
[----:B------:R-:W-:Y:S01]  /*10a0*/  IMAD R6, R148, 0x1c, R39 ;  /* 0x0000001c94067824 */ /* 0x000fe200078e0227 */
[C---:B------:R-:W-:Y:S02]  /*10b0*/  LOP3.LUT R153, R2.reuse, UR5, RZ, 0xfc, !PT ;  /* 0x0000000502997c12 */ /* 0x040fe4000f8efcff */
[----:B------:R-:W-:Y:S01]  /*10c0*/  IADD3 R152, PT, PT, R2, UR5, RZ ;  /* 0x0000000502987c10 */ /* 0x000fe2000fffe0ff */
[----:B------:R-:W-:Y:S01]  /*10d0*/  IMAD R2, R130, 0x1c, R29 ;  /* 0x0000001c82027824 */ /* 0x000fe200078e021d */
[C---:B------:R-:W-:Y:S02]  /*10e0*/  LOP3.LUT R146, R4.reuse, UR5, RZ, 0xfc, !PT ;  /* 0x0000000504927c12 */ /* 0x040fe4000f8efcff */
[----:B------:R-:W-:Y:S01]  /*10f0*/  IADD3 R145, PT, PT, R4, UR5, RZ ;  /* 0x0000000504917c10 */ /* 0x000fe2000fffe0ff */
[----:B------:R-:W-:Y:S01]  /*1100*/  IMAD R4, R132, 0x1c, R31 ;  /* 0x0000001c84047824 */ /* 0x000fe200078e021f */
[----:B------:R-:W-:-:S02]  /*1110*/  IADD3 R131, PT, PT, R143, UR5, RZ ;  /* 0x000000058f837c10 */ /* 0x000fc4000fffe0ff */
[----:B------:R-:W-:Y:S02]  /*1120*/  IADD3 R147, PT, PT, R3, UR5, RZ ;  /* 0x0000000503937c10 */ /* 0x000fe4000fffe0ff */
[----:B------:R-:W-:Y:S02]  /*1130*/  P2R R154, PR, RZ, 0x20 ;  /* 0x00000020ff9a7803 */ /* 0x000fe40000000000 */
[----:B------:R-:W-:Y:S02]  /*1140*/  IADD3 R131, PT, PT, R131, R10, RZ ;  /* 0x0000000a83837210 */ /* 0x000fe40007ffe0ff */
[----:B------:R-:W-:Y:S02]  /*1150*/  MOV R25, RZ ;  /* 0x000000ff00197202 */ /* 0x000fe40000000f00 */
[----:B------:R-:W-:Y:S02]  /*1160*/  MOV R21, RZ ;  /* 0x000000ff00157202 */ /* 0x000fe40000000f00 */
[----:B------:R-:W-:-:S02]  /*1170*/  MOV R33, RZ ;  /* 0x000000ff00217202 */ /* 0x000fc40000000f00 */
[----:B------:R-:W-:Y:S02]  /*1180*/  LEA R151, R151, UR4, 0x2 ;  /* 0x0000000497977c11 */ /* 0x000fe4000f8e10ff */
[----:B------:R-:W-:Y:S02]  /*1190*/  LEA R128, R128, UR6, 0x2 ;  /* 0x0000000680807c11 */ /* 0x000fe4000f8e10ff */
[----:B------:R-:W-:Y:S02]  /*11a0*/  LOP3.LUT R149, R3, UR5, RZ, 0xfc, !PT ;  /* 0x0000000503957c12 */ /* 0x000fe4000f8efcff */
[----:B------:R-:W-:Y:S02]  /*11b0*/  IADD3 R125, PT, PT, R152, R125, RZ ;  /* 0x0000007d987d7210 */ /* 0x000fe40007ffe0ff */
[----:B------:R-:W-:Y:S02]  /*11c0*/  IADD3 R139, PT, PT, R147, R4, RZ ;  /* 0x00000004938b7210 */ /* 0x000fe40007ffe0ff */
[----:B------:R-:W-:-:S02]  /*11d0*/  IADD3 R141, PT, PT, R145, R2, RZ ;  /* 0x00000002918d7210 */ /* 0x000fc40007ffe0ff */
[----:B------:R-:W-:Y:S02]  /*11e0*/  IADD3 R137, PT, PT, R152, R37, RZ ;  /* 0x0000002598897210 */ /* 0x000fe40007ffe0ff */
[----:B------:R-:W-:Y:S02]  /*11f0*/  IADD3 R127, PT, PT, R147, R8, RZ ;  /* 0x00000008937f7210 */ /* 0x000fe40007ffe0ff */
[----:B------:R-:W-:-:S07]  /*1200*/  IADD3 R129, PT, PT, R145, R6, RZ ;  /* 0x0000000691817210 */ /* 0x000fce0007ffe0ff */
.L_x_29:
[----:B------:R-:W0:Y:S01]  /*1210*/  S2R R13, SR_TID.X ;  /* 0x00000000000d7919 */ /* 0x000e220000002100 */
[C---:B------:R-:W-:Y:S01]  /*1220*/  IMAD R15, R122.reuse, 0x6c, RZ ;  /* 0x0000006c7a0f7824 */ /* 0x040fe200078e02ff */
[----:B------:R-:W1:Y:S01]  /*1230*/  LDCU.64 UR6, c[0x0][0x388] ;  /* 0x00007100ff0677ac */ /* 0x000e620008000a00 */
[C---:B------:R-:W-:Y:S01]  /*1240*/  IMAD R121, R122.reuse, 0x24c0, R141 ;  /* 0x000024c07a797824 */ /* 0x040fe200078e028d */
[----:B------:R-:W2:Y:S01]  /*1250*/  S2R R16, SR_TID.Y ;  /* 0x0000000000107919 */ /* 0x000ea20000002200 */
[C---:B------:R-:W-:Y:S01]  /*1260*/  IMAD R120, R122.reuse, 0x24c0, R139 ;  /* 0x000024c07a787824 */ /* 0x040fe200078e028b */
[----:B------:R-:W-:Y:S01]  /*1270*/  UMOV UR4, URZ ;  /* 0x000000ff00047c82 */ /* 0x000fe20008000000 */
[C---:B------:R-:W-:Y:S01]  /*1280*/  IMAD R117, R122.reuse, 0x24c0, R137 ;  /* 0x000024c07a757824 */ /* 0x040fe200078e0289 */
[----:B------:R-:W3:Y:S01]  /*1290*/  S2R R14, SR_TID.Z ;  /* 0x00000000000e7919 */ /* 0x000ee20000002300 */
[----:B------:R-:W-:Y:S01]  /*12a0*/  IMAD R116, R122, 0x24c0, R135 ;  /* 0x000024c07a747824 */ /* 0x000fe200078e0287 */
[----:B0-----:R-:W-:-:S02]  /*12b0*/  LEA R20, R13, R13, 0x3 ;  /* 0x0000000d0d147211 */ /* 0x001fc400078e18ff */
[----:B--2---:R-:W-:Y:S02]  /*12c0*/  LEA R2, R16, R13, 0x1 ;  /* 0x0000000d10027211 */ /* 0x004fe400078e08ff */
[----:B------:R-:W-:Y:S02]  /*12d0*/  LOP3.LUT R22, R20, 0xffff, RZ, 0xc0, !PT ;  /* 0x0000ffff14167812 */ /* 0x000fe400078ec0ff */
[----:B------:R-:W-:Y:S02]  /*12e0*/  LEA R18, R2, -R2, 0x3 ;  /* 0x8000000202127211 */ /* 0x000fe400078e18ff */
[----:B------:R-:W-:Y:S01]  /*12f0*/  LEA R16, R16, R16, 0x1 ;  /* 0x0000001010107211 */ /* 0x000fe200078e08ff */
[----:B------:R-:W-:Y:S01]  /*1300*/  IMAD R22, R22, 0x2aab, RZ ;  /* 0x00002aab16167824 */ /* 0x000fe200078e02ff */
[C---:B------:R-:W-:Y:S02]  /*1310*/  IADD3 R2, PT, PT, R18.reuse, 0x6, RZ ;  /* 0x0000000612027810 */ /* 0x040fe40007ffe0ff */
[----:B------:R-:W-:-:S02]  /*1320*/  IADD3 R30, PT, PT, R18, 0x3, RZ ;  /* 0x00000003121e7810 */ /* 0x000fc40007ffe0ff */
[----:B------:R-:W-:Y:S02]  /*1330*/  LOP3.LUT R3, R2, 0xffff, RZ, 0xc0, !PT ;  /* 0x0000ffff02037812 */ /* 0x000fe400078ec0ff */
[----:B------:R-:W-:-:S03]  /*1340*/  LOP3.LUT R26, R30, 0xffff, RZ, 0xc0, !PT ;  /* 0x0000ffff1e1a7812 */ /* 0x000fc600078ec0ff */
[----:B------:R-:W-:Y:S02]  /*1350*/  IMAD R3, R3, 0x2aab, RZ ;  /* 0x00002aab03037824 */ /* 0x000fe400078e02ff */
[----:B------:R-:W-:-:S03]  /*1360*/  IMAD R26, R26, 0x2aab, RZ ;  /* 0x00002aab1a1a7824 */ /* 0x000fc600078e02ff */
[----:B------:R-:W-:Y:S02]  /*1370*/  SHF.R.U32.HI R4, RZ, 0x11, R3 ;  /* 0x00000011ff047819 */ /* 0x000fe40000011603 */
[----:B------:R-:W-:Y:S02]  /*1380*/  SHF.R.U32.HI R32, RZ, 0x11, R26 ;  /* 0x00000011ff207819 */ /* 0x000fe4000001161a */
[----:B------:R-:W-:Y:S02]  /*1390*/  PRMT R3, R4, 0x9910, RZ ;  /* 0x0000991004037816 */ /* 0x000fe400000000ff */
[----:B------:R-:W-:-:S03]  /*13a0*/  PRMT R36, R32, 0x9910, RZ ;  /* 0x0000991020247816 */ /* 0x000fc600000000ff */
[----:B------:R-:W-:-:S05]  /*13b0*/  IMAD R3, R3, 0xc, RZ ;  /* 0x0000000c03037824 */ /* 0x000fca00078e02ff */
[----:B------:R-:W-:-:S04]  /*13c0*/  IADD3 R3, PT, PT, RZ, -R3, RZ ;  /* 0x80000003ff037210 */ /* 0x000fc80007ffe0ff */
[----:B------:R-:W-:-:S04]  /*13d0*/  PRMT R3, R3, 0x7710, RZ ;  /* 0x0000771003037816 */ /* 0x000fc800000000ff */
[----:B------:R-:W-:Y:S02]  /*13e0*/  IADD3 R3, PT, PT, R2, R3, RZ ;  /* 0x0000000302037210 */ /* 0x000fe40007ffe0ff */
[----:B---3--:R-:W-:Y:S02]  /*13f0*/  LEA R2, R0, R14, 0x2 ;  /* 0x0000000e00027211 */ /* 0x008fe400078e10ff */
[----:B------:R-:W-:-:S03]  /*1400*/  PRMT R3, R3, 0x9910, RZ ;  /* 0x0000991003037816 */ /* 0x000fc600000000ff */
[----:B------:R-:W-:Y:S01]  /*1410*/  IMAD R17, R2, 0x1b00, RZ ;  /* 0x00001b0002117824 */ /* 0x000fe200078e02ff */
[----:B------:R-:W-:-:S03]  /*1420*/  LEA R3, R3, R3, 0x3 ;  /* 0x0000000303037211 */ /* 0x000fc600078e18ff */
[--C-:B------:R-:W-:Y:S01]  /*1430*/  IMAD R9, R4, 0x360, R17.reuse ;  /* 0x0000036004097824 */ /* 0x100fe200078e0211 */
[----:B------:R-:W-:Y:S01]  /*1440*/  LOP3.LUT R10, R3, 0xffff, RZ, 0xc0, !PT ;  /* 0x0000ffff030a7812 */ /* 0x000fe200078ec0ff */
[----:B------:R-:W-:Y:S01]  /*1450*/  IMAD R61, R32, 0x360, R17 ;  /* 0x00000360203d7824 */ /* 0x000fe200078e0211 */
[----:B------:R-:W-:Y:S02]  /*1460*/  IADD3 R3, PT, PT, R18, 0x5, RZ ;  /* 0x0000000512037810 */ /* 0x000fe40007ffe0ff */
[-C--:B------:R-:W-:Y:S02]  /*1470*/  IADD3 R2, P5, PT, R9, R10.reuse, RZ ;  /* 0x0000000a09027210 */ /* 0x080fe40007fbe0ff */
[----:B------:R-:W-:Y:S02]  /*1480*/  LOP3.LUT R4, R3, 0xffff, RZ, 0xc0, !PT ;  /* 0x0000ffff03047812 */ /* 0x000fe400078ec0ff */
[----:B------:R-:W-:Y:S02]  /*1490*/  IADD3.X R7, PT, PT, RZ, RZ, RZ, P5, !PT ;  /* 0x000000ffff077210 */ /* 0x000fe40002ffe4ff */
[----:B------:R-:W-:Y:S01]  /*14a0*/  IADD3 R10, PT, PT, R9, R10, RZ ;  /* 0x0000000a090a7210 */ /* 0x000fe20007ffe0ff */
[----:B------:R-:W-:-:S02]  /*14b0*/  IMAD R4, R4, 0x2aab, RZ ;  /* 0x00002aab04047824 */ /* 0x000fc400078e02ff */
[----:B------:R-:W-:Y:S01]  /*14c0*/  IMAD R9, R122, 0x24c0, R129 ;  /* 0x000024c07a097824 */ /* 0x000fe200078e0281 */
[----:B------:R-:W-:Y:S01]  /*14d0*/  IADD3 R119, PT, PT, R10, R15, RZ ;  /* 0x0000000f0a777210 */ /* 0x000fe20007ffe0ff */
[----:B------:R-:W-:Y:S01]  /*14e0*/  IMAD R10, R122, 0x24c0, R125 ;  /* 0x000024c07a0a7824 */ /* 0x000fe200078e027d */
[----:B------:R-:W-:-:S04]  /*14f0*/  SHF.R.U32.HI R4, RZ, 0x11, R4 ;  /* 0x00000011ff047819 */ /* 0x000fc80000011604 */
[C---:B------:R-:W-:Y:S01]  /*1500*/  PRMT R5, R4.reuse, 0x9910, RZ ;  /* 0x0000991004057816 */ /* 0x040fe200000000ff */
[----:B------:R-:W-:-:S04]  /*1510*/  IMAD R11, R4, 0x360, R17 ;  /* 0x00000360040b7824 */ /* 0x000fc800078e0211 */
[----:B------:R-:W-:-:S05]  /*1520*/  IMAD R5, R5, 0xc, RZ ;  /* 0x0000000c05057824 */ /* 0x000fca00078e02ff */
[----:B------:R-:W-:-:S04]  /*1530*/  IADD3 R5, PT, PT, RZ, -R5, RZ ;  /* 0x80000005ff057210 */ /* 0x000fc80007ffe0ff */
[----:B------:R-:W-:-:S04]  /*1540*/  PRMT R6, R5, 0x7710, RZ ;  /* 0x0000771005067816 */ /* 0x000fc800000000ff */
[----:B------:R-:W-:-:S04]  /*1550*/  IADD3 R6, PT, PT, R3, R6, RZ ;  /* 0x0000000603067210 */ /* 0x000fc80007ffe0ff */
[----:B------:R-:W-:-:S04]  /*1560*/  PRMT R3, R6, 0x9910, RZ ;  /* 0x0000991006037816 */ /* 0x000fc800000000ff */
[----:B------:R-:W-:-:S04]  /*1570*/  LEA R3, R3, R3, 0x3 ;  /* 0x0000000303037211 */ /* 0x000fc800078e18ff */
[----:B------:R-:W-:-:S04]  /*1580*/  LOP3.LUT R12, R3, 0xffff, RZ, 0xc0, !PT ;  /* 0x0000ffff030c7812 */ /* 0x000fc800078ec0ff */
[CC--:B------:R-:W-:Y:S02]  /*1590*/  IADD3 R6, P5, PT, R11.reuse, R12.reuse, RZ ;  /* 0x0000000c0b067210 */ /* 0x0c0fe40007fbe0ff */
[----:B------:R-:W-:Y:S02]  /*15a0*/  IADD3 R12, PT, PT, R11, R12, RZ ;  /* 0x0000000c0b0c7210 */ /* 0x000fe40007ffe0ff */
[----:B------:R-:W-:Y:S02]  /*15b0*/  IADD3.X R8, PT, PT, RZ, RZ, RZ, P5, !PT ;  /* 0x000000ffff087210 */ /* 0x000fe40002ffe4ff */
[----:B------:R-:W-:Y:S02]  /*15c0*/  IADD3 R3, P5, PT, R15, R2, RZ ;  /* 0x000000020f037210 */ /* 0x000fe40007fbe0ff */
[----:B------:R-:W-:Y:S02]  /*15d0*/  IADD3 R118, PT, PT, R12, R15, RZ ;  /* 0x0000000f0c767210 */ /* 0x000fe40007ffe0ff */
[----:B------:R-:W-:-:S02]  /*15e0*/  IADD3.X R4, PT, PT, RZ, R7, RZ, P5, !PT ;  /* 0x00000007ff047210 */ /* 0x000fc40002ffe4ff */
[----:B------:R-:W-:Y:S02]  /*15f0*/  IADD3 R5, P5, PT, R15, R6, RZ ;  /* 0x000000060f057210 */ /* 0x000fe40007fbe0ff */
[----:B------:R-:W-:Y:S02]  /*1600*/  LOP3.LUT R7, R18, 0xffff, RZ, 0xc0, !PT ;  /* 0x0000ffff12077812 */ /* 0x000fe400078ec0ff */
[----:B------:R-:W-:Y:S02]  /*1610*/  IADD3.X R6, PT, PT, RZ, R8, RZ, P5, !PT ;  /* 0x00000008ff067210 */ /* 0x000fe40002ffe4ff */
[----:B------:R-:W-:Y:S01]  /*1620*/  LEA R2, P5, R3, UR8, 0x2 ;  /* 0x0000000803027c11 */ /* 0x000fe2000f8a10ff */
[----:B------:R-:W0:Y:S01]  /*1630*/  S2R R8, SR_CgaCtaId ;  /* 0x0000000000087919 */ /* 0x000e220000008800 */
[----:B------:R-:W-:Y:S01]  /*1640*/  IMAD R19, R7, 0x2aab, RZ ;  /* 0x00002aab07137824 */ /* 0x000fe200078e02ff */
[----:B------:R-:W-:Y:S02]  /*1650*/  MOV R7, 0x400 ;  /* 0x0000040000077802 */ /* 0x000fe40000000f00 */
[----:B------:R-:W-:-:S02]  /*1660*/  LEA.HI.X R3, R3, UR9, R4, 0x2, P5 ;  /* 0x0000000903037c11 */ /* 0x000fc4000a8f1404 */
[C---:B------:R-:W-:Y:S02]  /*1670*/  LEA R4, P5, R5.reuse, UR8, 0x2 ;  /* 0x0000000805047c11 */ /* 0x040fe4000f8a10ff */
[----:B------:R-:W-:Y:S02]  /*1680*/  SHF.R.U32.HI R20, RZ, 0x11, R19 ;  /* 0x00000011ff147819 */ /* 0x000fe40000011613 */
[----:B------:R-:W-:Y:S02]  /*1690*/  LEA.HI.X R5, R5, UR9, R6, 0x2, P5 ;  /* 0x0000000905057c11 */ /* 0x000fe4000a8f1406 */
[----:B------:R-:W2:Y:S01]  /*16a0*/  S2R R6, SR_TID.Y ;  /* 0x0000000000067919 */ /* 0x000ea20000002200 */
[C---:B------:R-:W-:Y:S01]  /*16b0*/  PRMT R24, R20.reuse, 0x9910, RZ ;  /* 0x0000991014187816 */ /* 0x040fe200000000ff */
[----:B------:R-:W-:Y:S01]  /*16c0*/  IMAD R20, R20, 0x360, R17 ;  /* 0x0000036014147824 */ /* 0x000fe200078e0211 */
[----:B------:R-:W-:Y:S02]  /*16d0*/  SHF.R.U32.HI R19, RZ, 0x10, R22 ;  /* 0x00000010ff137819 */ /* 0x000fe40000011616 */
[----:B------:R-:W-:-:S02]  /*16e0*/  IADD3 R22, PT, PT, R18, 0x2, RZ ;  /* 0x0000000212167810 */ /* 0x000fc40007ffe0ff */
[----:B------:R-:W-:-:S04]  /*16f0*/  IADD3 R28, PT, PT, R16, R19, RZ ;  /* 0x00000013101c7210 */ /* 0x000fc80007ffe0ff */
[----:B------:R-:W-:Y:S01]  /*1700*/  LOP3.LUT R26, R28, 0xffff, RZ, 0xc0, !PT ;  /* 0x0000ffff1c1a7812 */ /* 0x000fe200078ec0ff */
[----:B--2---:R-:W-:Y:S01]  /*1710*/  IMAD R6, R6, 0x6, R13 ;  /* 0x0000000606067824 */ /* 0x004fe200078e020d */
[----:B------:R-:W-:Y:S02]  /*1720*/  IADD3 R13, PT, PT, R7, 0x7e0, RZ ;  /* 0x000007e0070d7810 */ /* 0x000fe40007ffe0ff */
[C---:B0-----:R-:W-:Y:S02]  /*1730*/  LEA R7, R8.reuse, R7, 0x18 ;  /* 0x0000000708077211 */ /* 0x041fe400078ec0ff */
[----:B------:R-:W-:Y:S02]  /*1740*/  LEA R13, R8, R13, 0x18 ;  /* 0x0000000d080d7211 */ /* 0x000fe400078ec0ff */
[----:B------:R-:W-:Y:S02]  /*1750*/  MOV R8, R24 ;  /* 0x0000001800087202 */ /* 0x000fe40000000f00 */
[----:B------:R-:W-:Y:S01]  /*1760*/  LEA R6, R6, R7, 0x2 ;  /* 0x0000000706067211 */ /* 0x000fe200078e10ff */
[----:B------:R-:W-:Y:S01]  /*1770*/  IMAD R7, R14, 0x90, R13 ;  /* 0x000000900e077824 */ /* 0x000fe200078e020d */
[----:B------:R-:W-:Y:S01]  /*1780*/  IADD3 R14, PT, PT, R18, 0x4, RZ ;  /* 0x00000004120e7810 */ /* 0x000fe20007ffe0ff */
[----:B------:R-:W-:Y:S01]  /*1790*/  IMAD R8, R8, 0xc, RZ ;  /* 0x0000000c08087824 */ /* 0x000fe200078e02ff */
[----:B------:R-:W-:-:S02]  /*17a0*/  IADD3 R24, PT, PT, R18, 0x1, RZ ;  /* 0x0000000112187810 */ /* 0x000fc40007ffe0ff */
[----:B------:R-:W-:Y:S02]  /*17b0*/  LOP3.LUT R16, R14, 0xffff, RZ, 0xc0, !PT ;  /* 0x0000ffff0e107812 */ /* 0x000fe400078ec0ff */
[----:B------:R-:W-:Y:S02]  /*17c0*/  IADD3 R13, PT, PT, RZ, -R8, RZ ;  /* 0x80000008ff0d7210 */ /* 0x000fe40007ffe0ff */
[----:B------:R-:W-:Y:S01]  /*17d0*/  LOP3.LUT R8, R22, 0xffff, RZ, 0xc0, !PT ;  /* 0x0000ffff16087812 */ /* 0x000fe200078ec0ff */
[----:B------:R-:W-:Y:S01]  /*17e0*/  IMAD R16, R16, 0x2aab, RZ ;  /* 0x00002aab10107824 */ /* 0x000fe200078e02ff */
[----:B------:R-:W-:Y:S02]  /*17f0*/  LOP3.LUT R19, R24, 0xffff, RZ, 0xc0, !PT ;  /* 0x0000ffff18137812 */ /* 0x000fe400078ec0ff */
[----:B------:R-:W-:Y:S01]  /*1800*/  PRMT R13, R13, 0x7710, RZ ;  /* 0x000077100d0d7816 */ /* 0x000fe200000000ff */
[----:B------:R-:W-:Y:S01]  /*1810*/  IMAD R8, R8, 0x2aab, RZ ;  /* 0x00002aab08087824 */ /* 0x000fe200078e02ff */
[----:B------:R-:W-:Y:S01]  /*1820*/  SHF.R.U32.HI R16, RZ, 0x11, R16 ;  /* 0x00000011ff107819 */ /* 0x000fe20000011610 */
[----:B------:R-:W-:Y:S01]  /*1830*/  IMAD R19, R19, 0x2aab, RZ ;  /* 0x00002aab13137824 */ /* 0x000fe200078e02ff */
[----:B------:R-:W-:-:S02]  /*1840*/  IADD3 R13, PT, PT, R18, R13, RZ ;  /* 0x0000000d120d7210 */ /* 0x000fc40007ffe0ff */
[----:B------:R-:W-:Y:S02]  /*1850*/  SHF.R.U32.HI R8, RZ, 0x11, R8 ;  /* 0x00000011ff087819 */ /* 0x000fe40000011608 */
[----:B------:R-:W-:Y:S01]  /*1860*/  SHF.R.U32.HI R18, RZ, 0x11, R19 ;  /* 0x00000011ff127819 */ /* 0x000fe20000011613 */
[C-C-:B------:R-:W-:Y:S01]  /*1870*/  IMAD R19, R16.reuse, 0x360, R17.reuse ;  /* 0x0000036010137824 */ /* 0x140fe200078e0211 */
[----:B------:R-:W-:Y:S01]  /*1880*/  PRMT R29, R16, 0x9910, RZ ;  /* 0x00009910101d7816 */ /* 0x000fe200000000ff */
[----:B------:R-:W-:Y:S01]  /*1890*/  IMAD R16, R26, 0x4925, RZ ;  /* 0x000049251a107824 */ /* 0x000fe200078e02ff */
[C---:B------:R-:W-:Y:S01]  /*18a0*/  PRMT R34, R8.reuse, 0x9910, RZ ;  /* 0x0000991008227816 */ /* 0x040fe200000000ff */
[--C-:B------:R-:W-:Y:S01]  /*18b0*/  IMAD R31, R8, 0x360, R17.reuse ;  /* 0x00000360081f7824 */ /* 0x100fe200078e0211 */
[----:B------:R-:W-:Y:S01]  /*18c0*/  MOV R8, R29 ;  /* 0x0000001d00087202 */ /* 0x000fe20000000f00 */
[----:B------:R-:W-:Y:S01]  /*18d0*/  IMAD R26, R18, 0x360, R17 ;  /* 0x00000360121a7824 */ /* 0x000fe200078e0211 */
[----:B------:R-:W-:-:S02]  /*18e0*/  SHF.R.U32.HI R17, RZ, 0x11, R16 ;  /* 0x00000011ff117819 */ /* 0x000fc40000011610 */
[----:B------:R-:W-:Y:S01]  /*18f0*/  PRMT R29, R18, 0x9910, RZ ;  /* 0x00009910121d7816 */ /* 0x000fe200000000ff */
[----:B------:R-:W-:Y:S01]  /*1900*/  IMAD R8, R8, 0xc, RZ ;  /* 0x0000000c08087824 */ /* 0x000fe200078e02ff */
[----:B------:R-:W-:Y:S02]  /*1910*/  PRMT R32, R17, 0x9910, RZ ;  /* 0x0000991011207816 */ /* 0x000fe400000000ff */
[----:B------:R-:W-:Y:S02]  /*1920*/  MOV R18, R29 ;  /* 0x0000001d00127202 */ /* 0x000fe40000000f00 */
[----:B------:R-:W-:Y:S02]  /*1930*/  IADD3 R17, PT, PT, RZ, -R8, RZ ;  /* 0x80000008ff117210 */ /* 0x000fe40007ffe0ff */
[----:B------:R-:W-:Y:S01]  /*1940*/  MOV R8, R32 ;  /* 0x0000002000087202 */ /* 0x000fe20000000f00 */
[----:B------:R-:W-:Y:S01]  /*1950*/  IMAD R18, R18, 0xc, RZ ;  /* 0x0000000c12127824 */ /* 0x000fe200078e02ff */
[----:B------:R-:W-:-:S02]  /*1960*/  MOV R16, R34 ;  /* 0x0000002200107202 */ /* 0x000fc40000000f00 */
[----:B------:R-:W-:Y:S02]  /*1970*/  LEA R8, R8, -R8, 0x3 ;  /* 0x8000000808087211 */ /* 0x000fe400078e18ff */
[----:B------:R-:W-:Y:S01]  /*1980*/  MOV R29, R36 ;  /* 0x00000024001d7202 */ /* 0x000fe20000000f00 */
[----:B------:R-:W-:Y:S01]  /*1990*/  IMAD R16, R16, 0xc, RZ ;  /* 0x0000000c10107824 */ /* 0x000fe200078e02ff */
[----:B------:R-:W-:Y:S02]  /*19a0*/  IADD3 R8, PT, PT, RZ, -R8, RZ ;  /* 0x80000008ff087210 */ /* 0x000fe40007ffe0ff */
[----:B------:R-:W-:Y:S01]  /*19b0*/  IADD3 R18, PT, PT, RZ, -R18, RZ ;  /* 0x80000012ff127210 */ /* 0x000fe20007ffe0ff */
[----:B------:R-:W-:Y:S01]  /*19c0*/  IMAD R29, R29, 0xc, RZ ;  /* 0x0000000c1d1d7824 */ /* 0x000fe200078e02ff */
[----:B------:R-:W-:Y:S02]  /*19d0*/  PRMT R39, R8, 0x7710, RZ ;  /* 0x0000771008277816 */ /* 0x000fe400000000ff */
[----:B------:R-:W0:Y:S01]  /*19e0*/  S2R R8, SR_CTAID.Y ;  /* 0x0000000000087919 */ /* 0x000e220000002600 */
[----:B------:R-:W-:-:S02]  /*19f0*/  IADD3 R16, PT, PT, RZ, -R16, RZ ;  /* 0x80000010ff107210 */ /* 0x000fc40007ffe0ff */
[----:B------:R-:W-:Y:S02]  /*1a00*/  IADD3 R45, PT, PT, RZ, -R29, RZ ;  /* 0x8000001dff2d7210 */ /* 0x000fe40007ffe0ff */
[----:B------:R-:W-:Y:S02]  /*1a10*/  PRMT R17, R17, 0x7710, RZ ;  /* 0x0000771011117816 */ /* 0x000fe400000000ff */
[----:B------:R-:W-:Y:S02]  /*1a20*/  PRMT R29, R16, 0x7710, RZ ;  /* 0x00007710101d7816 */ /* 0x000fe400000000ff */
[----:B------:R-:W-:Y:S02]  /*1a30*/  PRMT R45, R45, 0x7710, RZ ;  /* 0x000077102d2d7816 */ /* 0x000fe400000000ff */
[----:B------:R-:W-:Y:S02]  /*1a40*/  PRMT R37, R18, 0x7710, RZ ;  /* 0x0000771012257816 */ /* 0x000fe400000000ff */
[----:B------:R-:W-:-:S02]  /*1a50*/  IADD3 R17, PT, PT, R14, R17, RZ ;  /* 0x000000110e117210 */ /* 0x000fc40007ffe0ff */
[----:B------:R-:W-:Y:S02]  /*1a60*/  IADD3 R29, PT, PT, R22, R29, RZ ;  /* 0x0000001d161d7210 */ /* 0x000fe40007ffe0ff */
[----:B------:R-:W-:Y:S02]  /*1a70*/  IADD3 R45, PT, PT, R30, R45, RZ ;  /* 0x0000002d1e2d7210 */ /* 0x000fe40007ffe0ff */
[----:B------:R-:W-:Y:S02]  /*1a80*/  IADD3 R37, PT, PT, R24, R37, RZ ;  /* 0x0000002518257210 */ /* 0x000fe40007ffe0ff */
[----:B------:R-:W-:Y:S02]  /*1a90*/  PRMT R14, R17, 0x9910, RZ ;  /* 0x00009910110e7816 */ /* 0x000fe400000000ff */
[----:B------:R-:W-:Y:S02]  /*1aa0*/  PRMT R13, R13, 0x9910, RZ ;  /* 0x000099100d0d7816 */ /* 0x000fe400000000ff */
[----:B------:R-:W-:-:S02]  /*1ab0*/  PRMT R16, R29, 0x9910, RZ ;  /* 0x000099101d107816 */ /* 0x000fc400000000ff */
[----:B------:R-:W-:Y:S02]  /*1ac0*/  PRMT R18, R45, 0x9910, RZ ;  /* 0x000099102d127816 */ /* 0x000fe400000000ff */
[----:B------:R-:W-:Y:S02]  /*1ad0*/  PRMT R17, R37, 0x9910, RZ ;  /* 0x0000991025117816 */ /* 0x000fe400000000ff */
[----:B------:R-:W-:Y:S02]  /*1ae0*/  LEA R14, R14, R14, 0x3 ;  /* 0x0000000e0e0e7211 */ /* 0x000fe400078e18ff */
[----:B------:R-:W-:Y:S02]  /*1af0*/  LEA R13, R13, R13, 0x3 ;  /* 0x0000000d0d0d7211 */ /* 0x000fe400078e18ff */
[----:B------:R-:W-:Y:S02]  /*1b00*/  LEA R16, R16, R16, 0x3 ;  /* 0x0000001010107211 */ /* 0x000fe400078e18ff */
[----:B------:R-:W-:-:S02]  /*1b10*/  LEA R18, R18, R18, 0x3 ;  /* 0x0000001212127211 */ /* 0x000fc400078e18ff */
[----:B------:R-:W-:Y:S02]  /*1b20*/  LEA R17, R17, R17, 0x3 ;  /* 0x0000001111117211 */ /* 0x000fe400078e18ff */
[----:B------:R-:W-:Y:S02]  /*1b30*/  LOP3.LUT R14, R14, 0xffff, RZ, 0xc0, !PT ;  /* 0x0000ffff0e0e7812 */ /* 0x000fe400078ec0ff */
[----:B------:R-:W-:Y:S02]  /*1b40*/  LOP3.LUT R13, R13, 0xffff, RZ, 0xc0, !PT ;  /* 0x0000ffff0d0d7812 */ /* 0x000fe400078ec0ff */
[----:B------:R-:W-:Y:S02]  /*1b50*/  LOP3.LUT R16, R16, 0xffff, RZ, 0xc0, !PT ;  /* 0x0000ffff10107812 */ /* 0x000fe400078ec0ff */
[----:B------:R-:W-:Y:S02]  /*1b60*/  LOP3.LUT R18, R18, 0xffff, RZ, 0xc0, !PT ;  /* 0x0000ffff12127812 */ /* 0x000fe400078ec0ff */
[----:B------:R-:W-:-:S02]  /*1b70*/  LOP3.LUT R17, R17, 0xffff, RZ, 0xc0, !PT ;  /* 0x0000ffff11117812 */ /* 0x000fc400078ec0ff */
[----:B------:R-:W-:Y:S02]  /*1b80*/  IADD3 R14, PT, PT, R14, R19, RZ ;  /* 0x000000130e0e7210 */ /* 0x000fe40007ffe0ff */
[----:B------:R-:W-:Y:S01]  /*1b90*/  IADD3 R20, PT, PT, R13, R20, RZ ;  /* 0x000000140d147210 */ /* 0x000fe20007ffe0ff */
[----:B------:R-:W-:Y:S01]  /*1ba0*/  IMAD R13, R122, 0x24c0, R127 ;  /* 0x000024c07a0d7824 */ /* 0x000fe200078e027f */
[----:B------:R-:W-:Y:S02]  /*1bb0*/  IADD3 R16, PT, PT, R16, R31, RZ ;  /* 0x0000001f10107210 */ /* 0x000fe40007ffe0ff */
[----:B------:R-:W-:Y:S02]  /*1bc0*/  IADD3 R18, PT, PT, R18, R61, RZ ;  /* 0x0000003d12127210 */ /* 0x000fe40007ffe0ff */
[----:B------:R-:W-:Y:S02]  /*1bd0*/  IADD3 R39, PT, PT, R28, R39, RZ ;  /* 0x000000271c277210 */ /* 0x000fe40007ffe0ff */
[----:B------:R-:W-:Y:S01]  /*1be0*/  IADD3 R26, PT, PT, R17, R26, RZ ;  /* 0x0000001a111a7210 */ /* 0x000fe20007ffe0ff */
[----:B------:R-:W-:Y:S01]  /*1bf0*/  IMAD R17, R122, 0x24c0, R131 ;  /* 0x000024c07a117824 */ /* 0x000fe200078e0283 */
[----:B------:R-:W-:-:S02]  /*1c00*/  IADD3 R19, PT, PT, R14, R15, RZ ;  /* 0x0000000f0e137210 */ /* 0x000fc40007ffe0ff */
[-C--:B------:R-:W-:Y:S02]  /*1c10*/  IADD3 R11, PT, PT, R20, R15.reuse, RZ ;  /* 0x0000000f140b7210 */ /* 0x080fe40007ffe0ff */
[-C--:B------:R-:W-:Y:S01]  /*1c20*/  IADD3 R12, PT, PT, R18, R15.reuse, RZ ;  /* 0x0000000f120c7210 */ /* 0x080fe20007ffe0ff */
[----:B------:R-:W-:Y:S01]  /*1c30*/  IMAD R18, R122, 0x24c0, R133 ;  /* 0x000024c07a127824 */ /* 0x000fe200078e0285 */
[-C--:B------:R-:W-:Y:S02]  /*1c40*/  IADD3 R14, PT, PT, R16, R15.reuse, RZ ;  /* 0x0000000f100e7210 */ /* 0x080fe40007ffe0ff */
[----:B------:R-:W-:Y:S02]  /*1c50*/  IADD3 R15, PT, PT, R26, R15, RZ ;  /* 0x0000000f1a0f7210 */ /* 0x000fe40007ffe0ff */
[----:B0-----:R-:W-:Y:S02]  /*1c60*/  LEA R123, R8, -R8, 0x3 ;  /* 0x80000008087b7211 */ /* 0x001fe400078e18ff */
[----:B-1----:R-:W-:-:S07]  /*1c70*/  LOP3.LUT R16, R39, 0xffff, RZ, 0xc0, !PT ;  /* 0x0000ffff27107812 */ /* 0x002fce00078ec0ff */
.L_x_28:
[C---:B------:R-:W-:Y:S02]  /*1c80*/  LOP3.LUT P5, RZ, R123.reuse, R16, RZ, 0xfc, !PT ;  /* 0x000000107bff7212 */ /* 0x040fe400078afcff */
[----:B------:R-:W-:Y:S02]  /*1c90*/  IADD3 R20, PT, PT, -R16, 0x1d, RZ ;  /* 0x0000001d10147810 */ /* 0x000fe40007ffe1ff */
[----:B------:R-:W-:Y:S02]  /*1ca0*/  IADD3 R22, PT, PT, -R150, 0x1d, RZ ;  /* 0x0000001d96167810 */ /* 0x000fe40007ffe1ff */
[----:B------:R-:W-:Y:S02]  /*1cb0*/  IADD3 R24, PT, PT, -R148, 0x1d, RZ ;  /* 0x0000001d94187810 */ /* 0x000fe40007ffe1ff */
[----:B------:R-:W-:Y:S02]  /*1cc0*/  LOP3.LUT P6, RZ, R123, R142, RZ, 0xfc, !PT ;  /* 0x0000008e7bff7212 */ /* 0x000fe400078cfcff */
[----:B------:R-:W-:Y:S01]  /*1cd0*/  IADD3 R26, PT, PT, -R142, 0x1d, RZ ;  /* 0x0000001d8e1a7810 */ /* 0x000fe20007ffe1ff */
[----:B------:R-:W-:Y:S01]  /*1ce0*/  HFMA2 R32, -RZ, RZ, 0, 0 ;  /* 0x00000000ff207431 */ /* 0x000fe200000001ff */
[----:B------:R-:W-:Y:S01]  /*1cf0*/  BAR.SYNC.DEFER_BLOCKING 0x0 ;  /* 0x0000000000007b1d */ /* 0x000fe20000010000 */
[----:B------:R-:W-:-:S04]  /*1d00*/  ISETP.EQ.OR P5, PT, R153, RZ, !P5 ;  /* 0x000000ff9900720c */ /* 0x000fc80006fa2670 */
[----:B------:R-:W-:Y:S02]  /*1d10*/  ISETP.GE.U32.OR P5, PT, R123, R20, P5 ;  /* 0x000000147b00720c */ /* 0x000fe40002fa6470 */
[----:B------:R-:W-:Y:S02]  /*1d20*/  MOV R20, RZ ;  /* 0x000000ff00147202 */ /* 0x000fe40000000f00 */
[----:B------:R-:W-:-:S13]  /*1d30*/  ISETP.GT.U32.OR P5, PT, R152, 0x1c, P5 ;  /* 0x0000001c9800780c */ /* 0x000fda0002fa4470 */
[----:B------:R-:W0:Y:S01]  /*1d40*/  @!P5 LDC.64 R28, c[0x0][0x380] ;  /* 0x0000e000ff1cdb82 */ /* 0x000e220000000a00 */
[----:B------:R-:W-:-:S05]  /*1d50*/  @!P5 IADD3 R31, PT, PT, R10, -0x1d, RZ ;  /* 0xffffffe30a1fd810 */ /* 0x000fca0007ffe0ff */
[----:B0-----:R-:W-:-:S05]  /*1d60*/  @!P5 IMAD.WIDE R28, R31, 0x4, R28 ;  /* 0x000000041f1cd825 */ /* 0x001fca00078e021c */
[----:B------:R0:W2:Y:S01]  /*1d70*/  @!P5 LDG.E.CONSTANT R20, desc[UR10][R28.64] ;  /* 0x0000000a1c14d981 */ /* 0x0000a2000c1e9900 */
[----:B------:R-:W-:-:S04]  /*1d80*/  LOP3.LUT P5, RZ, R123, R150, RZ, 0xfc, !PT ;  /* 0x000000967bff7212 */ /* 0x000fc800078afcff */
[----:B------:R-:W-:-:S04]  /*1d90*/  ISETP.EQ.OR P5, PT, R149, RZ, !P5 ;  /* 0x000000ff9500720c */ /* 0x000fc80006fa2670 */
[----:B------:R-:W-:Y:S01]  /*1da0*/  ISETP.GE.U32.OR P5, PT, R123, R22, P5 ;  /* 0x000000167b00720c */ /* 0x000fe20002fa6470 */
[----:B------:R-:W-:-:S03]  /*1db0*/  HFMA2 R22, -RZ, RZ, 0, 0 ;  /* 0x00000000ff167431 */ /* 0x000fc600000001ff */
[----:B------:R-:W-:-:S13]  /*1dc0*/  ISETP.GT.U32.OR P5, PT, R147, 0x1c, P5 ;  /* 0x0000001c9300780c */ /* 0x000fda0002fa4470 */
[----:B------:R-:W1:Y:S01]  /*1dd0*/  @!P5 LDC.64 R30, c[0x0][0x380] ;  /* 0x0000e000ff1edb82 */ /* 0x000e620000000a00 */
[----:B------:R-:W-:-:S05]  /*1de0*/  @!P5 IADD3 R37, PT, PT, R13, -0x1d, RZ ;  /* 0xffffffe30d25d810 */ /* 0x000fca0007ffe0ff */
[----:B-1----:R-:W-:-:S05]  /*1df0*/  @!P5 IMAD.WIDE R30, R37, 0x4, R30 ;  /* 0x00000004251ed825 */ /* 0x002fca00078e021e */
[----:B------:R1:W3:Y:S01]  /*1e00*/  @!P5 LDG.E.CONSTANT R22, desc[UR10][R30.64] ;  /* 0x0000000a1e16d981 */ /* 0x0002e2000c1e9900 */
[----:B------:R-:W-:-:S04]  /*1e10*/  LOP3.LUT P5, RZ, R123, R148, RZ, 0xfc, !PT ;  /* 0x000000947bff7212 */ /* 0x000fc800078afcff */
[----:B------:R-:W-:-:S04]  /*1e20*/  ISETP.EQ.OR P5, PT, R146, RZ, !P5 ;  /* 0x000000ff9200720c */ /* 0x000fc80006fa2670 */
[----:B------:R-:W-:Y:S02]  /*1e30*/  ISETP.GE.U32.OR P5, PT, R123, R24, P5 ;  /* 0x000000187b00720c */ /* 0x000fe40002fa6470 */
[----:B------:R-:W-:Y:S02]  /*1e40*/  MOV R24, RZ ;  /* 0x000000ff00187202 */ /* 0x000fe40000000f00 */
[----:B------:R-:W-:-:S13]  /*1e50*/  ISETP.GT.U32.OR P5, PT, R145, 0x1c, P5 ;  /* 0x0000001c9100780c */ /* 0x000fda0002fa4470 */
[----:B0-----:R-:W0:Y:S01]  /*1e60*/  @!P5 LDC.64 R28, c[0x0][0x380] ;  /* 0x0000e000ff1cdb82 */ /* 0x001e220000000a00 */
[----:B------:R-:W-:-:S05]  /*1e70*/  @!P5 IADD3 R37, PT, PT, R9, -0x1d, RZ ;  /* 0xffffffe30925d810 */ /* 0x000fca0007ffe0ff */
[----:B0-----:R-:W-:-:S05]  /*1e80*/  @!P5 IMAD.WIDE R28, R37, 0x4, R28 ;  /* 0x00000004251cd825 */ /* 0x001fca00078e021c */
[----:B------:R0:W4:Y:S01]  /*1e90*/  @!P5 LDG.E.CONSTANT R24, desc[UR10][R28.64] ;  /* 0x0000000a1c18d981 */ /* 0x000122000c1e9900 */
[----:B------:R-:W-:-:S04]  /*1ea0*/  LOP3.LUT P5, RZ, R140, UR5, RZ, 0xfc, !PT ;  /* 0x000000058cff7c12 */ /* 0x000fc8000f8afcff */
[----:B------:R-:W-:-:S04]  /*1eb0*/  PLOP3.LUT P5, PT, P6, P5, PT, 0x2f, 0xf2 ;  /* 0x0000000000f2781c */ /* 0x000fc800037aa577 */
[----:B------:R-:W-:Y:S02]  /*1ec0*/  ISETP.GE.U32.OR P5, PT, R123, R26, P5 ;  /* 0x0000001a7b00720c */ /* 0x000fe40002fa6470 */
[----:B------:R-:W-:-:S04]  /*1ed0*/  IADD3 R26, PT, PT, R140, UR5, RZ ;  /* 0x000000058c1a7c10 */ /* 0x000fc8000fffe0ff */
[----:B------:R-:W-:-:S13]  /*1ee0*/  ISETP.GT.U32.OR P5, PT, R26, 0x1c, P5 ;  /* 0x0000001c1a00780c */ /* 0x000fda0002fa4470 */
[----:B-1----:R-:W1:Y:S01]  /*1ef0*/  @!P5 LDC.64 R30, c[0x0][0x380] ;  /* 0x0000e000ff1edb82 */ /* 0x002e620000000a00 */
[----:B------:R-:W-:Y:S02]  /*1f00*/  @!P5 IADD3 R37, PT, PT, R18, -0x1d, RZ ;  /* 0xffffffe31225d810 */ /* 0x000fe40007ffe0ff */
[----:B------:R-:W-:Y:S02]  /*1f10*/  LOP3.LUT P6, RZ, R123, R138, RZ, 0xfc, !PT ;  /* 0x0000008a7bff7212 */ /* 0x000fe400078cfcff */
[----:B------:R-:W-:Y:S01]  /*1f20*/  IADD3 R26, PT, PT, -R138, 0x1d, RZ ;  /* 0x0000001d8a1a7810 */ /* 0x000fe20007ffe1ff */
[----:B-1----:R-:W-:-:S05]  /*1f30*/  @!P5 IMAD.WIDE R30, R37, 0x4, R30 ;  /* 0x00000004251ed825 */ /* 0x002fca00078e021e */
[----:B------:R1:W5:Y:S01]  /*1f40*/  @!P5 LDG.E.CONSTANT R32, desc[UR10][R30.64] ;  /* 0x0000000a1e20d981 */ /* 0x000362000c1e9900 */
[----:B------:R-:W-:Y:S02]  /*1f50*/  LOP3.LUT P5, RZ, R136, UR5, RZ, 0xfc, !PT ;  /* 0x0000000588ff7c12 */ /* 0x000fe4000f8afcff */
[----:B------:R-:W-:Y:S02]  /*1f60*/  MOV R34, RZ ;  /* 0x000000ff00227202 */ /* 0x000fe40000000f00 */
[----:B------:R-:W-:-:S04]  /*1f70*/  PLOP3.LUT P5, PT, P6, P5, PT, 0x2f, 0xf2 ;  /* 0x0000000000f2781c */ /* 0x000fc800037aa577 */
[----:B------:R-:W-:Y:S02]  /*1f80*/  ISETP.GE.U32.OR P5, PT, R123, R26, P5 ;  /* 0x0000001a7b00720c */ /* 0x000fe40002fa6470 */
[----:B------:R-:W-:-:S04]  /*1f90*/  IADD3 R26, PT, PT, R136, UR5, RZ ;  /* 0x00000005881a7c10 */ /* 0x000fc8000fffe0ff */
[----:B------:R-:W-:-:S13]  /*1fa0*/  ISETP.GT.U32.OR P5, PT, R26, 0x1c, P5 ;  /* 0x0000001c1a00780c */ /* 0x000fda0002fa4470 */
[----:B0-----:R-:W0:Y:S01]  /*1fb0*/  @!P5 LDC.64 R28, c[0x0][0x380] ;  /* 0x0000e000ff1cdb82 */ /* 0x001e220000000a00 */
[----:B------:R-:W-:Y:S02]  /*1fc0*/  @!P5 IADD3 R37, PT, PT, R116, -0x1d, RZ ;  /* 0xffffffe37425d810 */ /* 0x000fe40007ffe0ff */
[----:B------:R-:W-:-:S03]  /*1fd0*/  IADD3 R26, PT, PT, -R134, 0x1d, RZ ;  /* 0x0000001d861a7810 */ /* 0x000fc60007ffe1ff */
[----:B0-----:R-:W-:-:S05]  /*1fe0*/  @!P5 IMAD.WIDE R28, R37, 0x4, R28 ;  /* 0x00000004251cd825 */ /* 0x001fca00078e021c */
[----:B------:R0:W5:Y:S01]  /*1ff0*/  @!P5 LDG.E.CONSTANT R34, desc[UR10][R28.64] ;  /* 0x0000000a1c22d981 */ /* 0x000162000c1e9900 */
[----:B------:R-:W-:Y:S01]  /*2000*/  LOP3.LUT P5, RZ, R123, R134, RZ, 0xfc, !PT ;  /* 0x000000867bff7212 */ /* 0x000fe200078afcff */
[----:B------:R-:W-:-:S03]  /*2010*/  HFMA2 R40, -RZ, RZ, 0, 0 ;  /* 0x00000000ff287431 */ /* 0x000fc600000001ff */
[----:B------:R-:W-:-:S04]  /*2020*/  ISETP.EQ.OR P5, PT, R153, RZ, !P5 ;  /* 0x000000ff9900720c */ /* 0x000fc80006fa2670 */
[----:B------:R-:W-:-:S04]  /*2030*/  ISETP.GE.U32.OR P5, PT, R123, R26, P5 ;  /* 0x0000001a7b00720c */ /* 0x000fc80002fa6470 */
[----:B------:R-:W-:-:S13]  /*2040*/  ISETP.GT.U32.OR P5, PT, R152, 0x1c, P5 ;  /* 0x0000001c9800780c */ /* 0x000fda0002fa4470 */
[----:B-1----:R-:W1:Y:S01]  /*2050*/  @!P5 LDC.64 R30, c[0x0][0x380] ;  /* 0x0000e000ff1edb82 */ /* 0x002e620000000a00 */
[----:B------:R-:W-:Y:S02]  /*2060*/  @!P5 IADD3 R37, PT, PT, R117, -0x1d, RZ ;  /* 0xffffffe37525d810 */ /* 0x000fe40007ffe0ff */
[----:B------:R-:W-:-:S03]  /*2070*/  IADD3 R26, PT, PT, -R132, 0x1d, RZ ;  /* 0x0000001d841a7810 */ /* 0x000fc60007ffe1ff */
[----:B-1----:R-:W-:-:S05]  /*2080*/  @!P5 IMAD.WIDE R30, R37, 0x4, R30 ;  /* 0x00000004251ed825 */ /* 0x002fca00078e021e */
[----:B------:R1:W5:Y:S01]  /*2090*/  @!P5 LDG.E.CONSTANT R40, desc[UR10][R30.64] ;  /* 0x0000000a1e28d981 */ /* 0x000362000c1e9900 */
[----:B------:R-:W-:Y:S02]  /*20a0*/  LOP3.LUT P5, RZ, R123, R132, RZ, 0xfc, !PT ;  /* 0x000000847bff7212 */ /* 0x000fe400078afcff */
[----:B------:R-:W-:Y:S02]  /*20b0*/  MOV R42, RZ ;  /* 0x000000ff002a7202 */ /* 0x000fe40000000f00 */
[----:B------:R-:W-:-:S04]  /*20c0*/  ISETP.EQ.OR P5, PT, R149, RZ, !P5 ;  /* 0x000000ff9500720c */ /* 0x000fc80006fa2670 */
[----:B------:R-:W-:-:S04]  /*20d0*/  ISETP.GE.U32.OR P5, PT, R123, R26, P5 ;  /* 0x0000001a7b00720c */ /* 0x000fc80002fa6470 */
        /* <DEDUP_REMOVED lines=13> */
[----:B------:R-:W-:Y:S02]  /*21b0*/  LOP3.LUT P6, RZ, R123, R144, RZ, 0xfc, !PT ;  /* 0x000000907bff7212 */ /* 0x000fe400078cfcff */
[----:B------:R-:W-:Y:S01]  /*21c0*/  IADD3 R26, PT, PT, -R144, 0x1d, RZ ;  /* 0x0000001d901a7810 */ /* 0x000fe20007ffe1ff */
[----:B-1----:R-:W-:-:S05]  /*21d0*/  @!P5 IMAD.WIDE R30, R37, 0x4, R30 ;  /* 0x00000004251ed825 */ /* 0x002fca00078e021e */
[----:B------:R1:W5:Y:S01]  /*21e0*/  @!P5 LDG.E.CONSTANT R46, desc[UR10][R30.64] ;  /* 0x0000000a1e2ed981 */ /* 0x000362000c1e9900 */
[----:B------:R-:W-:-:S04]  /*21f0*/  LOP3.LUT P5, RZ, R143, UR5, RZ, 0xfc, !PT ;  /* 0x000000058fff7c12 */ /* 0x000fc8000f8afcff */
[----:B------:R-:W-:-:S04]  /*2200*/  PLOP3.LUT P5, PT, P6, P5, PT, 0x2f, 0xf2 ;  /* 0x0000000000f2781c */ /* 0x000fc800037aa577 */
[----:B------:R-:W-:Y:S02]  /*2210*/  ISETP.GE.U32.OR P5, PT, R123, R26, P5 ;  /* 0x0000001a7b00720c */ /* 0x000fe40002fa6470 */
[----:B------:R-:W-:-:S04]  /*2220*/  IADD3 R26, PT, PT, R143, UR5, RZ ;  /* 0x000000058f1a7c10 */ /* 0x000fc8000fffe0ff */
[----:B------:R-:W-:Y:S01]  /*2230*/  ISETP.GT.U32.OR P5, PT, R26, 0x1c, P5 ;  /* 0x0000001c1a00780c */ /* 0x000fe20002fa4470 */
[----:B------:R-:W-:Y:S01]  /*2240*/  UIADD3 UR8, UP0, UPT, UR6, 0x8, URZ ;  /* 0x0000000806087890 */ /* 0x000fe2000ff1e0ff */
[----:B------:R-:W-:-:S11]  /*2250*/  MOV R26, RZ ;  /* 0x000000ff001a7202 */ /* 0x000fd60000000f00 */
[----:B0-----:R-:W0:Y:S01]  /*2260*/  @!P5 LDC.64 R28, c[0x0][0x380] ;  /* 0x0000e000ff1cdb82 */ /* 0x001e220000000a00 */
[----:B------:R-:W-:Y:S01]  /*2270*/  @!P5 IADD3 R39, PT, PT, R17, -0x1d, RZ ;  /* 0xffffffe31127d810 */ /* 0x000fe20007ffe0ff */
[----:B------:R-:W-:-:S04]  /*2280*/  UIADD3.X UR9, UPT, UPT, URZ, UR7, URZ, UP0, !UPT ;  /* 0x00000007ff097290 */ /* 0x000fc800087fe4ff */
[----:B0-----:R-:W-:Y:S01]  /*2290*/  @!P5 IMAD.WIDE R38, R39, 0x4, R28 ;  /* 0x000000042726d825 */ /* 0x001fe200078e021c */
[----:B------:R-:W-:Y:S02]  /*22a0*/  MOV R28, UR8 ;  /* 0x00000008001c7c02 */ /* 0x000fe40008000f00 */
[----:B------:R-:W-:Y:S02]  /*22b0*/  MOV R29, UR9 ;  /* 0x00000009001d7c02 */ /* 0x000fe40008000f00 */
[----:B------:R0:W5:Y:S01]  /*22c0*/  @!P5 LDG.E.CONSTANT R26, desc[UR10][R38.64] ;  /* 0x0000000a261ad981 */ /* 0x000162000c1e9900 */
[----:B------:R-:W-:-:S04]  /*22d0*/  IMAD.WIDE.U32 R44, R12, 0x4, R28 ;  /* 0x000000040c2c7825 */ /* 0x000fc800078e001c */
[--C-:B------:R-:W-:Y:S01]  /*22e0*/  IMAD.WIDE.U32 R36, R14, 0x4, R28.reuse ;  /* 0x000000040e247825 */ /* 0x100fe200078e001c */
[----:B------:R-:W5:Y:S03]  /*22f0*/  LDG.E.CONSTANT R79, desc[UR10][R44.64+-0x8] ;  /* 0xfffff80a2c4f7981 */ /* 0x000f66000c1e9900 */
[--C-:B-1----:R-:W-:Y:S01]  /*2300*/  IMAD.WIDE.U32 R30, R15, 0x4, R28.reuse ;  /* 0x000000040f1e7825 */ /* 0x102fe200078e001c */
[----:B------:R-:W5:Y:S03]  /*2310*/  LDG.E.CONSTANT R81, desc[UR10][R44.64+-0x4] ;  /* 0xfffffc0a2c517981 */ /* 0x000f66000c1e9900 */
[--C-:B0-----:R-:W-:Y:S01]  /*2320*/  IMAD.WIDE.U32 R38, R11, 0x4, R28.reuse ;  /* 0x000000040b267825 */ /* 0x101fe200078e001c */
[----:B------:R-:W5:Y:S03]  /*2330*/  LDG.E.CONSTANT R83, desc[UR10][R44.64] ;  /* 0x0000000a2c537981 */ /* 0x000f66000c1e9900 */
[----:B------:R-:W-:Y:S01]  /*2340*/  IMAD.WIDE.U32 R28, R19, 0x4, R28 ;  /* 0x00000004131c7825 */ /* 0x000fe200078e001c */
[----:B------:R-:W5:Y:S04]  /*2350*/  LDG.E.CONSTANT R73, desc[UR10][R36.64+-0x8] ;  /* 0xfffff80a24497981 */ /* 0x000f68000c1e9900 */
        /* <DEDUP_REMOVED lines=10> */
[----:B------:R-:W5:Y:S01]  /*2400*/  LDG.E.CONSTANT R37, desc[UR10][R28.64] ;  /* 0x0000000a1c257981 */ /* 0x000f62000c1e9900 */
[----:B------:R-:W-:Y:S01]  /*2410*/  ISETP.GT.U32.AND P5, PT, R126, 0x1f, PT ;  /* 0x0000001f7e00780c */ /* 0x000fe20003fa4070 */
[----:B------:R-:W-:Y:S02]  /*2420*/  BSSY.RECONVERGENT B0, `(.L_x_24) ;  /* 0x0000023000007945 */ /* 0x000fe40003800200 */
[----:B--2---:R0:W-:Y:S04]  /*2430*/  STS [R151], R20 ;  /* 0x0000001497007388 */ /* 0x0041e80000000800 */
[----:B---3--:R0:W-:Y:S04]  /*2440*/  STS [R151+0x4], R22 ;  /* 0x0000041697007388 */ /* 0x0081e80000000800 */
[----:B----4-:R0:W-:Y:S04]  /*2450*/  STS [R151+0x8], R24 ;  /* 0x0000081897007388 */ /* 0x0101e80000000800 */
[----:B-----5:R0:W-:Y:S04]  /*2460*/  STS [R151+0x10], R32 ;  /* 0x0000102097007388 */ /* 0x0201e80000000800 */
[----:B------:R0:W-:Y:S04]  /*2470*/  STS [R151+0x14], R34 ;  /* 0x0000142297007388 */ /* 0x0001e80000000800 */
        /* <DEDUP_REMOVED lines=13> */
[----:B------:R0:W-:Y:S04]  /*2550*/  STS [R128], R61 ;  /* 0x0000003d80007388 */ /* 0x0001e80000000800 */
[----:B------:R0:W-:Y:S04]  /*2560*/  STS [R128+0x4], R45 ;  /* 0x0000042d80007388 */ /* 0x0001e80000000800 */
[----:B------:R0:W-:Y:S04]  /*2570*/  STS [R128+0x8], R65 ;  /* 0x0000084180007388 */ /* 0x0001e80000000800 */
[----:B------:R0:W-:Y:S04]  /*2580*/  STS [R128+0x30], R85 ;  /* 0x0000305580007388 */ /* 0x0001e80000000800 */
[----:B------:R0:W-:Y:S04]  /*2590*/  STS [R128+0x34], R87 ;  /* 0x0000345780007388 */ /* 0x0001e80000000800 */
[----:B------:R0:W-:Y:S01]  /*25a0*/  STS [R128+0x38], R37 ;  /* 0x0000382580007388 */ /* 0x0001e20000000800 */
[----:B------:R-:W-:Y:S05]  /*25b0*/  @P5 BRA `(.L_x_25) ;  /* 0x0000000000245947 */ /* 0x000fea0003800000 */
[----:B------:R-:W1:Y:S01]  /*25c0*/  @!P0 LDC.64 R28, c[0x0][0x388] ;  /* 0x0000e200ff1c8b82 */ /* 0x000e620000000a00 */
[----:B------:R-:W-:Y:S01]  /*25d0*/  ISETP.NE.AND P6, PT, R154, RZ, PT ;  /* 0x000000ff9a00720c */ /* 0x000fe20003fc5270 */
[----:B0-----:R-:W2:-:S12]  /*25e0*/  @!P1 LDG.E.CONSTANT R37, desc[UR10][R4.64] ;  /* 0x0000000a04259981 */ /* 0x001e98000c1e9900 */
[----:B------:R-:W3:Y:S01]  /*25f0*/  @!P6 LDG.E.CONSTANT R31, desc[UR10][R4.64+-0x4] ;  /* 0xfffffc0a041fe981 */ /* 0x000ee2000c1e9900 */
[----:B-1----:R-:W-:-:S06]  /*2600*/  @!P0 IMAD.WIDE.U32 R28, R118, 0x4, R28 ;  /* 0x00000004761c8825 */ /* 0x002fcc00078e001c */
[----:B------:R-:W4:Y:S04]  /*2610*/  @!P0 LDG.E.CONSTANT R29, desc[UR10][R28.64] ;  /* 0x0000000a1c1d8981 */ /* 0x000f28000c1e9900 */
[----:B--2---:R1:W-:Y:S04]  /*2620*/  @!P1 STS [R128+0x44], R37 ;  /* 0x0000442580009388 */ /* 0x0043e80000000800 */
[----:B---3--:R1:W-:Y:S04]  /*2630*/  @!P6 STS [R128+0x40], R31 ;  /* 0x0000401f8000e388 */ /* 0x0083e80000000800 */
[----:B----4-:R1:W-:Y:S02]  /*2640*/  @!P0 STS [R128+0x3c], R29 ;  /* 0x00003c1d80008388 */ /* 0x0103e40000000800 */
.L_x_25:
[----:B------:R-:W-:Y:S05]  /*2650*/  BSYNC.RECONVERGENT B0 ;  /* 0x0000000000007941 */ /* 0x000fea0003800200 */
.L_x_24:
[----:B------:R-:W-:Y:S01]  /*2660*/  ISETP.GT.U32.AND P5, PT, R124, 0x1f, PT ;  /* 0x0000001f7c00780c */ /* 0x000fe20003fa4070 */
[----:B------:R-:W-:Y:S01]  /*2670*/  BSSY.RECONVERGENT B0, `(.L_x_26) ;  /* 0x000000c000007945 */ /* 0x000fe20003800200 */
[----:B------:R-:W-:Y:S02]  /*2680*/  MOV R28, R2 ;  /* 0x00000002001c7202 */ /* 0x000fe40000000f00 */
[----:B-1----:R-:W-:-:S09]  /*2690*/  MOV R29, R3 ;  /* 0x00000003001d7202 */ /* 0x002fd20000000f00 */
[----:B------:R-:W-:Y:S05]  /*26a0*/  @P5 BRA `(.L_x_27) ;  /* 0x0000000000205947 */ /* 0x000fea0003800000 */
[----:B------:R-:W1:Y:S01]  /*26b0*/  @!P2 LDC.64 R2, c[0x0][0x388] ;  /* 0x0000e200ff02ab82 */ /* 0x000e620000000a00 */
[----:B------:R-:W2:Y:S04]  /*26c0*/  @!P3 LDG.E.CONSTANT R31, desc[UR10][R28.64+-0x4] ;  /* 0xfffffc0a1c1fb981 */ /* 0x000ea8000c1e9900 */
[----:B0-----:R-:W3:Y:S01]  /*26d0*/  @!P4 LDG.E.CONSTANT R37, desc[UR10][R28.64] ;  /* 0x0000000a1c25c981 */ /* 0x001ee2000c1e9900 */
[----:B-1----:R-:W-:-:S06]  /*26e0*/  @!P2 IMAD.WIDE.U32 R2, R119, 0x4, R2 ;  /* 0x000000047702a825 */ /* 0x002fcc00078e0002 */
[----:B------:R-:W4:Y:S04]  /*26f0*/  @!P2 LDG.E.CONSTANT R3, desc[UR10][R2.64] ;  /* 0x0000000a0203a981 */ /* 0x000f28000c1e9900 */
[----:B--2---:R1:W-:Y:S04]  /*2700*/  @!P3 STS [R128+0x4c], R31 ;  /* 0x00004c1f8000b388 */ /* 0x0043e80000000800 */
[----:B---3--:R1:W-:Y:S04]  /*2710*/  @!P4 STS [R128+0x50], R37 ;  /* 0x000050258000c388 */ /* 0x0083e80000000800 */
[----:B----4-:R1:W-:Y:S02]  /*2720*/  @!P2 STS [R128+0x48], R3 ;  /* 0x000048038000a388 */ /* 0x0103e40000000800 */
.L_x_27:
[----:B------:R-:W-:Y:S05]  /*2730*/  BSYNC.RECONVERGENT B0 ;  /* 0x0000000000007941 */ /* 0x000fea0003800200 */
.L_x_26:
[----:B------:R-:W-:Y:S01]  /*2740*/  BAR.SYNC.DEFER_BLOCKING 0x0 ;  /* 0x0000000000007b1d */ /* 0x000fe20000010000 */
[----:B------:R-:W-:Y:S01]  /*2750*/  IADD3 R2, P5, PT, R28, 0xc, RZ ;  /* 0x0000000c1c027810 */ /* 0x000fe20007fbe0ff */
[----:B------:R-:W-:Y:S01]  /*2760*/  UIADD3 UR4, UPT, UPT, UR4, 0x1, URZ ;  /* 0x0000000104047890 */ /* 0x000fe2000fffe0ff */
[----:B------:R-:W-:Y:S02]  /*2770*/  IADD3 R121, PT, PT, R121, 0x1c, RZ ;  /* 0x0000001c79797810 */ /* 0x000fe40007ffe0ff */
[----:B-1----:R-:W-:Y:S01]  /*2780*/  IADD3.X R3, PT, PT, RZ, R29, RZ, P5, !PT ;  /* 0x0000001dff037210 */ /* 0x002fe20002ffe4ff */
[----:B------:R-:W-:Y:S01]  /*2790*/  UISETP.NE.AND UP0, UPT, UR4, 0x3, UPT ;  /* 0x000000030400788c */ /* 0x000fe2000bf05270 */
[----:B------:R-:W-:Y:S02]  /*27a0*/  IADD3 R4, P5, PT, R4, 0xc, RZ ;  /* 0x0000000c04047810 */ /* 0x000fe40007fbe0ff */
[----:B------:R-:W-:Y:S02]  /*27b0*/  IADD3 R120, PT, PT, R120, 0x1c, RZ ;  /* 0x0000001c78787810 */ /* 0x000fe40007ffe0ff */
[----:B------:R-:W-:-:S02]  /*27c0*/  IADD3.X R5, PT, PT, RZ, R5, RZ, P5, !PT ;  /* 0x00000005ff057210 */ /* 0x000fc40002ffe4ff */
[----:B------:R-:W-:Y:S02]  /*27d0*/  IADD3 R119, PT, PT, R119, 0x3, RZ ;  /* 0x0000000377777810 */ /* 0x000fe40007ffe0ff */
[----:B------:R-:W-:Y:S02]  /*27e0*/  IADD3 R118, PT, PT, R118, 0x3, RZ ;  /* 0x0000000376767810 */ /* 0x000fe40007ffe0ff */
[----:B------:R-:W-:Y:S02]  /*27f0*/  IADD3 R117, PT, PT, R117, 0x1c, RZ ;  /* 0x0000001c75757810 */ /* 0x000fe40007ffe0ff */
[----:B------:R-:W-:Y:S02]  /*2800*/  IADD3 R116, PT, PT, R116, 0x1c, RZ ;  /* 0x0000001c74747810 */ /* 0x000fe40007ffe0ff */
[----:B------:R-:W-:Y:S02]  /*2810*/  IADD3 R19, PT, PT, R19, 0x3, RZ ;  /* 0x0000000313137810 */ /* 0x000fe40007ffe0ff */
[----:B------:R-:W-:Y:S01]  /*2820*/  IADD3 R18, PT, PT, R18, 0x1c, RZ ;  /* 0x0000001c12127810 */ /* 0x000fe20007ffe0ff */
[----:B0-----:R-:W-:Y:S01]  /*2830*/  LDS.128 R64, [R7] ;  /* 0x0000000007407984 */ /* 0x001fe20000000c00 */
[----:B------:R-:W-:-:S02]  /*2840*/  IADD3 R17, PT, PT, R17, 0x1c, RZ ;  /* 0x0000001c11117810 */ /* 0x000fc40007ffe0ff */
[----:B------:R-:W-:Y:S01]  /*2850*/  IADD3 R12, PT, PT, R12, 0x3, RZ ;  /* 0x000000030c0c7810 */ /* 0x000fe20007ffe0ff */
[----:B------:R-:W0:Y:S01]  /*2860*/  LDS R52, [R6+0x8] ;  /* 0x0000080006347984 */ /* 0x000e220000000800 */
[----:B------:R-:W-:Y:S02]  /*2870*/  IADD3 R9, PT, PT, R9, 0x1c, RZ ;  /* 0x0000001c09097810 */ /* 0x000fe40007ffe0ff */
[----:B------:R-:W-:Y:S01]  /*2880*/  IADD3 R13, PT, PT, R13, 0x1c, RZ ;  /* 0x0000001c0d0d7810 */ /* 0x000fe20007ffe0ff */
[----:B------:R-:W1:Y:S01]  /*2890*/  LDS R58, [R6] ;  /* 0x00000000063a7984 */ /* 0x000e620000000800 */
[----:B------:R-:W-:Y:S02]  /*28a0*/  IADD3 R14, PT, PT, R14, 0x3, RZ ;  /* 0x000000030e0e7810 */ /* 0x000fe40007ffe0ff */
[----:B------:R-:W-:Y:S01]  /*28b0*/  IADD3 R10, PT, PT, R10, 0x1c, RZ ;  /* 0x0000001c0a0a7810 */ /* 0x000fe20007ffe0ff */
[----:B------:R-:W2:Y:S01]  /*28c0*/  LDS R56, [R6+0xb0] ;  /* 0x0000b00006387984 */ /* 0x000ea20000000800 */
[----:B------:R-:W-:-:S02]  /*28d0*/  IADD3 R123, PT, PT, R123, 0x1, RZ ;  /* 0x000000017b7b7810 */ /* 0x000fc40007ffe0ff */
[----:B------:R-:W-:Y:S01]  /*28e0*/  IADD3 R15, PT, PT, R15, 0x3, RZ ;  /* 0x000000030f0f7810 */ /* 0x000fe20007ffe0ff */
[----:B------:R-:W3:Y:S01]  /*28f0*/  LDS.128 R68, [R7+0x240] ;  /* 0x0002400007447984 */ /* 0x000ee20000000c00 */
[----:B------:R-:W-:-:S03]  /*2900*/  IADD3 R11, PT, PT, R11, 0x3, RZ ;  /* 0x000000030b0b7810 */ /* 0x000fc60007ffe0ff */
[----:B------:R-:W4:Y:S04]  /*2910*/  LDS R54, [R6+0xa8] ;  /* 0x0000a80006367984 */ /* 0x000f280000000800 */
[----:B------:R-:W5:Y:S04]  /*2920*/  LDS.128 R80, [R7+0x480] ;  /* 0x0004800007507984 */ /* 0x000f680000000c00 */
[----:B------:R-:W5:Y:S04]  /*2930*/  LDS.128 R84, [R7+0x6c0] ;  /* 0x0006c00007547984 */ /* 0x000f680000000c00 */
[----:B------:R-:W5:Y:S04]  /*2940*/  LDS.128 R88, [R7+0x900] ;  /* 0x0009000007587984 */ /* 0x000f680000000c00 */
[----:B------:R-:W5:Y:S04]  /*2950*/  LDS.128 R92, [R7+0xb40] ;  /* 0x000b4000075c7984 */ /* 0x000f680000000c00 */
[----:B------:R-:W5:Y:S04]  /*2960*/  LDS.128 R72, [R7+0xd80] ;  /* 0x000d800007487984 */ /* 0x000f680000000c00 */
[----:B------:R-:W5:Y:S01]  /*2970*/  LDS.128 R28, [R7+0xfc0] ;  /* 0x000fc000071c7984 */ /* 0x000f620000000c00 */
[-C--:B0-----:R-:W-:Y:S01]  /*2980*/  FFMA R33, R52, R64.reuse, R33 ;  /* 0x0000004034217223 */ /* 0x081fe20000000021 */
[----:B-1----:R-:W-:-:S02]  /*2990*/  FFMA R61, R58, R64, R35 ;  /* 0x000000403a3d7223 */ /* 0x002fc40000000023 */
[----:B------:R-:W-:Y:S01]  /*29a0*/  LDS R155, [R6+0x158] ;  /* 0x00015800069b7984 */ /* 0x000fe20000000800 */
[----:B--2---:R-:W-:-:S03]  /*29b0*/  FFMA R60, R56, R67, R33 ;  /* 0x00000043383c7223 */ /* 0x004fc60000000021 */
[----:B------:R-:W0:Y:S01]  /*29c0*/  LDS.128 R36, [R7+0x250] ;  /* 0x0002500007247984 */ /* 0x000e220000000c00 */
[-C--:B---3--:R-:W-:Y:S01]  /*29d0*/  FFMA R97, R58, R68.reuse, R43 ;  /* 0x000000443a617223 */ /* 0x088fe2000000002b */
[----:B------:R-:W-:Y:S02]  /*29e0*/  FFMA R41, R52, R68, R41 ;  /* 0x0000004434297223 */ /* 0x000fe40000000029 */
[----:B------:R-:W1:Y:S01]  /*29f0*/  LDS.128 R32, [R7+0x10] ;  /* 0x0000100007207984 */ /* 0x000e620000000c00 */
[C---:B----4-:R-:W-:Y:S01]  /*2a00*/  FFMA R61, R54.reuse, R67, R61 ;  /* 0x00000043363d7223 */ /* 0x050fe2000000003d */
[-C--:B------:R-:W-:Y:S02]  /*2a10*/  FFMA R97, R54, R71.reuse, R97 ;  /* 0x0000004736617223 */ /* 0x080fe40000000061 */
[----:B------:R-:W2:Y:S01]  /*2a20*/  LDS R67, [R6+0x150] ;  /* 0x0001500006437984 */ /* 0x000ea20000000800 */
[----:B------:R-:W-:Y:S01]  /*2a30*/  FFMA R71, R56, R71, R41 ;  /* 0x0000004738477223 */ /* 0x000fe20000000029 */
[-C--:B-----5:R-:W-:Y:S01]  /*2a40*/  FFMA R77, R58, R80.reuse, R47 ;  /* 0x000000503a4d7223 */ /* 0x0a0fe2000000002f */
[----:B------:R-:W-:Y:S01]  /*2a50*/  FFMA R63, R52, R80, R63 ;  /* 0x00000050343f7223 */ /* 0x000fe2000000003f */
[----:B------:R-:W3:Y:S01]  /*2a60*/  LDS R62, [R6+0xc] ;  /* 0x00000c00063e7984 */ /* 0x000ee20000000800 */
[-C--:B------:R-:W-:Y:S01]  /*2a70*/  FFMA R20, R58, R84.reuse, R51 ;  /* 0x000000543a147223 */ /* 0x080fe20000000033 */
[----:B------:R-:W-:-:S02]  /*2a80*/  FFMA R84, R52, R84, R49 ;  /* 0x0000005434547223 */ /* 0x000fc40000000031 */
[----:B------:R-:W4:Y:S01]  /*2a90*/  LDS.128 R40, [R7+0x490] ;  /* 0x0004900007287984 */ /* 0x000f220000000c00 */
[-C--:B------:R-:W-:Y:S01]  /*2aa0*/  FFMA R68, R54, R83.reuse, R77 ;  /* 0x0000005336447223 */ /* 0x080fe2000000004d */
[----:B------:R-:W-:Y:S01]  /*2ab0*/  FFMA R80, R56, R83, R63 ;  /* 0x0000005338507223 */ /* 0x000fe2000000003f */
[-C--:B------:R-:W-:Y:S01]  /*2ac0*/  FFMA R83, R58, R88.reuse, R27 ;  /* 0x000000583a537223 */ /* 0x080fe2000000001b */
[----:B------:R-:W5:Y:S01]  /*2ad0*/  LDS R64, [R6+0x4] ;  /* 0x0000040006407984 */ /* 0x000f620000000800 */
[----:B------:R-:W-:Y:S01]  /*2ae0*/  FFMA R21, R52, R88, R21 ;  /* 0x0000005834157223 */ /* 0x000fe20000000015 */
[-C--:B------:R-:W-:Y:S01]  /*2af0*/  FFMA R63, R54, R87.reuse, R20 ;  /* 0x00000057363f7223 */ /* 0x080fe20000000014 */
[----:B------:R-:W-:Y:S01]  /*2b00*/  FFMA R87, R56, R87, R84 ;  /* 0x0000005738577223 */ /* 0x000fe20000000054 */
[----:B------:R-:W5:Y:S01]  /*2b10*/  LDS.128 R44, [R7+0x6d0] ;  /* 0x0006d000072c7984 */ /* 0x000f620000000c00 */
[-C--:B------:R-:W-:Y:S01]  /*2b20*/  FFMA R88, R58, R92.reuse, R23 ;  /* 0x0000005c3a587223 */ /* 0x080fe20000000017 */
[----:B------:R-:W-:Y:S01]  /*2b30*/  FFMA R92, R52, R92, R25 ;  /* 0x0000005c345c7223 */ /* 0x000fe20000000019 */
[-C--:B------:R-:W-:Y:S01]  /*2b40*/  FFMA R84, R54, R91.reuse, R83 ;  /* 0x0000005b36547223 */ /* 0x080fe20000000053 */
[----:B------:R-:W5:Y:S01]  /*2b50*/  LDS.128 R48, [R7+0x910] ;  /* 0x0009100007307984 */ /* 0x000f620000000c00 */
[----:B------:R-:W-:Y:S01]  /*2b60*/  FFMA R96, R56, R91, R21 ;  /* 0x0000005b38607223 */ /* 0x000fe20000000015 */
[-C--:B------:R-:W-:Y:S01]  /*2b70*/  FFMA R83, R58, R72.reuse, R53 ;  /* 0x000000483a537223 */ /* 0x080fe20000000035 */
[----:B------:R-:W-:Y:S01]  /*2b80*/  FFMA R55, R52, R72, R55 ;  /* 0x0000004834377223 */ /* 0x000fe20000000037 */
[----:B------:R-:W5:Y:S01]  /*2b90*/  LDS.128 R76, [R7+0xb50] ;  /* 0x000b5000074c7984 */ /* 0x000f620000000c00 */
[-C--:B------:R-:W-:Y:S01]  /*2ba0*/  FFMA R58, R58, R28.reuse, R57 ;  /* 0x0000001c3a3a7223 */ /* 0x080fe20000000039 */
[----:B------:R-:W-:Y:S01]  /*2bb0*/  FFMA R28, R52, R28, R59 ;  /* 0x0000001c341c7223 */ /* 0x000fe2000000003b */
[----:B------:R-:W-:Y:S01]  /*2bc0*/  FFMA R91, R54, R95, R88 ;  /* 0x0000005f365b7223 */ /* 0x000fe20000000058 */
[----:B------:R-:W5:Y:S01]  /*2bd0*/  LDS.128 R24, [R7+0xd90] ;  /* 0x000d900007187984 */ /* 0x000f620000000c00 */
[-C--:B------:R-:W-:Y:S01]  /*2be0*/  FFMA R88, R56, R75.reuse, R55 ;  /* 0x0000004b38587223 */ /* 0x080fe20000000037 */
[C---:B------:R-:W-:Y:S01]  /*2bf0*/  FFMA R72, R54.reuse, R75, R83 ;  /* 0x0000004b36487223 */ /* 0x040fe20000000053 */
[-C--:B------:R-:W-:Y:S01]  /*2c00*/  FFMA R55, R54, R31.reuse, R58 ;  /* 0x0000001f36377223 */ /* 0x080fe2000000003a */
[----:B------:R-:W5:Y:S01]  /*2c10*/  LDS.128 R20, [R7+0xfd0] ;  /* 0x000fd00007147984 */ /* 0x000f620000000c00 */
[C---:B------:R-:W-:Y:S01]  /*2c20*/  FFMA R54, R56.reuse, R31, R28 ;  /* 0x0000001f38367223 */ /* 0x040fe2000000001c */
[C---:B0-----:R-:W-:Y:S01]  /*2c30*/  FFMA R71, R155.reuse, R38, R71 ;  /* 0x000000269b477223 */ /* 0x041fe20000000047 */
[----:B------:R-:W-:Y:S01]  /*2c40*/  FFMA R92, R56, R95, R92 ;  /* 0x0000005f385c7223 */ /* 0x000fe2000000005c */
[----:B------:R-:W0:Y:S01]  /*2c50*/  LDS R53, [R6+0xac] ;  /* 0x0000ac0006357984 */ /* 0x000e220000000800 */
[----:B-1----:R-:W-:-:S03]  /*2c60*/  FFMA R57, R155, R34, R60 ;  /* 0x000000229b397223 */ /* 0x002fc6000000003c */
[----:B------:R-:W1:Y:S01]  /*2c70*/  LDS R31, [R6+0xb4] ;  /* 0x0000b400061f7984 */ /* 0x000e620000000800 */
[C---:B--2---:R-:W-:Y:S01]  /*2c80*/  FFMA R61, R67.reuse, R34, R61 ;  /* 0x00000022433d7223 */ /* 0x044fe2000000003d */
[C---:B------:R-:W-:Y:S01]  /*2c90*/  FFMA R28, R67.reuse, R38, R97 ;  /* 0x00000026431c7223 */ /* 0x040fe20000000061 */
[C---:B---3--:R-:W-:Y:S01]  /*2ca0*/  FFMA R58, R62.reuse, R65, R57 ;  /* 0x000000413e3a7223 */ /* 0x048fe20000000039 */
[----:B------:R-:W-:Y:S01]  /*2cb0*/  FFMA R75, R62, R69, R71 ;  /* 0x000000453e4b7223 */ /* 0x000fe20000000047 */
[----:B------:R-:W-:Y:S01]  /*2cc0*/  LDS R156, [R6+0x200] ;  /* 0x00020000069c7984 */ /* 0x000fe20000000800 */
[-C--:B----4-:R-:W-:Y:S01]  /*2cd0*/  FFMA R57, R67, R42.reuse, R68 ;  /* 0x0000002a43397223 */ /* 0x090fe20000000044 */
[----:B------:R-:W-:Y:S02]  /*2ce0*/  FFMA R59, R155, R42, R80 ;  /* 0x0000002a9b3b7223 */ /* 0x000fe40000000050 */
[----:B------:R-:W-:Y:S01]  /*2cf0*/  LDS.128 R100, [R7+0x930] ;  /* 0x0009300007647984 */ /* 0x000fe20000000c00 */
[C---:B-----5:R-:W-:Y:S01]  /*2d00*/  FFMA R38, R64.reuse, R65, R61 ;  /* 0x0000004140267223 */ /* 0x060fe2000000003d */
[----:B------:R-:W-:-:S02]  /*2d10*/  FFMA R61, R64, R69, R28 ;  /* 0x00000045403d7223 */ /* 0x000fc4000000001c */
[----:B------:R-:W-:Y:S01]  /*2d20*/  LDS R157, [R6+0x2a8] ;  /* 0x0002a800069d7984 */ /* 0x000fe20000000800 */
[C---:B------:R-:W-:Y:S01]  /*2d30*/  FFMA R34, R67.reuse, R46, R63 ;  /* 0x0000002e43227223 */ /* 0x040fe2000000003f */
[-C--:B------:R-:W-:Y:S02]  /*2d40*/  FFMA R63, R64, R81.reuse, R57 ;  /* 0x00000051403f7223 */ /* 0x080fe40000000039 */
[----:B------:R-:W2:Y:S01]  /*2d50*/  LDS R28, [R6+0x154] ;  /* 0x00015400061c7984 */ /* 0x000ea20000000800 */
[----:B------:R-:W-:Y:S01]  /*2d60*/  FFMA R81, R62, R81, R59 ;  /* 0x000000513e517223 */ /* 0x000fe2000000003b */
[-C--:B------:R-:W-:Y:S01]  /*2d70*/  FFMA R57, R67, R50.reuse, R84 ;  /* 0x0000003243397223 */ /* 0x080fe20000000054 */
[C---:B------:R-:W-:Y:S01]  /*2d80*/  FFMA R65, R64.reuse, R85, R34 ;  /* 0x0000005540417223 */ /* 0x040fe20000000022 */
[C---:B------:R-:W-:Y:S01]  /*2d90*/  FFMA R59, R155.reuse, R50, R96 ;  /* 0x000000329b3b7223 */ /* 0x040fe20000000060 */
[----:B------:R-:W-:Y:S01]  /*2da0*/  FFMA R87, R155, R46, R87 ;  /* 0x0000002e9b577223 */ /* 0x000fe20000000057 */
[-C--:B------:R-:W-:Y:S01]  /*2db0*/  FFMA R34, R67, R78.reuse, R91 ;  /* 0x0000004e43227223 */ /* 0x080fe2000000005b */
[-C--:B------:R-:W-:Y:S01]  /*2dc0*/  FFMA R69, R64, R89.reuse, R57 ;  /* 0x0000005940457223 */ /* 0x080fe20000000039 */
[----:B------:R-:W-:Y:S01]  /*2dd0*/  FFMA R89, R62, R89, R59 ;  /* 0x000000593e597223 */ /* 0x000fe2000000003b */
[----:B------:R-:W-:Y:S01]  /*2de0*/  FFMA R92, R155, R78, R92 ;  /* 0x0000004e9b5c7223 */ /* 0x000fe2000000005c */
[-C--:B------:R-:W-:Y:S01]  /*2df0*/  FFMA R57, R67, R26.reuse, R72 ;  /* 0x0000001a43397223 */ /* 0x080fe20000000048 */
[----:B------:R-:W-:Y:S01]  /*2e00*/  FFMA R59, R155, R26, R88 ;  /* 0x0000001a9b3b7223 */ /* 0x000fe20000000058 */
[----:B------:R-:W-:Y:S01]  /*2e10*/  FFMA R71, R64, R93, R34 ;  /* 0x0000005d40477223 */ /* 0x000fe20000000022 */
[----:B------:R-:W-:Y:S01]  /*2e20*/  FFMA R87, R62, R85, R87 ;  /* 0x000000553e577223 */ /* 0x000fe20000000057 */
[-C--:B------:R-:W-:Y:S01]  /*2e30*/  FFMA R26, R67, R22.reuse, R55 ;  /* 0x00000016431a7223 */ /* 0x080fe20000000037 */
[----:B------:R-:W3:Y:S01]  /*2e40*/  LDS R34, [R6+0x15c] ;  /* 0x00015c0006227984 */ /* 0x000ee20000000800 */
[----:B------:R-:W-:Y:S01]  /*2e50*/  FFMA R54, R155, R22, R54 ;  /* 0x000000169b367223 */ /* 0x000fe20000000036 */
[C---:B------:R-:W-:Y:S01]  /*2e60*/  FFMA R57, R64.reuse, R73, R57 ;  /* 0x0000004940397223 */ /* 0x040fe20000000039 */
[----:B------:R-:W-:Y:S01]  /*2e70*/  FFMA R55, R64, R29, R26 ;  /* 0x0000001d40377223 */ /* 0x000fe2000000001a */
[C---:B0-----:R-:W-:Y:S01]  /*2e80*/  FFMA R26, R53.reuse, R40, R63 ;  /* 0x00000028351a7223 */ /* 0x041fe2000000003f */
[----:B------:R-:W-:Y:S01]  /*2e90*/  FFMA R67, R53, R32, R38 ;  /* 0x0000002035437223 */ /* 0x000fe20000000026 */
[C---:B------:R-:W-:Y:S01]  /*2ea0*/  FFMA R93, R62.reuse, R93, R92 ;  /* 0x0000005d3e5d7223 */ /* 0x040fe2000000005c */
[----:B-1----:R-:W-:Y:S01]  /*2eb0*/  FFMA R40, R31, R40, R81 ;  /* 0x000000281f287223 */ /* 0x002fe20000000051 */
[C---:B------:R-:W-:Y:S01]  /*2ec0*/  FFMA R59, R62.reuse, R73, R59 ;  /* 0x000000493e3b7223 */ /* 0x040fe2000000003b */
[----:B------:R-:W0:Y:S01]  /*2ed0*/  LDS R81, [R6+0x10] ;  /* 0x0000100006517984 */ /* 0x000e220000000800 */
[----:B------:R-:W-:Y:S01]  /*2ee0*/  FFMA R29, R62, R29, R54 ;  /* 0x0000001d3e1d7223 */ /* 0x000fe20000000036 */
[C---:B------:R-:W-:Y:S01]  /*2ef0*/  FFMA R38, R53.reuse, R44, R65 ;  /* 0x0000002c35267223 */ /* 0x040fe20000000041 */
[C---:B------:R-:W-:Y:S01]  /*2f00*/  FFMA R42, R53.reuse, R48, R69 ;  /* 0x00000030352a7223 */ /* 0x040fe20000000045 */
[C---:B------:R-:W-:Y:S01]  /*2f10*/  FFMA R22, R53.reuse, R36, R61 ;  /* 0x0000002435167223 */ /* 0x040fe2000000003d */
[C---:B------:R-:W-:Y:S01]  /*2f20*/  FFMA R46, R53.reuse, R76, R71 ;  /* 0x0000004c352e7223 */ /* 0x040fe20000000047 */
[C---:B------:R-:W-:Y:S01]  /*2f30*/  FFMA R50, R53.reuse, R24, R57 ;  /* 0x0000001835327223 */ /* 0x040fe20000000039 */
[----:B------:R-:W-:Y:S01]  /*2f40*/  FFMA R54, R53, R20, R55 ;  /* 0x0000001435367223 */ /* 0x000fe20000000037 */
[C---:B------:R-:W-:Y:S01]  /*2f50*/  FFMA R57, R31.reuse, R32, R58 ;  /* 0x000000201f397223 */ /* 0x040fe2000000003a */
[C---:B------:R-:W-:Y:S01]  /*2f60*/  FFMA R60, R31.reuse, R36, R75 ;  /* 0x000000241f3c7223 */ /* 0x040fe2000000004b */
[C---:B------:R-:W-:Y:S01]  /*2f70*/  FFMA R44, R31.reuse, R44, R87 ;  /* 0x0000002c1f2c7223 */ /* 0x040fe20000000057 */
[C---:B------:R-:W-:Y:S01]  /*2f80*/  FFMA R48, R31.reuse, R48, R89 ;  /* 0x000000301f307223 */ /* 0x040fe20000000059 */
[C---:B------:R-:W-:Y:S01]  /*2f90*/  FFMA R76, R31.reuse, R76, R93 ;  /* 0x0000004c1f4c7223 */ /* 0x040fe2000000005d */
[C---:B------:R-:W-:Y:S01]  /*2fa0*/  FFMA R64, R31.reuse, R24, R59 ;  /* 0x000000181f407223 */ /* 0x040fe2000000003b */
[----:B------:R-:W-:Y:S01]  /*2fb0*/  FFMA R68, R31, R20, R29 ;  /* 0x000000141f447223 */ /* 0x000fe2000000001d */
[----:B------:R-:W1:Y:S01]  /*2fc0*/  LDS R32, [R6+0xb8] ;  /* 0x0000b80006207984 */ /* 0x000e620000000800 */
[C---:B--2---:R-:W-:Y:S01]  /*2fd0*/  FFMA R53, R28.reuse, R47, R38 ;  /* 0x0000002f1c357223 */ /* 0x044fe20000000026 */
[C---:B------:R-:W-:Y:S01]  /*2fe0*/  FFMA R55, R28.reuse, R51, R42 ;  /* 0x000000331c377223 */ /* 0x040fe2000000002a */
        /* <DEDUP_REMOVED lines=12> */
[C---:B------:R-:W-:Y:S01]  /*30b0*/  FFMA R42, R52.reuse, R74, R61 ;  /* 0x0000004a342a7223 */ /* 0x040fe2000000003d */
[----:B------:R-:W-:Y:S01]  /*30c0*/  FFMA R46, R52, R30, R63 ;  /* 0x0000001e342e7223 */ /* 0x000fe2000000003f */
[----:B------:R-:W-:Y:S01]  /*30d0*/  LDS R29, [R6+0x160] ;  /* 0x00016000061d7984 */ /* 0x000fe20000000800 */
[C---:B------:R-:W-:Y:S01]  /*30e0*/  FFMA R97, R56.reuse, R41, R22 ;  /* 0x0000002938617223 */ /* 0x040fe20000000016 */
[C---:B------:R-:W-:Y:S01]  /*30f0*/  FFMA R109, R56.reuse, R77, R38 ;  /* 0x0000004d386d7223 */ /* 0x040fe20000000026 */
[C---:B------:R-:W-:Y:S01]  /*3100*/  FFMA R36, R56.reuse, R33, R67 ;  /* 0x0000002138247223 */ /* 0x040fe20000000043 */
[----:B------:R-:W2:Y:S01]  /*3110*/  LDS.128 R52, [R7+0x20] ;  /* 0x0000200007347984 */ /* 0x000ea20000000c00 */
[C---:B------:R-:W-:Y:S01]  /*3120*/  FFMA R28, R56.reuse, R37, R28 ;  /* 0x00000025381c7223 */ /* 0x040fe2000000001c */
[C---:B------:R-:W-:Y:S01]  /*3130*/  FFMA R26, R56.reuse, R45, R26 ;  /* 0x0000002d381a7223 */ /* 0x040fe2000000001a */
[C---:B------:R-:W-:Y:S01]  /*3140*/  FFMA R24, R56.reuse, R49, R24 ;  /* 0x0000003138187223 */ /* 0x040fe20000000018 */
[----:B------:R-:W4:Y:S01]  /*3150*/  LDS R20, [R6+0x1f8] ;  /* 0x0001f80006147984 */ /* 0x000f220000000800 */
[C---:B------:R-:W-:Y:S01]  /*3160*/  FFMA R22, R56.reuse, R25, R42 ;  /* 0x0000001938167223 */ /* 0x040fe2000000002a */
[----:B------:R-:W-:Y:S01]  /*3170*/  FFMA R31, R56, R21, R46 ;  /* 0x00000015381f7223 */ /* 0x000fe2000000002e */
[C---:B---3--:R-:W-:Y:S01]  /*3180*/  FFMA R38, R34.reuse, R35, R57 ;  /* 0x0000002322267223 */ /* 0x048fe20000000039 */
[C---:B------:R-:W-:Y:S01]  /*3190*/  FFMA R39, R34.reuse, R39, R60 ;  /* 0x0000002722277223 */ /* 0x040fe2000000003c */
[----:B------:R-:W3:Y:S01]  /*31a0*/  LDS.128 R56, [R7+0x260] ;  /* 0x0002600007387984 */ /* 0x000ee20000000c00 */
[C---:B------:R-:W-:Y:S01]  /*31b0*/  FFMA R27, R34.reuse, R27, R64 ;  /* 0x0000001b221b7223 */ /* 0x040fe20000000040 */
[C---:B0-----:R-:W-:Y:S01]  /*31c0*/  FFMA R35, R81.reuse, R66, R38 ;  /* 0x0000004251237223 */ /* 0x041fe20000000026 */
[C---:B------:R-:W-:Y:S01]  /*31d0*/  FFMA R43, R34.reuse, R43, R40 ;  /* 0x0000002b222b7223 */ /* 0x040fe20000000028 */
[----:B------:R-:W0:Y:S01]  /*31e0*/  LDS.128 R60, [R7+0x4a0] ;  /* 0x0004a000073c7984 */ /* 0x000e220000000c00 */
[C---:B------:R-:W-:Y:S01]  /*31f0*/  FFMA R47, R34.reuse, R47, R44 ;  /* 0x0000002f222f7223 */ /* 0x040fe2000000002c */
[C---:B------:R-:W-:Y:S01]  /*3200*/  FFMA R51, R34.reuse, R51, R48 ;  /* 0x0000003322337223 */ /* 0x040fe20000000030 */
[C---:B------:R-:W-:Y:S01]  /*3210*/  FFMA R79, R34.reuse, R79, R76 ;  /* 0x0000004f224f7223 */ /* 0x040fe2000000004c */
[----:B------:R-:W5:Y:S01]  /*3220*/  LDS.128 R64, [R7+0x6e0] ;  /* 0x0006e00007407984 */ /* 0x000f620000000c00 */
[----:B------:R-:W-:Y:S01]  /*3230*/  FFMA R23, R34, R23, R68 ;  /* 0x0000001722177223 */ /* 0x000fe20000000044 */
[C---:B------:R-:W-:Y:S01]  /*3240*/  FFMA R34, R81.reuse, R70, R39 ;  /* 0x0000004651227223 */ /* 0x040fe20000000027 */
[C---:B------:R-:W-:Y:S01]  /*3250*/  FFMA R38, R81.reuse, R74, R27 ;  /* 0x0000004a51267223 */ /* 0x040fe2000000001b */
[----:B------:R-:W5:Y:S01]  /*3260*/  LDS.128 R68, [R7+0x920] ;  /* 0x0009200007447984 */ /* 0x000f620000000c00 */
[C---:B------:R-:W-:Y:S01]  /*3270*/  FFMA R82, R81.reuse, R82, R43 ;  /* 0x0000005251527223 */ /* 0x040fe2000000002b */
[C---:B------:R-:W-:Y:S01]  /*3280*/  FFMA R94, R81.reuse, R94, R79 ;  /* 0x0000005e515e7223 */ /* 0x040fe2000000004f */
[C---:B-1----:R-:W-:Y:S01]  /*3290*/  FFMA R40, R32.reuse, R33, R35 ;  /* 0x0000002120287223 */ /* 0x042fe20000000023 */
[----:B------:R-:W1:Y:S01]  /*32a0*/  LDS.128 R72, [R7+0xb60] ;  /* 0x000b600007487984 */ /* 0x000e620000000c00 */
[C---:B------:R-:W-:Y:S01]  /*32b0*/  FFMA R30, R81.reuse, R30, R23 ;  /* 0x0000001e511e7223 */ /* 0x040fe20000000017 */
[C---:B------:R-:W-:Y:S01]  /*32c0*/  FFMA R42, R32.reuse, R37, R34 ;  /* 0x00000025202a7223 */ /* 0x040fe20000000022 */
[C---:B------:R-:W-:Y:S01]  /*32d0*/  FFMA R27, R32.reuse, R77, R94 ;  /* 0x0000004d201b7223 */ /* 0x040fe2000000005e */
[C---:B------:R-:W-:Y:S01]  /*32e0*/  FFMA R86, R81.reuse, R86, R47 ;  /* 0x0000005651567223 */ /* 0x040fe2000000002f */
[----:B------:R-:W-:Y:S01]  /*32f0*/  FFMA R90, R81, R90, R51 ;  /* 0x0000005a515a7223 */ /* 0x000fe20000000033 */
[C---:B------:R-:W-:Y:S01]  /*3300*/  FFMA R41, R32.reuse, R41, R82 ;  /* 0x0000002920297223 */ /* 0x040fe20000000052 */
[----:B------:R-:W1:Y:S01]  /*3310*/  LDS.128 R76, [R7+0xda0] ;  /* 0x000da000074c7984 */ /* 0x000e620000000c00 */
[C---:B------:R-:W-:Y:S01]  /*3320*/  FFMA R34, R32.reuse, R25, R38 ;  /* 0x0000001920227223 */ /* 0x040fe20000000026 */
[C---:B------:R-:W-:Y:S01]  /*3330*/  FFMA R44, R32.reuse, R45, R86 ;  /* 0x0000002d202c7223 */ /* 0x040fe20000000056 */
[C---:B------:R-:W-:Y:S01]  /*3340*/  FFMA R46, R32.reuse, R49, R90 ;  /* 0x00000031202e7223 */ /* 0x040fe2000000005a */
[----:B------:R-:W1:Y:S01]  /*3350*/  LDS.128 R80, [R7+0xfe0] ;  /* 0x000fe00007507984 */ /* 0x000e620000000c00 */
[----:B------:R-:W-:Y:S01]  /*3360*/  FFMA R32, R32, R21, R30 ;  /* 0x0000001520207223 */ /* 0x000fe2000000001e */
[-C--:B--2---:R-:W-:Y:S01]  /*3370*/  FFMA R23, R155, R52.reuse, R36 ;  /* 0x000000349b177223 */ /* 0x084fe20000000024 */
[----:B------:R-:W-:Y:S01]  /*3380*/  FFMA R25, R29, R52, R40 ;  /* 0x000000341d197223 */ /* 0x000fe20000000028 */
[----:B------:R-:W-:Y:S02]  /*3390*/  LDS R21, [R6+0x2a0] ;  /* 0x0002a00006157984 */ /* 0x000fe40000000800 */
[-C--:B----4-:R-:W-:Y:S01]  /*33a0*/  FFMA R36, R20, R53.reuse, R23 ;  /* 0x0000003514247223 */ /* 0x090fe20000000017 */
[----:B------:R-:W-:Y:S01]  /*33b0*/  FFMA R38, R156, R53, R25 ;  /* 0x000000359c267223 */ /* 0x000fe20000000019 */
[----:B------:R-:W2:Y:S01]  /*33c0*/  LDS.128 R88, [R7+0x270] ;  /* 0x0002700007587984 */ /* 0x000ea20000000c00 */
[-C--:B---3--:R-:W-:Y:S01]  /*33d0*/  FFMA R23, R155, R56.reuse, R28 ;  /* 0x000000389b177223 */ /* 0x088fe2000000001c */
[----:B------:R-:W-:-:S02]  /*33e0*/  FFMA R25, R29, R56, R42 ;  /* 0x000000381d197223 */ /* 0x000fc4000000002a */
[----:B------:R-:W3:Y:S01]  /*33f0*/  LDS.128 R92, [R7+0x4b0] ;  /* 0x0004b000075c7984 */ /* 0x000ee20000000c00 */
[-C--:B------:R-:W-:Y:S01]  /*3400*/  FFMA R23, R20, R57.reuse, R23 ;  /* 0x0000003914177223 */ /* 0x080fe20000000017 */
[C---:B0-----:R-:W-:Y:S02]  /*3410*/  FFMA R28, R155.reuse, R60, R97 ;  /* 0x0000003c9b1c7223 */ /* 0x041fe40000000061 */
[----:B------:R-:W0:Y:S01]  /*3420*/  LDS R30, [R6+0x348] ;  /* 0x00034800061e7984 */ /* 0x000e220000000800 */
[----:B------:R-:W-:Y:S01]  /*3430*/  FFMA R57, R156, R57, R25 ;  /* 0x000000399c397223 */ /* 0x000fe20000000019 */
[-C--:B-----5:R-:W-:Y:S01]  /*3440*/  FFMA R25, R155, R64.reuse, R26 ;  /* 0x000000409b197223 */ /* 0x0a0fe2000000001a */
[----:B------:R-:W-:Y:S01]  /*3450*/  FFMA R33, R29, R64, R44 ;  /* 0x000000401d217223 */ /* 0x000fe2000000002c */
[----:B------:R-:W4:Y:S01]  /*3460*/  LDS.128 R96, [R7+0x6f0] ;  /* 0x0006f00007607984 */ /* 0x000f220000000c00 */
[C---:B------:R-:W-:Y:S01]  /*3470*/  FFMA R28, R20.reuse, R61, R28 ;  /* 0x0000003d141c7223 */ /* 0x040fe2000000001c */
[-C--:B------:R-:W-:Y:S01]  /*3480*/  FFMA R25, R20, R65.reuse, R25 ;  /* 0x0000004114197223 */ /* 0x080fe20000000019 */
[----:B------:R-:W-:Y:S01]  /*3490*/  FFMA R65, R156, R65, R33 ;  /* 0x000000419c417223 */ /* 0x000fe20000000021 */
[----:B------:R-:W5:Y:S01]  /*34a0*/  LDS.128 R104, [R7+0xb70] ;  /* 0x000b700007687984 */ /* 0x000f620000000c00 */
[C---:B------:R-:W-:Y:S01]  /*34b0*/  FFMA R33, R155.reuse, R68, R24 ;  /* 0x000000449b217223 */ /* 0x040fe20000000018 */
[-C--:B-1----:R-:W-:Y:S01]  /*34c0*/  FFMA R24, R155, R72.reuse, R109 ;  /* 0x000000489b187223 */ /* 0x082fe2000000006d */
[C---:B------:R-:W-:Y:S01]  /*34d0*/  FFMA R27, R29.reuse, R72, R27 ;  /* 0x000000481d1b7223 */ /* 0x040fe2000000001b */
[----:B------:R-:W1:Y:S01]  /*34e0*/  LDS R52, [R6+0x350] ;  /* 0x0003500006347984 */ /* 0x000e620000000800 */
[----:B------:R-:W-:Y:S01]  /*34f0*/  FFMA R35, R29, R68, R46 ;  /* 0x000000441d237223 */ /* 0x000fe2000000002e */
[-C--:B------:R-:W-:Y:S01]  /*3500*/  FFMA R39, R20, R73.reuse, R24 ;  /* 0x0000004914277223 */ /* 0x080fe20000000018 */
[----:B------:R-:W-:Y:S01]  /*3510*/  FFMA R73, R156, R73, R27 ;  /* 0x000000499c497223 */ /* 0x000fe2000000001b */
[----:B------:R-:W1:Y:S01]  /*3520*/  LDS.128 R108, [R7+0xdb0] ;  /* 0x000db000076c7984 */ /* 0x000e620000000c00 */
[C---:B------:R-:W-:Y:S01]  /*3530*/  FFMA R27, R155.reuse, R76, R22 ;  /* 0x0000004c9b1b7223 */ /* 0x040fe20000000016 */
[-C--:B------:R-:W-:Y:S01]  /*3540*/  FFMA R26, R20, R69.reuse, R33 ;  /* 0x00000045141a7223 */ /* 0x080fe20000000021 */
[----:B------:R-:W-:Y:S01]  /*3550*/  FFMA R42, R156, R69, R35 ;  /* 0x000000459c2a7223 */ /* 0x000fe20000000023 */
[----:B------:R-:W1:Y:S01]  /*3560*/  LDS.128 R84, [R7+0x30] ;  /* 0x0000300007547984 */ /* 0x000e620000000c00 */
[----:B------:R-:W-:Y:S01]  /*3570*/  FFMA R22, R155, R80, R31 ;  /* 0x000000509b167223 */ /* 0x000fe2000000001f */
[C---:B------:R-:W-:Y:S01]  /*3580*/  FFMA R24, R20.reuse, R77, R27 ;  /* 0x0000004d14187223 */ /* 0x040fe2000000001b */
[C---:B------:R-:W-:Y:S01]  /*3590*/  FFMA R40, R29.reuse, R60, R41 ;  /* 0x0000003c1d287223 */ /* 0x040fe20000000029 */
[----:B------:R-:W1:Y:S01]  /*35a0*/  LDS.128 R112, [R7+0xff0] ;  /* 0x000ff00007707984 */ /* 0x000e620000000c00 */
[----:B------:R-:W-:Y:S01]  /*35b0*/  FFMA R27, R20, R81, R22 ;  /* 0x00000051141b7223 */ /* 0x000fe20000000016 */
[C---:B------:R-:W-:Y:S01]  /*35c0*/  FFMA R33, R29.reuse, R76, R34 ;  /* 0x0000004c1d217223 */ /* 0x040fe20000000022 */
[----:B------:R-:W-:Y:S01]  /*35d0*/  FFMA R32, R29, R80, R32 ;  /* 0x000000501d207223 */ /* 0x000fe20000000020 */
[----:B------:R-:W1:Y:S01]  /*35e0*/  LDS R35, [R6+0x1fc] ;  /* 0x0001fc0006237984 */ /* 0x000e620000000800 */
[C---:B------:R-:W-:Y:S01]  /*35f0*/  FFMA R40, R156.reuse, R61, R40 ;  /* 0x0000003d9c287223 */ /* 0x040fe20000000028 */
[C---:B------:R-:W-:Y:S01]  /*3600*/  FFMA R44, R156.reuse, R77, R33 ;  /* 0x0000004d9c2c7223 */ /* 0x040fe20000000021 */
[-C--:B--2---:R-:W-:Y:S01]  /*3610*/  FFMA R20, R21, R88.reuse, R23 ;  /* 0x0000005815147223 */ /* 0x084fe20000000017 */
[----:B------:R-:W-:Y:S01]  /*3620*/  FFMA R57, R157, R88, R57 ;  /* 0x000000589d397223 */ /* 0x000fe20000000039 */
[----:B------:R-:W2:Y:S01]  /*3630*/  LDS R33, [R6+0x204] ;  /* 0x0002040006217984 */ /* 0x000ea20000000800 */
[----:B------:R-:W-:Y:S01]  /*3640*/  FFMA R81, R156, R81, R32 ;  /* 0x000000519c517223 */ /* 0x000fe20000000020 */
[----:B---3--:R-:W-:-:S02]  /*3650*/  FFMA R23, R21, R92, R28 ;  /* 0x0000005c15177223 */ /* 0x008fc4000000001c */
[----:B------:R-:W3:Y:S01]  /*3660*/  LDS R56, [R6+0x2a4] ;  /* 0x0002a40006387984 */ /* 0x000ee20000000800 */
[C---:B0-----:R-:W-:Y:S01]  /*3670*/  FFMA R37, R30.reuse, R91, R20 ;  /* 0x0000005b1e257223 */ /* 0x041fe20000000014 */
[C---:B------:R-:W-:Y:S01]  /*3680*/  FFMA R41, R30.reuse, R95, R23 ;  /* 0x0000005f1e297223 */ /* 0x040fe20000000017 */
[C---:B------:R-:W-:Y:S01]  /*3690*/  FFMA R23, R21.reuse, R100, R26 ;  /* 0x0000006415177223 */ /* 0x040fe2000000001a */
[----:B------:R-:W0:Y:S01]  /*36a0*/  LDS R60, [R6+0x2ac] ;  /* 0x0002ac00063c7984 */ /* 0x000e220000000800 */
[----:B----4-:R-:W-:Y:S01]  /*36b0*/  FFMA R20, R21, R96, R25 ;  /* 0x0000006015147223 */ /* 0x010fe20000000019 */
[C---:B------:R-:W-:Y:S01]  /*36c0*/  FFMA R25, R157.reuse, R100, R42 ;  /* 0x000000649d197223 */ /* 0x040fe2000000002a */
[----:B------:R-:W-:Y:S01]  /*36d0*/  FFMA R65, R157, R96, R65 ;  /* 0x000000609d417223 */ /* 0x000fe20000000041 */
[----:B------:R-:W-:Y:S01]  /*36e0*/  LDS R53, [R6+0x354] ;  /* 0x0003540006357984 */ /* 0x000fe20000000800 */
[C---:B------:R-:W-:Y:S01]  /*36f0*/  FFMA R43, R30.reuse, R99, R20 ;  /* 0x000000631e2b7223 */ /* 0x040fe20000000014 */
[-C--:B-----5:R-:W-:Y:S01]  /*3700*/  FFMA R20, R21, R104.reuse, R39 ;  /* 0x0000006815147223 */ /* 0x0a0fe20000000027 */
[-C--:B------:R-:W-:Y:S01]  /*3710*/  FFMA R39, R30, R103.reuse, R23 ;  /* 0x000000671e277223 */ /* 0x080fe20000000017 */
[----:B------:R-:W-:Y:S01]  /*3720*/  LDS R64, [R6+0x208] ;  /* 0x0002080006407984 */ /* 0x000fe20000000800 */
[----:B-1----:R-:W-:Y:S01]  /*3730*/  FFMA R103, R52, R103, R25 ;  /* 0x0000006734677223 */ /* 0x002fe20000000019 */
[----:B------:R-:W-:Y:S01]  /*3740*/  FFMA R45, R30, R107, R20 ;  /* 0x0000006b1e2d7223 */ /* 0x000fe20000000014 */
[C---:B------:R-:W-:Y:S01]  /*3750*/  FFMA R91, R52.reuse, R91, R57 ;  /* 0x0000005b345b7223 */ /* 0x040fe20000000039 */
[----:B------:R-:W-:Y:S01]  /*3760*/  FFMA R73, R157, R104, R73 ;  /* 0x000000689d497223 */ /* 0x000fe20000000049 */
[-C--:B------:R-:W-:Y:S01]  /*3770*/  FFMA R23, R21, R108.reuse, R24 ;  /* 0x0000006c15177223 */ /* 0x080fe20000000018 */
[----:B------:R-:W-:Y:S01]  /*3780*/  FFMA R25, R157, R108, R44 ;  /* 0x0000006c9d197223 */ /* 0x000fe2000000002c */
[----:B------:R-:W-:Y:S01]  /*3790*/  LDS R57, [R6+0x34c] ;  /* 0x00034c0006397984 */ /* 0x000fe20000000800 */
[----:B------:R-:W-:Y:S01]  /*37a0*/  FFMA R99, R52, R99, R65 ;  /* 0x0000006334637223 */ /* 0x000fe20000000041 */
[-C--:B------:R-:W-:Y:S01]  /*37b0*/  FFMA R47, R30, R111.reuse, R23 ;  /* 0x0000006f1e2f7223 */ /* 0x080fe20000000017 */
[-C--:B------:R-:W-:Y:S01]  /*37c0*/  FFMA R29, R21, R84.reuse, R36 ;  /* 0x00000054151d7223 */ /* 0x080fe20000000024 */
[----:B------:R-:W-:Y:S01]  /*37d0*/  FFMA R111, R52, R111, R25 ;  /* 0x0000006f346f7223 */ /* 0x000fe20000000019 */
[----:B------:R-:W-:Y:S01]  /*37e0*/  FFMA R31, R157, R84, R38 ;  /* 0x000000549d1f7223 */ /* 0x000fe20000000026 */
[----:B------:R-:W-:Y:S01]  /*37f0*/  FFMA R20, R21, R112, R27 ;  /* 0x0000007015147223 */ /* 0x000fe2000000001b */
[C---:B------:R-:W-:Y:S01]  /*3800*/  FFMA R34, R30.reuse, R87, R29 ;  /* 0x000000571e227223 */ /* 0x040fe2000000001d */
[----:B------:R-:W1:Y:S01]  /*3810*/  LDS.128 R24, [R7+0x40] ;  /* 0x0000400007187984 */ /* 0x000e620000000c00 */
[----:B------:R-:W-:Y:S01]  /*3820*/  FFMA R29, R157, R92, R40 ;  /* 0x0000005c9d1d7223 */ /* 0x000fe20000000028 */
[----:B------:R-:W-:Y:S01]  /*3830*/  FFMA R49, R30, R115, R20 ;  /* 0x000000731e317223 */ /* 0x000fe20000000014 */
[C---:B------:R-:W-:Y:S01]  /*3840*/  FFMA R32, R52.reuse, R87, R31 ;  /* 0x0000005734207223 */ /* 0x040fe2000000001f */
[----:B------:R-:W4:Y:S01]  /*3850*/  LDS.128 R20, [R7+0x280] ;  /* 0x0002800007147984 */ /* 0x000f220000000c00 */
[C---:B------:R-:W-:Y:S01]  /*3860*/  FFMA R95, R52.reuse, R95, R29 ;  /* 0x0000005f345f7223 */ /* 0x040fe2000000001d */
[C---:B------:R-:W-:Y:S01]  /*3870*/  FFMA R68, R35.reuse, R58, R37 ;  /* 0x0000003a23447223 */ /* 0x040fe20000000025 */
[----:B------:R-:W-:Y:S01]  /*3880*/  FFMA R80, R35, R70, R39 ;  /* 0x0000004623507223 */ /* 0x000fe20000000027 */
[----:B------:R-:W5:Y:S01]  /*3890*/  LDS.128 R28, [R7+0x4c0] ;  /* 0x0004c000071c7984 */ /* 0x000f620000000c00 */
[----:B------:R-:W-:Y:S01]  /*38a0*/  FFMA R81, R157, R112, R81 ;  /* 0x000000709d517223 */ /* 0x000fe20000000051 */
[C---:B------:R-:W-:Y:S01]  /*38b0*/  FFMA R84, R35.reuse, R74, R45 ;  /* 0x0000004a23547223 */ /* 0x040fe2000000002d */
[C---:B------:R-:W-:Y:S01]  /*38c0*/  FFMA R88, R35.reuse, R78, R47 ;  /* 0x0000004e23587223 */ /* 0x040fe2000000002f */
[----:B------:R-:W5:Y:S01]  /*38d0*/  LDS.128 R36, [R7+0x700] ;  /* 0x0007000007247984 */ /* 0x000f620000000c00 */
[C---:B------:R-:W-:Y:S01]  /*38e0*/  FFMA R61, R35.reuse, R54, R34 ;  /* 0x00000036233d7223 */ /* 0x040fe20000000022 */
[C---:B------:R-:W-:Y:S01]  /*38f0*/  FFMA R92, R35.reuse, R82, R49 ;  /* 0x00000052235c7223 */ /* 0x040fe20000000031 */
[C---:B------:R-:W-:Y:S01]  /*3900*/  FFMA R73, R52.reuse, R107, R73 ;  /* 0x0000006b34497223 */ /* 0x040fe20000000049 */
[----:B------:R-:W5:Y:S01]  /*3910*/  LDS.128 R44, [R7+0x940] ;  /* 0x00094000072c7984 */ /* 0x000f620000000c00 */
[----:B------:R-:W-:Y:S01]  /*3920*/  FFMA R81, R52, R115, R81 ;  /* 0x0000007334517223 */ /* 0x000fe20000000051 */
[C---:B------:R-:W-:Y:S01]  /*3930*/  FFMA R72, R35.reuse, R62, R41 ;  /* 0x0000003e23487223 */ /* 0x040fe20000000029 */
[----:B------:R-:W-:Y:S01]  /*3940*/  FFMA R76, R35, R66, R43 ;  /* 0x00000042234c7223 */ /* 0x000fe2000000002b */
[----:B------:R-:W5:Y:S01]  /*3950*/  LDS.128 R48, [R7+0xb80] ;  /* 0x000b800007307984 */ /* 0x000f620000000c00 */
[C---:B--2---:R-:W-:Y:S01]  /*3960*/  FFMA R69, R33.reuse, R54, R32 ;  /* 0x0000003621457223 */ /* 0x044fe20000000020 */
[C---:B---3--:R-:W-:Y:S01]  /*3970*/  FFMA R100, R56.reuse, R85, R61 ;  /* 0x0000005538647223 */ /* 0x048fe2000000003d */
        /* <DEDUP_REMOVED lines=8> */
[----:B------:R-:W2:Y:S01]  /*3a00*/  LDS.128 R32, [R7+0x1000] ;  /* 0x0010000007207984 */ /* 0x000ea20000000c00 */
[C---:B------:R-:W-:Y:S01]  /*3a10*/  FFMA R72, R56.reuse, R93, R72 ;  /* 0x0000005d38487223 */ /* 0x040fe20000000048 */
[C---:B------:R-:W-:Y:S01]  /*3a20*/  FFMA R77, R56.reuse, R97, R76 ;  /* 0x00000061384d7223 */ /* 0x040fe2000000004c */
[C---:B------:R-:W-:Y:S01]  /*3a30*/  FFMA R58, R56.reuse, R101, R80 ;  /* 0x00000065383a7223 */ /* 0x040fe20000000050 */
[C---:B------:R-:W-:Y:S01]  /*3a40*/  FFMA R65, R56.reuse, R105, R84 ;  /* 0x0000006938417223 */ /* 0x040fe20000000054 */
[C---:B------:R-:W-:Y:S01]  /*3a50*/  FFMA R54, R56.reuse, R109, R88 ;  /* 0x0000006d38367223 */ /* 0x040fe20000000058 */
[----:B------:R-:W-:Y:S01]  /*3a60*/  FFMA R61, R56, R113, R92 ;  /* 0x00000071383d7223 */ /* 0x000fe2000000005c */
[----:B------:R-:W3:Y:S01]  /*3a70*/  LDS.128 R40, [R7+0xdc0] ;  /* 0x000dc00007287984 */ /* 0x000ee20000000c00 */
[C---:B0-----:R-:W-:Y:S01]  /*3a80*/  FFMA R56, R60.reuse, R85, R69 ;  /* 0x000000553c387223 */ /* 0x041fe20000000045 */
[-C--:B-1----:R-:W-:Y:S01]  /*3a90*/  FFMA R69, R57, R24.reuse, R100 ;  /* 0x0000001839457223 */ /* 0x082fe20000000064 */
[C---:B------:R-:W-:Y:S01]  /*3aa0*/  FFMA R62, R60.reuse, R93, R62 ;  /* 0x0000005d3c3e7223 */ /* 0x040fe2000000003e */
[----:B------:R-:W-:Y:S01]  /*3ab0*/  FFMA R96, R60, R89, R96 ;  /* 0x000000593c607223 */ /* 0x000fe20000000060 */
[----:B------:R-:W-:Y:S01]  /*3ac0*/  FFMA R81, R53, R24, R56 ;  /* 0x0000001835517223 */ /* 0x000fe20000000038 */
[-C--:B------:R-:W-:Y:S01]  /*3ad0*/  FFMA R56, R156, R55.reuse, R69 ;  /* 0x000000379c387223 */ /* 0x080fe20000000045 */
[C---:B----4-:R-:W-:Y:S01]  /*3ae0*/  FFMA R24, R57.reuse, R20, R73 ;  /* 0x0000001439187223 */ /* 0x050fe20000000049 */
[----:B------:R-:W0:Y:S01]  /*3af0*/  LDS R69, [R6+0x2b0] ;  /* 0x0002b00006457984 */ /* 0x000e220000000800 */
[----:B------:R-:W-:Y:S01]  /*3b00*/  FFMA R55, R64, R55, R81 ;  /* 0x0000003740377223 */ /* 0x000fe20000000051 */
[-C--:B-----5:R-:W-:Y:S01]  /*3b10*/  FFMA R73, R57, R28.reuse, R72 ;  /* 0x0000001c39497223 */ /* 0x0a0fe20000000048 */
[C---:B------:R-:W-:Y:S01]  /*3b20*/  FFMA R81, R53.reuse, R28, R62 ;  /* 0x0000001c35517223 */ /* 0x040fe2000000003e */
[C---:B------:R-:W-:Y:S01]  /*3b30*/  FFMA R66, R60.reuse, R97, R66 ;  /* 0x000000613c427223 */ /* 0x040fe20000000042 */
[----:B------:R-:W1:Y:S01]  /*3b40*/  LDS R28, [R6+0x358] ;  /* 0x00035800061c7984 */ /* 0x000e620000000800 */
[----:B------:R-:W-:Y:S01]  /*3b50*/  FFMA R96, R53, R20, R96 ;  /* 0x0000001435607223 */ /* 0x000fe20000000060 */
[-C--:B------:R-:W-:Y:S01]  /*3b60*/  FFMA R20, R57, R36.reuse, R77 ;  /* 0x0000002439147223 */ /* 0x080fe2000000004d */
[----:B------:R-:W-:Y:S01]  /*3b70*/  FFMA R66, R53, R36, R66 ;  /* 0x0000002435427223 */ /* 0x000fe20000000042 */
[----:B------:R-:W-:Y:S01]  /*3b80*/  FFMA R70, R60, R101, R70 ;  /* 0x000000653c467223 */ /* 0x000fe20000000046 */
[-C--:B------:R-:W-:Y:S01]  /*3b90*/  FFMA R73, R156, R63.reuse, R73 ;  /* 0x0000003f9c497223 */ /* 0x080fe20000000049 */
[----:B------:R-:W-:Y:S01]  /*3ba0*/  FFMA R87, R64, R63, R81 ;  /* 0x0000003f40577223 */ /* 0x000fe20000000051 */
[-C--:B------:R-:W-:Y:S01]  /*3bb0*/  FFMA R77, R156, R67.reuse, R20 ;  /* 0x000000439c4d7223 */ /* 0x080fe20000000014 */
[----:B------:R-:W-:Y:S01]  /*3bc0*/  FFMA R89, R64, R67, R66 ;  /* 0x0000004340597223 */ /* 0x000fe20000000042 */
[-C--:B------:R-:W-:Y:S01]  /*3bd0*/  FFMA R63, R57, R44.reuse, R58 ;  /* 0x0000002c393f7223 */ /* 0x080fe2000000003a */
[----:B------:R-:W-:Y:S01]  /*3be0*/  FFMA R67, R53, R44, R70 ;  /* 0x0000002c35437223 */ /* 0x000fe20000000046 */
[C---:B------:R-:W-:Y:S01]  /*3bf0*/  FFMA R20, R57.reuse, R48, R65 ;  /* 0x0000003039147223 */ /* 0x040fe20000000041 */
[----:B------:R-:W-:Y:S01]  /*3c00*/  FFMA R74, R60, R105, R74 ;  /* 0x000000693c4a7223 */ /* 0x000fe2000000004a */
[-C--:B------:R-:W-:Y:S01]  /*3c10*/  FFMA R81, R156, R71.reuse, R63 ;  /* 0x000000479c517223 */ /* 0x080fe2000000003f */
[----:B------:R-:W-:Y:S01]  /*3c20*/  FFMA R71, R64, R71, R67 ;  /* 0x0000004740477223 */ /* 0x000fe20000000043 */
[C---:B------:R-:W-:Y:S01]  /*3c30*/  FFMA R78, R60.reuse, R109, R78 ;  /* 0x0000006d3c4e7223 */ /* 0x040fe2000000004e */
[----:B------:R-:W-:Y:S01]  /*3c40*/  FFMA R82, R60, R113, R82 ;  /* 0x000000713c527223 */ /* 0x000fe20000000052 */
[C---:B------:R-:W-:Y:S01]  /*3c50*/  FFMA R67, R156.reuse, R75, R20 ;  /* 0x0000004b9c437223 */ /* 0x040fe20000000014 */
[----:B------:R-:W4:Y:S01]  /*3c60*/  LDS R93, [R6+0x3f0] ;  /* 0x0003f000065d7984 */ /* 0x000f220000000800 */
[-C--:B------:R-:W-:Y:S01]  /*3c70*/  FFMA R85, R156, R59.reuse, R24 ;  /* 0x0000003b9c557223 */ /* 0x080fe20000000018 */
[----:B--2---:R-:W-:Y:S01]  /*3c80*/  FFMA R20, R57, R32, R61 ;  /* 0x0000002039147223 */ /* 0x004fe2000000003d */
[C---:B------:R-:W-:Y:S01]  /*3c90*/  FFMA R74, R53.reuse, R48, R74 ;  /* 0x00000030354a7223 */ /* 0x040fe2000000004a */
[----:B------:R-:W-:Y:S01]  /*3ca0*/  FFMA R82, R53, R32, R82 ;  /* 0x0000002035527223 */ /* 0x000fe20000000052 */
[----:B------:R-:W2:Y:S01]  /*3cb0*/  LDS R155, [R6+0x3f8] ;  /* 0x0003f800069b7984 */ /* 0x000ea20000000800 */
[----:B------:R-:W-:Y:S01]  /*3cc0*/  FFMA R59, R64, R59, R96 ;  /* 0x0000003b403b7223 */ /* 0x000fe20000000060 */
[C---:B------:R-:W-:Y:S01]  /*3cd0*/  FFMA R24, R157.reuse, R94, R73 ;  /* 0x0000005e9d187223 */ /* 0x040fe20000000049 */
[----:B------:R-:W-:Y:S01]  /*3ce0*/  FFMA R32, R157, R98, R77 ;  /* 0x000000629d207223 */ /* 0x000fe2000000004d */
[-C--:B---3--:R-:W-:Y:S01]  /*3cf0*/  FFMA R63, R57, R40.reuse, R54 ;  /* 0x00000028393f7223 */ /* 0x088fe20000000036 */
[----:B------:R-:W-:Y:S01]  /*3d00*/  FFMA R65, R53, R40, R78 ;  /* 0x0000002835417223 */ /* 0x000fe2000000004e */
[C---:B------:R-:W-:Y:S01]  /*3d10*/  FFMA R53, R156.reuse, R83, R20 ;  /* 0x000000539c357223 */ /* 0x040fe20000000014 */
[C---:B------:R-:W-:Y:S01]  /*3d20*/  FFMA R57, R157.reuse, R86, R56 ;  /* 0x000000569d397223 */ /* 0x040fe20000000038 */
[----:B------:R-:W-:Y:S01]  /*3d30*/  FFMA R63, R156, R79, R63 ;  /* 0x0000004f9c3f7223 */ /* 0x000fe2000000003f */
[C---:B------:R-:W-:Y:S01]  /*3d40*/  FFMA R20, R157.reuse, R90, R85 ;  /* 0x0000005a9d147223 */ /* 0x040fe20000000055 */
[C---:B------:R-:W-:Y:S01]  /*3d50*/  FFMA R54, R157.reuse, R114, R53 ;  /* 0x000000729d367223 */ /* 0x040fe20000000035 */
[----:B------:R-:W-:Y:S01]  /*3d60*/  FFMA R40, R157, R102, R81 ;  /* 0x000000669d287223 */ /* 0x000fe20000000051 */
[----:B0-----:R-:W-:Y:S01]  /*3d70*/  FFMA R55, R69, R86, R55 ;  /* 0x0000005645377223 */ /* 0x001fe20000000037 */
[C---:B------:R-:W-:Y:S01]  /*3d80*/  FFMA R44, R157.reuse, R106, R67 ;  /* 0x0000006a9d2c7223 */ /* 0x040fe20000000043 */
[----:B------:R-:W-:Y:S01]  /*3d90*/  FFMA R48, R157, R110, R63 ;  /* 0x0000006e9d307223 */ /* 0x000fe2000000003f */
[C---:B------:R-:W-:Y:S01]  /*3da0*/  FFMA R36, R52.reuse, R25, R57 ;  /* 0x0000001934247223 */ /* 0x040fe20000000039 */
[C---:B------:R-:W-:Y:S01]  /*3db0*/  FFMA R95, R52.reuse, R21, R20 ;  /* 0x00000015345f7223 */ /* 0x040fe20000000014 */
[C---:B------:R-:W-:Y:S01]  /*3dc0*/  FFMA R90, R69.reuse, R90, R59 ;  /* 0x0000005a455a7223 */ /* 0x040fe2000000003b */
[C---:B------:R-:W-:Y:S01]  /*3dd0*/  FFMA R97, R52.reuse, R29, R24 ;  /* 0x0000001d34617223 */ /* 0x040fe20000000018 */
[----:B------:R-:W-:Y:S01]  /*3de0*/  LDS R20, [R6+0x498] ;  /* 0x0004980006147984 */ /* 0x000fe20000000800 */
[C---:B------:R-:W-:Y:S01]  /*3df0*/  FFMA R99, R52.reuse, R37, R32 ;  /* 0x0000002534637223 */ /* 0x040fe20000000020 */
[C---:B------:R-:W-:Y:S01]  /*3e00*/  FFMA R101, R52.reuse, R45, R40 ;  /* 0x0000002d34657223 */ /* 0x040fe20000000028 */
[C---:B------:R-:W-:Y:S01]  /*3e10*/  FFMA R103, R52.reuse, R49, R44 ;  /* 0x0000003134677223 */ /* 0x040fe2000000002c */
[----:B------:R-:W0:Y:S01]  /*3e20*/  LDS.128 R56, [R7+0x290] ;  /* 0x0002900007387984 */ /* 0x000e220000000c00 */
[C---:B------:R-:W-:Y:S01]  /*3e30*/  FFMA R105, R52.reuse, R41, R48 ;  /* 0x0000002934697223 */ /* 0x040fe20000000030 */
[----:B------:R-:W-:Y:S01]  /*3e40*/  FFMA R107, R52, R33, R54 ;  /* 0x00000021346b7223 */ /* 0x000fe20000000036 */
[----:B-1----:R-:W-:Y:S01]  /*3e50*/  FFMA R96, R28, R25, R55 ;  /* 0x000000191c607223 */ /* 0x002fe20000000037 */
[----:B------:R-:W1:Y:S01]  /*3e60*/  LDS R24, [R6+0x4a0] ;  /* 0x0004a00006187984 */ /* 0x000e620000000800 */
[C---:B------:R-:W-:Y:S01]  /*3e70*/  FFMA R89, R69.reuse, R98, R89 ;  /* 0x0000006245597223 */ /* 0x040fe20000000059 */
[C---:B------:R-:W-:Y:S01]  /*3e80*/  FFMA R75, R64.reuse, R75, R74 ;  /* 0x0000004b404b7223 */ /* 0x040fe2000000004a */
[C---:B------:R-:W-:Y:S01]  /*3e90*/  FFMA R65, R64.reuse, R79, R65 ;  /* 0x0000004f40417223 */ /* 0x040fe20000000041 */
[----:B------:R-:W3:Y:S01]  /*3ea0*/  LDS.128 R52, [R7+0x50] ;  /* 0x0000500007347984 */ /* 0x000ee20000000c00 */
[----:B------:R-:W-:Y:S01]  /*3eb0*/  FFMA R83, R64, R83, R82 ;  /* 0x0000005340537223 */ /* 0x000fe20000000052 */
[C---:B------:R-:W-:Y:S01]  /*3ec0*/  FFMA R94, R69.reuse, R94, R87 ;  /* 0x0000005e455e7223 */ /* 0x040fe20000000057 */
[C---:B------:R-:W-:Y:S01]  /*3ed0*/  FFMA R102, R69.reuse, R102, R71 ;  /* 0x0000006645667223 */ /* 0x040fe20000000047 */
[----:B------:R-:W5:Y:S01]  /*3ee0*/  LDS.128 R60, [R7+0x4d0] ;  /* 0x0004d000073c7984 */ /* 0x000f620000000c00 */
[C---:B------:R-:W-:Y:S01]  /*3ef0*/  FFMA R106, R69.reuse, R106, R75 ;  /* 0x0000006a456a7223 */ /* 0x040fe2000000004b */
[C---:B------:R-:W-:Y:S01]  /*3f00*/  FFMA R110, R69.reuse, R110, R65 ;  /* 0x0000006e456e7223 */ /* 0x040fe20000000041 */
[----:B------:R-:W-:Y:S01]  /*3f10*/  FFMA R114, R69, R114, R83 ;  /* 0x0000007245727223 */ /* 0x000fe20000000053 */
[C---:B------:R-:W-:Y:S01]  /*3f20*/  FFMA R111, R28.reuse, R21, R90 ;  /* 0x000000151c6f7223 */ /* 0x040fe2000000005a */
[C---:B------:R-:W-:Y:S01]  /*3f30*/  FFMA R37, R28.reuse, R37, R89 ;  /* 0x000000251c257223 */ /* 0x040fe20000000059 */
[----:B------:R-:W-:Y:S01]  /*3f40*/  LDS R25, [R6+0x540] ;  /* 0x0005400006197984 */ /* 0x000fe20000000800 */
[C---:B------:R-:W-:Y:S01]  /*3f50*/  FFMA R109, R28.reuse, R29, R94 ;  /* 0x0000001d1c6d7223 */ /* 0x040fe2000000005e */
[C---:B------:R-:W-:Y:S01]  /*3f60*/  FFMA R45, R28.reuse, R45, R102 ;  /* 0x0000002d1c2d7223 */ /* 0x040fe20000000066 */
[C---:B------:R-:W-:Y:S01]  /*3f70*/  FFMA R49, R28.reuse, R49, R106 ;  /* 0x000000311c317223 */ /* 0x040fe2000000006a */
[----:B------:R-:W5:Y:S01]  /*3f80*/  LDS.128 R84, [R7+0x60] ;  /* 0x0000600007547984 */ /* 0x000f620000000c00 */
[C---:B------:R-:W-:Y:S01]  /*3f90*/  FFMA R41, R28.reuse, R41, R110 ;  /* 0x000000291c297223 */ /* 0x040fe2000000006e */
[----:B------:R-:W-:Y:S01]  /*3fa0*/  FFMA R33, R28, R33, R114 ;  /* 0x000000211c217223 */ /* 0x000fe20000000072 */
[C---:B----4-:R-:W-:Y:S01]  /*3fb0*/  FFMA R29, R93.reuse, R26, R36 ;  /* 0x0000001a5d1d7223 */ /* 0x050fe20000000024 */
[----:B------:R-:W4:Y:S01]  /*3fc0*/  LDS R21, [R6+0x548] ;  /* 0x0005480006157984 */ /* 0x000f220000000800 */
[C---:B------:R-:W-:Y:S01]  /*3fd0*/  FFMA R108, R93.reuse, R22, R95 ;  /* 0x000000165d6c7223 */ /* 0x040fe2000000005f */
[C---:B------:R-:W-:Y:S01]  /*3fe0*/  FFMA R112, R93.reuse, R30, R97 ;  /* 0x0000001e5d707223 */ /* 0x040fe20000000061 */
[C---:B------:R-:W-:Y:S01]  /*3ff0*/  FFMA R40, R93.reuse, R38, R99 ;  /* 0x000000265d287223 */ /* 0x040fe20000000063 */
[----:B------:R-:W4:Y:S01]  /*4000*/  LDS.128 R88, [R7+0x2a0] ;  /* 0x0002a00007587984 */ /* 0x000f220000000c00 */
[C---:B------:R-:W-:Y:S01]  /*4010*/  FFMA R36, R93.reuse, R46, R101 ;  /* 0x0000002e5d247223 */ /* 0x040fe20000000065 */
[C---:B------:R-:W-:Y:S01]  /*4020*/  FFMA R44, R93.reuse, R50, R103 ;  /* 0x000000325d2c7223 */ /* 0x040fe20000000067 */
[C---:B------:R-:W-:Y:S01]  /*4030*/  FFMA R48, R93.reuse, R42, R105 ;  /* 0x0000002a5d307223 */ /* 0x040fe20000000069 */
[----:B------:R-:W4:Y:S01]  /*4040*/  LDS.128 R64, [R7+0x710] ;  /* 0x0007100007407984 */ /* 0x000f220000000c00 */
[----:B------:R-:W-:Y:S01]  /*4050*/  FFMA R156, R93, R34, R107 ;  /* 0x000000225d9c7223 */ /* 0x000fe2000000006b */
[C---:B--2---:R-:W-:Y:S01]  /*4060*/  FFMA R113, R155.reuse, R26, R96 ;  /* 0x0000001a9b717223 */ /* 0x044fe20000000060 */
[C---:B------:R-:W-:Y:S01]  /*4070*/  FFMA R111, R155.reuse, R22, R111 ;  /* 0x000000169b6f7223 */ /* 0x040fe2000000006f */
[----:B------:R-:W2:Y:S01]  /*4080*/  LDS.128 R68, [R7+0x950] ;  /* 0x0009500007447984 */ /* 0x000ea20000000c00 */
[C---:B------:R-:W-:Y:S01]  /*4090*/  FFMA R34, R155.reuse, R34, R33 ;  /* 0x000000229b227223 */ /* 0x040fe20000000021 */
[-C--:B0-----:R-:W-:Y:S01]  /*40a0*/  FFMA R33, R20, R57.reuse, R108 ;  /* 0x0000003914217223 */ /* 0x081fe2000000006c */
[C---:B------:R-:W-:Y:S01]  /*40b0*/  FFMA R30, R155.reuse, R30, R109 ;  /* 0x0000001e9b1e7223 */ /* 0x040fe2000000006d */
[----:B------:R-:W0:Y:S01]  /*40c0*/  LDS.128 R72, [R7+0xb90] ;  /* 0x000b900007487984 */ /* 0x000e220000000c00 */
[C---:B------:R-:W-:Y:S01]  /*40d0*/  FFMA R38, R155.reuse, R38, R37 ;  /* 0x000000269b267223 */ /* 0x040fe20000000025 */
[C---:B-1----:R-:W-:Y:S01]  /*40e0*/  FFMA R57, R24.reuse, R57, R111 ;  /* 0x0000003918397223 */ /* 0x042fe2000000006f */
[C---:B------:R-:W-:Y:S01]  /*40f0*/  FFMA R46, R155.reuse, R46, R45 ;  /* 0x0000002e9b2e7223 */ /* 0x040fe2000000002d */
[----:B------:R-:W1:Y:S01]  /*4100*/  LDS.128 R76, [R7+0xdd0] ;  /* 0x000dd000074c7984 */ /* 0x000e620000000c00 */
[C---:B------:R-:W-:Y:S01]  /*4110*/  FFMA R50, R155.reuse, R50, R49 ;  /* 0x000000329b327223 */ /* 0x040fe20000000031 */
[-C--:B---3--:R-:W-:Y:S01]  /*4120*/  FFMA R158, R24, R53.reuse, R113 ;  /* 0x00000035189e7223 */ /* 0x088fe20000000071 */
[C---:B------:R-:W-:Y:S01]  /*4130*/  FFMA R22, R20.reuse, R53, R29 ;  /* 0x0000003514167223 */ /* 0x040fe2000000001d */
[----:B------:R-:W3:Y:S01]  /*4140*/  LDS.128 R80, [R7+0x1010] ;  /* 0x0010100007507984 */ /* 0x000ee20000000c00 */
[----:B------:R-:W-:Y:S01]  /*4150*/  FFMA R42, R155, R42, R41 ;  /* 0x0000002a9b2a7223 */ /* 0x000fe20000000029 */
[-C--:B-----5:R-:W-:Y:S01]  /*4160*/  FFMA R26, R20, R61.reuse, R112 ;  /* 0x0000003d141a7223 */ /* 0x0a0fe20000000070 */
[----:B------:R-:W-:Y:S01]  /*4170*/  FFMA R30, R24, R61, R30 ;  /* 0x0000003d181e7223 */ /* 0x000fe2000000001e */
[----:B------:R-:W5:Y:S04]  /*4180*/  LDS R32, [R6+0x3f4] ;  /* 0x0003f40006207984 */ /* 0x000f680000000800 */
[----:B------:R-:W5:Y:S04]  /*4190*/  LDS R28, [R6+0x3fc] ;  /* 0x0003fc00061c7984 */ /* 0x000f680000000800 */
[----:B------:R-:W5:Y:S01]  /*41a0*/  LDS.128 R92, [R7+0x4e0] ;  /* 0x0004e000075c7984 */ /* 0x000f620000000c00 */
[----:B------:R-:W-:-:S03]  /*41b0*/  FFMA R53, R25, R84, R22 ;  /* 0x0000005419357223 */ /* 0x000fc60000000016 */
[----:B------:R-:W5:Y:S01]  /*41c0*/  LDS.128 R96, [R7+0x720] ;  /* 0x0007200007607984 */ /* 0x000f620000000c00 */
[----:B----4-:R-:W-:-:S03]  /*41d0*/  FFMA R61, R21, R84, R158 ;  /* 0x00000054153d7223 */ /* 0x010fc6000000009e */
[----:B------:R-:W4:Y:S01]  /*41e0*/  LDS.128 R100, [R7+0x960] ;  /* 0x0009600007647984 */ /* 0x000f220000000c00 */
[-C--:B------:R-:W-:Y:S01]  /*41f0*/  FFMA R22, R25, R88.reuse, R33 ;  /* 0x0000005819167223 */ /* 0x080fe20000000021 */
[----:B------:R-:W-:Y:S02]  /*4200*/  FFMA R57, R21, R88, R57 ;  /* 0x0000005815397223 */ /* 0x000fe40000000039 */
[----:B------:R-:W4:Y:S01]  /*4210*/  LDS.128 R104, [R7+0xba0] ;  /* 0x000ba00007687984 */ /* 0x000f220000000c00 */
[-C--:B------:R-:W-:Y:S01]  /*4220*/  FFMA R29, R20, R65.reuse, R40 ;  /* 0x00000041141d7223 */ /* 0x080fe20000000028 */
[----:B------:R-:W-:Y:S02]  /*4230*/  FFMA R38, R24, R65, R38 ;  /* 0x0000004118267223 */ /* 0x000fe40000000026 */
[----:B------:R-:W4:Y:S01]  /*4240*/  LDS.128 R108, [R7+0xde0] ;  /* 0x000de000076c7984 */ /* 0x000f220000000c00 */
[-C--:B--2---:R-:W-:Y:S01]  /*4250*/  FFMA R36, R20, R69.reuse, R36 ;  /* 0x0000004514247223 */ /* 0x084fe20000000024 */
[----:B------:R-:W-:-:S02]  /*4260*/  FFMA R46, R24, R69, R46 ;  /* 0x00000045182e7223 */ /* 0x000fc4000000002e */
[----:B------:R-:W2:Y:S01]  /*4270*/  LDS.128 R112, [R7+0x1020] ;  /* 0x0010200007707984 */ /* 0x000ea20000000c00 */
[-C--:B0-----:R-:W-:Y:S01]  /*4280*/  FFMA R41, R20, R73.reuse, R44 ;  /* 0x0000004914297223 */ /* 0x081fe2000000002c */
[----:B------:R-:W-:Y:S02]  /*4290*/  FFMA R50, R24, R73, R50 ;  /* 0x0000004918327223 */ /* 0x000fe40000000032 */
[----:B------:R-:W0:Y:S01]  /*42a0*/  LDS R37, [R6+0x49c] ;  /* 0x00049c0006257984 */ /* 0x000e220000000800 */
[-C--:B-1----:R-:W-:Y:S01]  /*42b0*/  FFMA R48, R20, R77.reuse, R48 ;  /* 0x0000004d14307223 */ /* 0x082fe20000000030 */
[----:B------:R-:W-:Y:S02]  /*42c0*/  FFMA R42, R24, R77, R42 ;  /* 0x0000004d182a7223 */ /* 0x000fe4000000002a */
[----:B------:R-:W1:Y:S01]  /*42d0*/  LDS R45, [R6+0x4a4] ;  /* 0x0004a400062d7984 */ /* 0x000e620000000800 */
[-C--:B---3--:R-:W-:Y:S01]  /*42e0*/  FFMA R49, R20, R81.reuse, R156 ;  /* 0x0000005114317223 */ /* 0x088fe2000000009c */
[----:B------:R-:W-:Y:S01]  /*42f0*/  FFMA R34, R24, R81, R34 ;  /* 0x0000005118227223 */ /* 0x000fe20000000022 */
[-C--:B-----5:R-:W-:Y:S01]  /*4300*/  FFMA R20, R32, R27.reuse, R53 ;  /* 0x0000001b20147223 */ /* 0x0a0fe20000000035 */
[----:B------:R-:W-:Y:S01]  /*4310*/  LDS R84, [R6+0x5f0] ;  /* 0x0005f00006547984 */ /* 0x000fe20000000800 */
[----:B------:R-:W-:Y:S01]  /*4320*/  FFMA R40, R28, R27, R61 ;  /* 0x0000001b1c287223 */ /* 0x000fe2000000003d */
[-C--:B------:R-:W-:Y:S01]  /*4330*/  FFMA R27, R32, R23.reuse, R22 ;  /* 0x00000017201b7223 */ /* 0x080fe20000000016 */
[----:B------:R-:W-:Y:S01]  /*4340*/  FFMA R23, R28, R23, R57 ;  /* 0x000000171c177223 */ /* 0x000fe20000000039 */
[----:B------:R-:W3:Y:S01]  /*4350*/  LDS R22, [R6+0x544] ;  /* 0x0005440006167984 */ /* 0x000ee20000000800 */
[-C--:B------:R-:W-:Y:S01]  /*4360*/  FFMA R33, R25, R92.reuse, R26 ;  /* 0x0000005c19217223 */ /* 0x080fe2000000001a */
[----:B------:R-:W-:Y:S01]  /*4370*/  FFMA R53, R21, R92, R30 ;  /* 0x0000005c15357223 */ /* 0x000fe2000000001e */
[----:B------:R-:W-:-:S02]  /*4380*/  FFMA R26, R25, R96, R29 ;  /* 0x00000060191a7223 */ /* 0x000fc4000000001d */
[-C--:B------:R-:W-:Y:S01]  /*4390*/  FFMA R57, R32, R31.reuse, R33 ;  /* 0x0000001f20397223 */ /* 0x080fe20000000021 */
[----:B------:R-:W-:Y:S01]  /*43a0*/  FFMA R31, R28, R31, R53 ;  /* 0x0000001f1c1f7223 */ /* 0x000fe20000000035 */
[----:B------:R-:W-:Y:S01]  /*43b0*/  FFMA R38, R21, R96, R38 ;  /* 0x0000006015267223 */ /* 0x000fe20000000026 */
[-C--:B------:R-:W-:Y:S01]  /*43c0*/  FFMA R53, R32, R39.reuse, R26 ;  /* 0x0000002720357223 */ /* 0x080fe2000000001a */
[-C--:B----4-:R-:W-:Y:S01]  /*43d0*/  FFMA R29, R25, R100.reuse, R36 ;  /* 0x00000064191d7223 */ /* 0x090fe20000000024 */
[----:B------:R-:W-:Y:S01]  /*43e0*/  FFMA R33, R21, R100, R46 ;  /* 0x0000006415217223 */ /* 0x000fe2000000002e */
[----:B------:R-:W-:Y:S01]  /*43f0*/  FFMA R39, R28, R39, R38 ;  /* 0x000000271c277223 */ /* 0x000fe20000000026 */
[-C--:B------:R-:W-:Y:S01]  /*4400*/  FFMA R26, R25, R104.reuse, R41 ;  /* 0x00000068191a7223 */ /* 0x080fe20000000029 */
[-C--:B------:R-:W-:Y:S01]  /*4410*/  FFMA R41, R32, R47.reuse, R29 ;  /* 0x0000002f20297223 */ /* 0x080fe2000000001d */
[----:B------:R-:W-:Y:S01]  /*4420*/  FFMA R61, R28, R47, R33 ;  /* 0x0000002f1c3d7223 */ /* 0x000fe20000000021 */
[----:B------:R-:W-:Y:S01]  /*4430*/  FFMA R50, R21, R104, R50 ;  /* 0x0000006815327223 */ /* 0x000fe20000000032 */
[-C--:B------:R-:W-:Y:S01]  /*4440*/  FFMA R47, R32, R51.reuse, R26 ;  /* 0x00000033202f7223 */ /* 0x080fe2000000001a */
[-C--:B------:R-:W-:Y:S01]  /*4450*/  FFMA R29, R25, R108.reuse, R48 ;  /* 0x0000006c191d7223 */ /* 0x080fe20000000030 */
[----:B------:R-:W-:Y:S01]  /*4460*/  FFMA R33, R21, R108, R42 ;  /* 0x0000006c15217223 */ /* 0x000fe2000000002a */
[----:B------:R-:W-:Y:S01]  /*4470*/  FFMA R51, R28, R51, R50 ;  /* 0x000000331c337223 */ /* 0x000fe20000000032 */
[-C--:B--2---:R-:W-:Y:S01]  /*4480*/  FFMA R26, R25, R112.reuse, R49 ;  /* 0x00000070191a7223 */ /* 0x084fe20000000031 */
[----:B------:R-:W-:Y:S01]  /*4490*/  FFMA R34, R21, R112, R34 ;  /* 0x0000007015227223 */ /* 0x000fe20000000022 */
[-C--:B------:R-:W-:Y:S01]  /*44a0*/  FFMA R29, R32, R43.reuse, R29 ;  /* 0x0000002b201d7223 */ /* 0x080fe2000000001d */
[----:B------:R-:W-:Y:S01]  /*44b0*/  FFMA R33, R28, R43, R33 ;  /* 0x0000002b1c217223 */ /* 0x000fe20000000021 */
[-C--:B------:R-:W-:Y:S01]  /*44c0*/  FFMA R25, R32, R35.reuse, R26 ;  /* 0x0000002320197223 */ /* 0x080fe2000000001a */
[C---:B0-----:R-:W-:Y:S01]  /*44d0*/  FFMA R43, R37.reuse, R54, R20 ;  /* 0x00000036252b7223 */ /* 0x041fe20000000014 */
[----:B------:R-:W-:Y:S01]  /*44e0*/  FFMA R35, R28, R35, R34 ;  /* 0x000000231c237223 */ /* 0x000fe20000000022 */
[----:B------:R-:W0:Y:S01]  /*44f0*/  LDS R20, [R6+0x54c] ;  /* 0x00054c0006147984 */ /* 0x000e220000000800 */
[C---:B------:R-:W-:Y:S01]  /*4500*/  FFMA R30, R37.reuse, R58, R27 ;  /* 0x0000003a251e7223 */ /* 0x040fe2000000001b */
[C---:B------:R-:W-:Y:S01]  /*4510*/  FFMA R32, R37.reuse, R62, R57 ;  /* 0x0000003e25207223 */ /* 0x040fe20000000039 */
[C---:B------:R-:W-:Y:S01]  /*4520*/  FFMA R34, R37.reuse, R66, R53 ;  /* 0x0000004225227223 */ /* 0x040fe20000000035 */
[C---:B------:R-:W-:Y:S01]  /*4530*/  FFMA R36, R37.reuse, R70, R41 ;  /* 0x0000004625247223 */ /* 0x040fe20000000029 */
[C---:B------:R-:W-:Y:S01]  /*4540*/  FFMA R38, R37.reuse, R74, R47 ;  /* 0x0000004a25267223 */ /* 0x040fe2000000002f */
[C---:B------:R-:W-:Y:S01]  /*4550*/  FFMA R42, R37.reuse, R78, R29 ;  /* 0x0000004e252a7223 */ /* 0x040fe2000000001d */
[----:B------:R-:W-:Y:S01]  /*4560*/  FFMA R44, R37, R82, R25 ;  /* 0x00000052252c7223 */ /* 0x000fe20000000019 */
[C---:B-1----:R-:W-:Y:S01]  /*4570*/  FFMA R58, R45.reuse, R58, R23 ;  /* 0x0000003a2d3a7223 */ /* 0x042fe20000000017 */
[C---:B------:R-:W-:Y:S01]  /*4580*/  FFMA R25, R45.reuse, R54, R40 ;  /* 0x000000362d197223 */ /* 0x040fe20000000028 */
[----:B------:R-:W1:Y:S01]  /*4590*/  LDS R23, [R6+0x400] ;  /* 0x0004000006177984 */ /* 0x000e620000000800 */
[C---:B------:R-:W-:Y:S01]  /*45a0*/  FFMA R26, R45.reuse, R62, R31 ;  /* 0x0000003e2d1a7223 */ /* 0x040fe2000000001f */
[C---:B------:R-:W-:Y:S01]  /*45b0*/  FFMA R28, R45.reuse, R66, R39 ;  /* 0x000000422d1c7223 */ /* 0x040fe20000000027 */
[C---:B------:R-:W-:Y:S01]  /*45c0*/  FFMA R48, R45.reuse, R78, R33 ;  /* 0x0000004e2d307223 */ /* 0x040fe20000000021 */
[----:B------:R-:W-:Y:S01]  /*45d0*/  FFMA R50, R45, R82, R35 ;  /* 0x000000522d327223 */ /* 0x000fe20000000023 */
        /* <DEDUP_REMOVED lines=9> */
[----:B------:R-:W2:Y:S01]  /*4670*/  LDS R22, [R6+0x4a8] ;  /* 0x0004a80006167984 */ /* 0x000ea20000000800 */
[C---:B------:R-:W-:Y:S01]  /*4680*/  FFMA R42, R155.reuse, R76, R37 ;  /* 0x0000004c9b2a7223 */ /* 0x040fe20000000025 */
[C---:B------:R-:W-:Y:S01]  /*4690*/  FFMA R30, R155.reuse, R56, R27 ;  /* 0x000000389b1e7223 */ /* 0x040fe2000000001b */
[C---:B------:R-:W-:Y:S01]  /*46a0*/  FFMA R32, R155.reuse, R60, R29 ;  /* 0x0000003c9b207223 */ /* 0x040fe2000000001d */
[----:B------:R-:W3:Y:S01]  /*46b0*/  LDS R37, [R6+0x550] ;  /* 0x0005500006257984 */ /* 0x000ee20000000800 */
        /* <DEDUP_REMOVED lines=12> */
[C---:B0-----:R-:W-:Y:S01]  /*4780*/  FFMA R24, R20.reuse, R85, R25 ;  /* 0x0000005514187223 */ /* 0x041fe20000000019 */
        /* <DEDUP_REMOVED lines=22> */
[C---:B--2---:R-:W-:Y:S01]  /*48f0*/  FFMA R20, R22.reuse, R55, R21 ;  /* 0x0000003716147223 */ /* 0x044fe20000000015 */
        /* <DEDUP_REMOVED lines=11> */
[C---:B---3--:R-:W-:Y:S01]  /*49b0*/  FFMA R65, R37.reuse, R86, R20 ;  /* 0x0000005625417223 */ /* 0x048fe20000000014 */
[----:B------:R-:W-:Y:S01]  /*49c0*/  LDS R89, [R6+0x690] ;  /* 0x0006900006597984 */ /* 0x000fe20000000800 */
[C---:B------:R-:W-:Y:S01]  /*49d0*/  FFMA R68, R37.reuse, R90, R59 ;  /* 0x0000005a25447223 */ /* 0x040fe2000000003b */
[C---:B------:R-:W-:Y:S01]  /*49e0*/  FFMA R94, R37.reuse, R94, R63 ;  /* 0x0000005e255e7223 */ /* 0x040fe2000000003f */
[C---:B------:R-:W-:Y:S01]  /*49f0*/  FFMA R98, R37.reuse, R98, R64 ;  /* 0x0000006225627223 */ /* 0x040fe20000000040 */
[----:B------:R-:W1:Y:S01]  /*4a00*/  LDS.128 R20, [R7+0x70] ;  /* 0x0000700007147984 */ /* 0x000e620000000c00 */
[C---:B------:R-:W-:Y:S01]  /*4a10*/  FFMA R102, R37.reuse, R102, R71 ;  /* 0x0000006625667223 */ /* 0x040fe20000000047 */
[C---:B------:R-:W-:Y:S01]  /*4a20*/  FFMA R106, R37.reuse, R106, R75 ;  /* 0x0000006a256a7223 */ /* 0x040fe2000000004b */
[C---:B------:R-:W-:Y:S01]  /*4a30*/  FFMA R110, R37.reuse, R110, R79 ;  /* 0x0000006e256e7223 */ /* 0x040fe2000000004f */
[----:B------:R-:W2:Y:S01]  /*4a40*/  LDS R85, [R6+0x698] ;  /* 0x0006980006557984 */ /* 0x000ea20000000800 */
[----:B------:R-:W-:Y:S01]  /*4a50*/  FFMA R114, R37, R114, R83 ;  /* 0x0000007225727223 */ /* 0x000fe20000000053 */
[C---:B------:R-:W-:Y:S01]  /*4a60*/  FFMA R76, R84.reuse, R87, R65 ;  /* 0x00000057544c7223 */ /* 0x040fe20000000041 */
[C---:B------:R-:W-:Y:S01]  /*4a70*/  FFMA R102, R84.reuse, R103, R102 ;  /* 0x0000006754667223 */ /* 0x040fe20000000066 */
[----:B------:R-:W3:Y:S01]  /*4a80*/  LDS.128 R24, [R7+0x2b0] ;  /* 0x0002b00007187984 */ /* 0x000ee20000000c00 */
[C---:B------:R-:W-:Y:S01]  /*4a90*/  FFMA R98, R84.reuse, R99, R98 ;  /* 0x0000006354627223 */ /* 0x040fe20000000062 */
[C---:B------:R-:W-:Y:S01]  /*4aa0*/  FFMA R94, R84.reuse, R95, R94 ;  /* 0x0000005f545e7223 */ /* 0x040fe2000000005e */
[C---:B------:R-:W-:Y:S01]  /*4ab0*/  FFMA R106, R84.reuse, R107, R106 ;  /* 0x0000006b546a7223 */ /* 0x040fe2000000006a */
[----:B------:R-:W4:Y:S01]  /*4ac0*/  LDS.128 R28, [R7+0x4f0] ;  /* 0x0004f000071c7984 */ /* 0x000f220000000c00 */
[C---:B0-----:R-:W-:Y:S01]  /*4ad0*/  FFMA R82, R61.reuse, R87, R82 ;  /* 0x000000573d527223 */ /* 0x041fe20000000052 */
[C---:B------:R-:W-:Y:S01]  /*4ae0*/  FFMA R77, R61.reuse, R91, R88 ;  /* 0x0000005b3d4d7223 */ /* 0x040fe20000000058 */
[C---:B------:R-:W-:Y:S01]  /*4af0*/  FFMA R81, R61.reuse, R95, R92 ;  /* 0x0000005f3d517223 */ /* 0x040fe2000000005c */
[----:B------:R-:W0:Y:S01]  /*4b00*/  LDS.128 R32, [R7+0x730] ;  /* 0x0007300007207984 */ /* 0x000e220000000c00 */
[C---:B------:R-:W-:Y:S01]  /*4b10*/  FFMA R113, R61.reuse, R99, R78 ;  /* 0x000000633d717223 */ /* 0x040fe2000000004e */
[C---:B------:R-:W-:Y:S01]  /*4b20*/  FFMA R155, R61.reuse, R103, R74 ;  /* 0x000000673d9b7223 */ /* 0x040fe2000000004a */
[C---:B------:R-:W-:Y:S01]  /*4b30*/  FFMA R109, R61.reuse, R107, R70 ;  /* 0x0000006b3d6d7223 */ /* 0x040fe20000000046 */
[----:B------:R-:W5:Y:S01]  /*4b40*/  LDS.128 R36, [R7+0x970] ;  /* 0x0009700007247984 */ /* 0x000f620000000c00 */
[C---:B------:R-:W-:Y:S01]  /*4b50*/  FFMA R105, R61.reuse, R111, R66 ;  /* 0x0000006f3d697223 */ /* 0x040fe20000000042 */
[----:B------:R-:W-:Y:S01]  /*4b60*/  FFMA R101, R61, R115, R62 ;  /* 0x000000733d657223 */ /* 0x000fe2000000003e */
[C---:B------:R-:W-:Y:S01]  /*4b70*/  FFMA R91, R84.reuse, R91, R68 ;  /* 0x0000005b545b7223 */ /* 0x040fe20000000044 */
[----:B------:R-:W5:Y:S01]  /*4b80*/  LDS.128 R40, [R7+0xbb0] ;  /* 0x000bb00007287984 */ /* 0x000f620000000c00 */
[C---:B------:R-:W-:Y:S01]  /*4b90*/  FFMA R87, R84.reuse, R111, R110 ;  /* 0x0000006f54577223 */ /* 0x040fe2000000006e */
[----:B------:R-:W-:-:S02]  /*4ba0*/  FFMA R114, R84, R115, R114 ;  /* 0x0000007354727223 */ /* 0x000fc40000000072 */
[----:B------:R-:W5:Y:S04]  /*4bb0*/  LDS.128 R44, [R7+0xdf0] ;  /* 0x000df000072c7984 */ /* 0x000f680000000c00 */
[----:B------:R-:W5:Y:S04]  /*4bc0*/  LDS.128 R48, [R7+0x1030] ;  /* 0x0010300007307984 */ /* 0x000f680000000c00 */
[----:B------:R-:W-:Y:S04]  /*4bd0*/  LDS R90, [R6+0x738] ;  /* 0x00073800065a7984 */ /* 0x000fe80000000800 */
[----:B------:R-:W-:Y:S01]  /*4be0*/  LDS R86, [R6+0x740] ;  /* 0x0007400006567984 */ /* 0x000fe20000000800 */
[----:B-1----:R-:W-:-:S03]  /*4bf0*/  FFMA R95, R89, R22, R82 ;  /* 0x00000016595f7223 */ /* 0x002fc60000000052 */
[----:B------:R-:W1:Y:S01]  /*4c00*/  LDS.128 R56, [R7+0x2c0] ;  /* 0x0002c00007387984 */ /* 0x000e620000000c00 */
[----:B--2---:R-:W-:-:S03]  /*4c10*/  FFMA R103, R85, R22, R76 ;  /* 0x0000001655677223 */ /* 0x004fc6000000004c */
[----:B------:R-:W2:Y:S01]  /*4c20*/  LDS.128 R52, [R7+0x80] ;  /* 0x0000800007347984 */ /* 0x000ea20000000c00 */
[-C--:B---3--:R-:W-:Y:S01]  /*4c30*/  FFMA R88, R89, R26.reuse, R77 ;  /* 0x0000001a59587223 */ /* 0x088fe2000000004d */
[----:B------:R-:W-:Y:S02]  /*4c40*/  FFMA R96, R85, R26, R91 ;  /* 0x0000001a55607223 */ /* 0x000fe4000000005b */
[----:B------:R-:W3:Y:S01]  /*4c50*/  LDS R93, [R6+0x5ec] ;  /* 0x0005ec00065d7984 */ /* 0x000ee20000000800 */
[-C--:B----4-:R-:W-:Y:S01]  /*4c60*/  FFMA R99, R89, R30.reuse, R81 ;  /* 0x0000001e59637223 */ /* 0x090fe20000000051 */
[----:B------:R-:W-:Y:S02]  /*4c70*/  FFMA R107, R85, R30, R94 ;  /* 0x0000001e556b7223 */ /* 0x000fe4000000005e */
[----:B------:R-:W4:Y:S01]  /*4c80*/  LDS R97, [R6+0x5f4] ;  /* 0x0005f40006617984 */ /* 0x000f220000000800 */
[-C--:B0-----:R-:W-:Y:S01]  /*4c90*/  FFMA R92, R89, R34.reuse, R113 ;  /* 0x00000022595c7223 */ /* 0x081fe20000000071 */
[----:B------:R-:W-:-:S02]  /*4ca0*/  FFMA R98, R85, R34, R98 ;  /* 0x0000002255627223 */ /* 0x000fc40000000062 */
[----:B------:R-:W0:Y:S01]  /*4cb0*/  LDS.128 R60, [R7+0x500] ;  /* 0x00050000073c7984 */ /* 0x000e220000000c00 */
[-C--:B-----5:R-:W-:Y:S01]  /*4cc0*/  FFMA R155, R89, R38.reuse, R155 ;  /* 0x00000026599b7223 */ /* 0x0a0fe2000000009b */
[----:B------:R-:W-:Y:S02]  /*4cd0*/  FFMA R91, R85, R38, R102 ;  /* 0x00000026555b7223 */ /* 0x000fe40000000066 */
[----:B------:R-:W5:Y:S01]  /*4ce0*/  LDS.128 R64, [R7+0x740] ;  /* 0x0007400007407984 */ /* 0x000f620000000c00 */
[-C--:B------:R-:W-:Y:S01]  /*4cf0*/  FFMA R26, R89, R42.reuse, R109 ;  /* 0x0000002a591a7223 */ /* 0x080fe2000000006d */
[----:B------:R-:W-:Y:S02]  /*4d00*/  FFMA R106, R85, R42, R106 ;  /* 0x0000002a556a7223 */ /* 0x000fe4000000006a */
[----:B------:R-:W5:Y:S01]  /*4d10*/  LDS.128 R68, [R7+0x980] ;  /* 0x0009800007447984 */ /* 0x000f620000000c00 */
[-C--:B------:R-:W-:Y:S01]  /*4d20*/  FFMA R105, R89, R46.reuse, R105 ;  /* 0x0000002e59697223 */ /* 0x080fe20000000069 */
[----:B------:R-:W-:-:S02]  /*4d30*/  FFMA R87, R85, R46, R87 ;  /* 0x0000002e55577223 */ /* 0x000fc40000000057 */
[----:B------:R-:W5:Y:S01]  /*4d40*/  LDS.128 R72, [R7+0xbc0] ;  /* 0x000bc00007487984 */ /* 0x000f620000000c00 */
[-C--:B------:R-:W-:Y:S01]  /*4d50*/  FFMA R30, R89, R50.reuse, R101 ;  /* 0x00000032591e7223 */ /* 0x080fe20000000065 */
[----:B------:R-:W-:Y:S02]  /*4d60*/  FFMA R50, R85, R50, R114 ;  /* 0x0000003255327223 */ /* 0x000fe40000000072 */
[----:B------:R-:W5:Y:S04]  /*4d70*/  LDS.128 R76, [R7+0xe00] ;  /* 0x000e0000074c7984 */ /* 0x000f680000000c00 */
[----:B------:R-:W5:Y:S04]  /*4d80*/  LDS.128 R80, [R7+0x1040] ;  /* 0x0010400007507984 */ /* 0x000f680000000c00 */
[----:B------:R-:W5:Y:S01]  /*4d90*/  LDS R22, [R6+0x694] ;  /* 0x0006940006167984 */ /* 0x000f620000000800 */
[-C--:B-1----:R-:W-:Y:S01]  /*4da0*/  FFMA R89, R90, R57.reuse, R88 ;  /* 0x000000395a597223 */ /* 0x082fe20000000058 */
[----:B------:R-:W-:-:S02]  /*4db0*/  FFMA R96, R86, R57, R96 ;  /* 0x0000003956607223 */ /* 0x000fc40000000060 */
[----:B------:R-:W1:Y:S01]  /*4dc0*/  LDS R34, [R6+0x69c] ;  /* 0x00069c0006227984 */ /* 0x000e620000000800 */
[-C--:B--2---:R-:W-:Y:S01]  /*4dd0*/  FFMA R38, R90, R53.reuse, R95 ;  /* 0x000000355a267223 */ /* 0x084fe2000000005f */
[----:B------:R-:W-:Y:S02]  /*4de0*/  FFMA R42, R86, R53, R103 ;  /* 0x00000035562a7223 */ /* 0x000fe40000000067 */
[----:B------:R-:W2:Y:S01]  /*4df0*/  LDS R57, [R6+0x73c] ;  /* 0x00073c0006397984 */ /* 0x000ea20000000800 */
[-C--:B---3--:R-:W-:Y:S01]  /*4e00*/  FFMA R95, R93, R20.reuse, R38 ;  /* 0x000000145d5f7223 */ /* 0x088fe20000000026 */
[----:B----4-:R-:W-:Y:S01]  /*4e10*/  FFMA R53, R97, R20, R42 ;  /* 0x0000001461357223 */ /* 0x010fe2000000002a */
[-C--:B------:R-:W-:Y:S01]  /*4e20*/  FFMA R42, R93, R24.reuse, R89 ;  /* 0x000000185d2a7223 */ /* 0x080fe20000000059 */
[----:B------:R-:W-:Y:S01]  /*4e30*/  LDS R101, [R6+0x5f8] ;  /* 0x0005f80006657984 */ /* 0x000fe20000000800 */
[----:B------:R-:W-:Y:S01]  /*4e40*/  FFMA R24, R97, R24, R96 ;  /* 0x0000001861187223 */ /* 0x000fe20000000060 */
[-C--:B0-----:R-:W-:Y:S01]  /*4e50*/  FFMA R20, R90, R61.reuse, R99 ;  /* 0x0000003d5a147223 */ /* 0x081fe20000000063 */
[----:B------:R-:W-:Y:S01]  /*4e60*/  FFMA R38, R86, R61, R107 ;  /* 0x0000003d56267223 */ /* 0x000fe2000000006b */
[-C--:B-----5:R-:W-:Y:S01]  /*4e70*/  FFMA R61, R90, R65.reuse, R92 ;  /* 0x000000415a3d7223 */ /* 0x0a0fe2000000005c */
[----:B------:R-:W-:Y:S01]  /*4e80*/  FFMA R98, R86, R65, R98 ;  /* 0x0000004156627223 */ /* 0x000fe20000000062 */
[-C--:B------:R-:W-:Y:S01]  /*4e90*/  FFMA R46, R93, R28.reuse, R20 ;  /* 0x0000001c5d2e7223 */ /* 0x080fe20000000014 */
        /* <DEDUP_REMOVED lines=17> */
[C---:B------:R-:W-:Y:S01]  /*4fb0*/  FFMA R65, R22.reuse, R31, R46 ;  /* 0x0000001f16417223 */ /* 0x040fe2000000002e */
[----:B------:R-:W-:Y:S01]  /*4fc0*/  FFMA R26, R93, R48, R61 ;  /* 0x000000305d1a7223 */ /* 0x000fe2000000003d */
[C---:B------:R-:W-:Y:S01]  /*4fd0*/  FFMA R30, R22.reuse, R23, R95 ;  /* 0x00000017161e7223 */ /* 0x040fe2000000005f */
[----:B------:R-:W-:Y:S01]  /*4fe0*/  FFMA R61, R22, R27, R42 ;  /* 0x0000001b163d7223 */ /* 0x000fe2000000002a */
[----:B-1----:R-:W-:Y:S01]  /*4ff0*/  FFMA R91, R34, R31, R88 ;  /* 0x0000001f225b7223 */ /* 0x002fe20000000058 */
[C---:B------:R-:W-:Y:S01]  /*5000*/  FFMA R81, R22.reuse, R47, R20 ;  /* 0x0000002f16517223 */ /* 0x040fe20000000014 */
[----:B------:R-:W0:Y:S01]  /*5010*/  LDS R31, [R6+0x744] ;  /* 0x00074400061f7984 */ /* 0x000e220000000800 */
[C---:B------:R-:W-:Y:S01]  /*5020*/  FFMA R69, R22.reuse, R35, R38 ;  /* 0x0000002316457223 */ /* 0x040fe20000000026 */
[C---:B------:R-:W-:Y:S01]  /*5030*/  FFMA R73, R22.reuse, R39, R32 ;  /* 0x0000002716497223 */ /* 0x040fe20000000020 */
[C---:B------:R-:W-:Y:S01]  /*5040*/  FFMA R77, R22.reuse, R43, R28 ;  /* 0x0000002b164d7223 */ /* 0x040fe2000000001c */
[----:B------:R-:W-:Y:S01]  /*5050*/  FFMA R87, R22, R51, R26 ;  /* 0x0000003316577223 */ /* 0x000fe2000000001a */
[C---:B------:R-:W-:Y:S01]  /*5060*/  FFMA R20, R34.reuse, R23, R53 ;  /* 0x0000001722147223 */ /* 0x040fe20000000035 */
[C---:B--2---:R-:W-:Y:S01]  /*5070*/  FFMA R23, R57.reuse, R54, R30 ;  /* 0x0000003639177223 */ /* 0x044fe2000000001e */
[----:B------:R-:W-:Y:S01]  /*5080*/  FFMA R22, R57, R58, R61 ;  /* 0x0000003a39167223 */ /* 0x000fe2000000003d */
[----:B------:R-:W-:Y:S01]  /*5090*/  FFMA R39, R34, R39, R36 ;  /* 0x0000002722277223 */ /* 0x000fe20000000024 */
[----:B------:R-:W1:Y:S01]  /*50a0*/  LDS R61, [R6+0x6a0] ;  /* 0x0006a000063d7984 */ /* 0x000e620000000800 */
[C---:B------:R-:W-:Y:S01]  /*50b0*/  FFMA R36, R84.reuse, R21, R23 ;  /* 0x0000001554247223 */ /* 0x040fe20000000017 */
[----:B------:R-:W-:Y:S01]  /*50c0*/  FFMA R23, R84, R25, R22 ;  /* 0x0000001954177223 */ /* 0x000fe20000000016 */
[----:B------:R-:W-:Y:S01]  /*50d0*/  FFMA R50, R97, R48, R50 ;  /* 0x0000003061327223 */ /* 0x000fe20000000032 */
[----:B------:R-:W2:Y:S01]  /*50e0*/  LDS R22, [R6+0x748] ;  /* 0x0007480006167984 */ /* 0x000ea20000000800 */
        /* <DEDUP_REMOVED lines=26> */
[C---:B0-----:R-:W-:Y:S01]  /*5290*/  FFMA R20, R31.reuse, R54, R20 ;  /* 0x000000361f147223 */ /* 0x041fe20000000014 */
        /* <DEDUP_REMOVED lines=24> */
[----:B------:R-:W-:Y:S01]  /*5420*/  FFMA R47, R86, R63, R26 ;  /* 0x0000003f562f7223 */ /* 0x000fe2000000001a */
[C---:B--2---:R-:W-:Y:S01]  /*5430*/  FFMA R33, R22.reuse, R55, R21 ;  /* 0x0000003716217223 */ /* 0x044fe20000000015 */
[----:B------:R-:W-:Y:S01]  /*5440*/  FFMA R41, R22, R59, R56 ;  /* 0x0000003b16297223 */ /* 0x000fe20000000038 */
        /* <DEDUP_REMOVED lines=11> */
[----:B------:R-:W-:Y:S06]  /*5500*/  BRA.U UP0, `(.L_x_28) ;  /* 0xffffffc500dc7547 */ /* 0x000fec000b83ffff */
[----:B------:R-:W-:-:S04]  /*5510*/  IADD3 R122, PT, PT, R122, 0x1, RZ ;  /* 0x000000017a7a7810 */ /* 0x000fc80007ffe0ff */
[----:B------:R-:W-:-:S13]  /*5520*/  ISETP.NE.AND P5, PT, R122, 0x8, PT ;  /* 0x000000087a00780c */ /* 0x000fda0003fa5270 */
[----:B------:R-:W-:Y:S05]  /*5530*/  @P5 BRA `(.L_x_29) ;  /* 0xffffffbc00345947 */ /* 0x000fea000383ffff */
[----:B------:R-:W0:Y:S01]  /*5540*/  S2R R5, SR_TID.Z ;  /* 0x0000000000057919 */ /* 0x000e220000002300 */
[----:B------:R-:W1:Y:S01]  /*5550*/  LDC.64 R2, c[0x0][0x390] ;  /* 0x0000e400ff027b82 */ /* 0x000e620000000a00 */
[----:B------:R-:W0:Y:S01]  /*5560*/  S2R R4, SR_TID.X ;  /* 0x0000000000047919 */ /* 0x000e220000002100 */
[----:B------:R-:W2:Y:S01]  /*5570*/  S2R R6, SR_TID.Y ;  /* 0x0000000000067919 */ /* 0x000ea20000002200 */
[----:B0-----:R-:W-:-:S04]  /*5580*/  IMAD R5, R5, 0x310, R4 ;  /* 0x0000031005057824 */ /* 0x001fc800078e0204 */
[----:B------:R-:W-:-:S04]  /*5590*/  IMAD R5, R0, 0x6200, R5 ;  /* 0x0000620000057824 */ /* 0x000fc800078e0205 */
[----:B------:R-:W-:-:S04]  /*55a0*/  IMAD R5, R8, 0xc4, R5 ;  /* 0x000000c408057824 */ /* 0x000fc800078e0205 */
[----:B--2---:R-:W-:-:S05]  /*55b0*/  IMAD R5, R6, 0x1c, R5 ;  /* 0x0000001c06057824 */ /* 0x004fca00078e0205 */
[----:B------:R-:W-:-:S05]  /*55c0*/  IADD3 R5, PT, PT, R5, UR5, RZ ;  /* 0x0000000505057c10 */ /* 0x000fca000fffe0ff */
[----:B-1----:R-:W-:-:S05]  /*55d0*/  IMAD.WIDE.U32 R2, R5, 0x4, R2 ;  /* 0x0000000405027825 */ /* 0x002fca00078e0002 */
[----:B------:R-:W-:Y:S04]  /*55e0*/  STG.E desc[UR10][R2.64], R35 ;  /* 0x0000002302007986 */ /* 0x000fe8000c10190a */
        /* <DEDUP_REMOVED lines=14> */
[----:B------:R-:W-:Y:S01]  /*56d0*/  STG.E desc[UR10][R2.64+0x15708], R59 ;  /* 0x0157083b02007986 */ /* 0x000fe2000c10190a */
[----:B------:R-:W-:Y:S05]  /*56e0*/  EXIT ;  /* 0x000000000000794d */ /* 0x000fea0003800000 */
.L_x_30:
        /* <DEDUP_REMOVED lines=9> */
.L_x_33:


//--------------------- .nv.shared._Z6conv2dPfPKfS_ --------------------------
	.section	.nv.shared._Z6conv2dPfPKfS_,"aw",@nobits
	.sectionflags	@""
	.align	16
	.zero		1024


//--------------------- .nv.shared.reserved.0     --------------------------
	.section	.nv.shared.reserved.0,"aw",@nobits
	.weak		__nv_reservedSMEM_offset_0_alias
	.size		__nv_reservedSMEM_offset_0_alias, 0, 64
	.other		__nv_reservedSMEM_offset_0_alias,@"STO_CUDA_RESERVED_SHARED STV_DEFAULT"
__nv_reservedSMEM_offset_0_alias:
	.zero		0
	.zero		64


//--------------------- .nv.shared.default_function_kernel0 --------------------------
	.section	.nv.shared.default_function_kernel0,"aw",@nobits
	.sectionflags	@""
	.align	16
.nv.shared.default_function_kernel0:
	.zero		7648


//--------------------- .nv.constant0._Z6conv2dPfPKfS_ --------------------------
	.section	.nv.constant0._Z6conv2dPfPKfS_,"a",@progbits
	.sectionflags	@""
	.align	4
.nv.constant0._Z6conv2dPfPKfS_:
	.zero		920


//--------------------- .nv.constant0.default_function_kernel0 --------------------------
	.section	.nv.constant0.default_function_kernel0,"a",@progbits
	.sectionflags	@""
	.align	4
.nv.constant0.default_function_kernel0:
	.zero		920


//--------------------- SYMBOLS --------------------------

	.type		.nv.reservedSmem.offset0,@object
	.size		.nv.reservedSmem.offset0,0x4
	.type		.nv.reservedSmem.cap,@object
	.size		.nv.reservedSmem.cap,0x4
